//
// Generated by NVIDIA NVVM Compiler
//
// Compiler Build ID: CL-36424714
// Cuda compilation tools, release 13.0, V13.0.88
// Based on NVVM 20.0.0
//

.version 9.0
.target sm_100
.address_size 64

	// .globl	_Z6fill1DPdid
.func  (.param .b64 func_retval0) __internal_accurate_pow
(
	.param .b64 __internal_accurate_pow_param_0,
	.param .b64 __internal_accurate_pow_param_1
)
;

.visible .entry _Z6fill1DPdid(
	.param .u64 .ptr .align 1 _Z6fill1DPdid_param_0,
	.param .u32 _Z6fill1DPdid_param_1,
	.param .f64 _Z6fill1DPdid_param_2
)
{
	.reg .pred 	%p<2>;
	.reg .b32 	%r<6>;
	.reg .b64 	%rd<5>;
	.reg .b64 	%fd<4>;

	ld.param.u64 	%rd1, [_Z6fill1DPdid_param_0];
	ld.param.u32 	%r2, [_Z6fill1DPdid_param_1];
	ld.param.f64 	%fd1, [_Z6fill1DPdid_param_2];
	mov.u32 	%r3, %ctaid.x;
	mov.u32 	%r4, %ntid.x;
	mov.u32 	%r5, %tid.x;
	mad.lo.s32 	%r1, %r3, %r4, %r5;
	setp.gt.s32 	%p1, %r1, %r2;
	@%p1 bra 	$L__BB0_2;
	cvta.to.global.u64 	%rd2, %rd1;
	cvt.rn.f64.s32 	%fd2, %r1;
	mul.f64 	%fd3, %fd1, %fd2;
	mul.wide.s32 	%rd3, %r1, 8;
	add.s64 	%rd4, %rd2, %rd3;
	st.global.f64 	[%rd4], %fd3;
$L__BB0_2:
	ret;

}
	// .globl	_Z6zero2DPdii
.visible .entry _Z6zero2DPdii(
	.param .u64 .ptr .align 1 _Z6zero2DPdii_param_0,
	.param .u32 _Z6zero2DPdii_param_1,
	.param .u32 _Z6zero2DPdii_param_2
)
{
	.reg .pred 	%p<4>;
	.reg .b32 	%r<15>;
	.reg .b64 	%rd<6>;

	ld.param.u64 	%rd1, [_Z6zero2DPdii_param_0];
	ld.param.u32 	%r4, [_Z6zero2DPdii_param_1];
	ld.param.u32 	%r5, [_Z6zero2DPdii_param_2];
	mov.u32 	%r6, %ctaid.x;
	mov.u32 	%r7, %ntid.x;
	mov.u32 	%r8, %tid.x;
	mad.lo.s32 	%r1, %r6, %r7, %r8;
	mov.u32 	%r9, %ctaid.y;
	mov.u32 	%r10, %ntid.y;
	mov.u32 	%r11, %tid.y;
	mad.lo.s32 	%r12, %r9, %r10, %r11;
	setp.gt.s32 	%p1, %r1, %r4;
	setp.gt.s32 	%p2, %r12, %r5;
	or.pred  	%p3, %p1, %p2;
	@%p3 bra 	$L__BB1_2;
	cvta.to.global.u64 	%rd2, %rd1;
	mad.lo.s32 	%r13, %r1, %r5, %r1;
	add.s32 	%r14, %r13, %r12;
	mul.wide.s32 	%rd3, %r14, 8;
	add.s64 	%rd4, %rd2, %rd3;
	mov.b64 	%rd5, 0;
	st.global.u64 	[%rd4], %rd5;
$L__BB1_2:
	ret;

}
	// .globl	_Z5AGpsiPdiiddS_
.visible .entry _Z5AGpsiPdiiddS_(
	.param .u64 .ptr .align 1 _Z5AGpsiPdiiddS__param_0,
	.param .u32 _Z5AGpsiPdiiddS__param_1,
	.param .u32 _Z5AGpsiPdiiddS__param_2,
	.param .f64 _Z5AGpsiPdiiddS__param_3,
	.param .f64 _Z5AGpsiPdiiddS__param_4,
	.param .u64 .ptr .align 1 _Z5AGpsiPdiiddS__param_5
)
{
	.reg .pred 	%p<7>;
	.reg .b32 	%r<15>;
	.reg .b64 	%rd<11>;
	.reg .b64 	%fd<13>;

	ld.param.u64 	%rd1, [_Z5AGpsiPdiiddS__param_0];
	ld.param.u32 	%r3, [_Z5AGpsiPdiiddS__param_1];
	ld.param.u32 	%r5, [_Z5AGpsiPdiiddS__param_2];
	ld.param.f64 	%fd1, [_Z5AGpsiPdiiddS__param_3];
	ld.param.f64 	%fd2, [_Z5AGpsiPdiiddS__param_4];
	ld.param.u64 	%rd2, [_Z5AGpsiPdiiddS__param_5];
	mov.u32 	%r6, %ctaid.x;
	mov.u32 	%r7, %ntid.x;
	mov.u32 	%r8, %tid.x;
	mad.lo.s32 	%r1, %r6, %r7, %r8;
	mov.u32 	%r9, %ctaid.y;
	mov.u32 	%r10, %ntid.y;
	mov.u32 	%r11, %tid.y;
	mad.lo.s32 	%r12, %r9, %r10, %r11;
	setp.gt.s32 	%p1, %r1, %r3;
	setp.gt.s32 	%p2, %r12, %r5;
	or.pred  	%p3, %p1, %p2;
	@%p3 bra 	$L__BB2_3;
	setp.ne.s32 	%p4, %r1, 0;
	setp.ne.s32 	%p5, %r1, %r3;
	and.pred  	%p6, %p4, %p5;
	@%p6 bra 	$L__BB2_3;
	cvta.to.global.u64 	%rd3, %rd2;
	mul.wide.u32 	%rd4, %r12, 8;
	add.s64 	%rd5, %rd3, %rd4;
	ld.global.f64 	%fd3, [%rd5];
	mul.f64 	%fd4, %fd3, %fd3;
	mul.f64 	%fd5, %fd3, %fd4;
	div.rn.f64 	%fd6, %fd5, 0d4008000000000000;
	mul.wide.u32 	%rd6, %r5, 8;
	add.s64 	%rd7, %rd3, %rd6;
	ld.global.f64 	%fd7, [%rd7];
	mul.f64 	%fd8, %fd4, %fd7;
	fma.rn.f64 	%fd9, %fd8, 0dBFE0000000000000, %fd6;
	mul.f64 	%fd10, %fd1, %fd9;
	add.f64 	%fd11, %fd2, %fd2;
	div.rn.f64 	%fd12, %fd10, %fd11;
	mad.lo.s32 	%r13, %r1, %r5, %r1;
	add.s32 	%r14, %r13, %r12;
	cvta.to.global.u64 	%rd8, %rd1;
	mul.wide.s32 	%rd9, %r14, 8;
	add.s64 	%rd10, %rd8, %rd9;
	st.global.f64 	[%rd10], %fd12;
$L__BB2_3:
	ret;

}
	// .globl	_Z6nAGpsiPdiiiiiddiiiS_
.visible .entry _Z6nAGpsiPdiiiiiddiiiS_(
	.param .u64 .ptr .align 1 _Z6nAGpsiPdiiiiiddiiiS__param_0,
	.param .u32 _Z6nAGpsiPdiiiiiddiiiS__param_1,
	.param .u32 _Z6nAGpsiPdiiiiiddiiiS__param_2,
	.param .u32 _Z6nAGpsiPdiiiiiddiiiS__param_3,
	.param .u32 _Z6nAGpsiPdiiiiiddiiiS__param_4,
	.param .u32 _Z6nAGpsiPdiiiiiddiiiS__param_5,
	.param .f64 _Z6nAGpsiPdiiiiiddiiiS__param_6,
	.param .f64 _Z6nAGpsiPdiiiiiddiiiS__param_7,
	.param .u32 _Z6nAGpsiPdiiiiiddiiiS__param_8,
	.param .u32 _Z6nAGpsiPdiiiiiddiiiS__param_9,
	.param .u32 _Z6nAGpsiPdiiiiiddiiiS__param_10,
	.param .u64 .ptr .align 1 _Z6nAGpsiPdiiiiiddiiiS__param_11
)
{
	.reg .pred 	%p<68>;
	.reg .b32 	%r<83>;
	.reg .b64 	%rd<15>;
	.reg .b64 	%fd<65>;

	ld.param.u64 	%rd5, [_Z6nAGpsiPdiiiiiddiiiS__param_0];
	ld.param.u32 	%r19, [_Z6nAGpsiPdiiiiiddiiiS__param_1];
	ld.param.u32 	%r20, [_Z6nAGpsiPdiiiiiddiiiS__param_2];
	ld.param.u32 	%r13, [_Z6nAGpsiPdiiiiiddiiiS__param_3];
	ld.param.u32 	%r14, [_Z6nAGpsiPdiiiiiddiiiS__param_4];
	ld.param.u32 	%r15, [_Z6nAGpsiPdiiiiiddiiiS__param_5];
	ld.param.f64 	%fd27, [_Z6nAGpsiPdiiiiiddiiiS__param_6];
	ld.param.f64 	%fd28, [_Z6nAGpsiPdiiiiiddiiiS__param_7];
	ld.param.u32 	%r16, [_Z6nAGpsiPdiiiiiddiiiS__param_8];
	ld.param.u32 	%r17, [_Z6nAGpsiPdiiiiiddiiiS__param_9];
	ld.param.u32 	%r18, [_Z6nAGpsiPdiiiiiddiiiS__param_10];
	ld.param.u64 	%rd4, [_Z6nAGpsiPdiiiiiddiiiS__param_11];
	cvta.to.global.u64 	%rd1, %rd5;
	mov.u32 	%r21, %ctaid.x;
	mov.u32 	%r22, %ntid.x;
	mov.u32 	%r23, %tid.x;
	mad.lo.s32 	%r1, %r21, %r22, %r23;
	mov.u32 	%r24, %ctaid.y;
	mov.u32 	%r25, %ntid.y;
	mov.u32 	%r26, %tid.y;
	mad.lo.s32 	%r27, %r24, %r25, %r26;
	setp.gt.s32 	%p1, %r1, %r19;
	setp.gt.s32 	%p2, %r27, %r20;
	or.pred  	%p3, %p1, %p2;
	@%p3 bra 	$L__BB3_37;
	setp.ne.s32 	%p4, %r27, 0;
	@%p4 bra 	$L__BB3_3;
	mad.lo.s32 	%r28, %r1, %r20, %r1;
	mul.wide.s32 	%rd6, %r28, 8;
	add.s64 	%rd7, %rd1, %rd6;
	mov.b64 	%rd8, 0;
	st.global.u64 	[%rd7], %rd8;
$L__BB3_3:
	setp.ge.s32 	%p5, %r1, %r13;
	setp.le.s32 	%p6, %r1, %r14;
	and.pred  	%p7, %p5, %p6;
	setp.ne.s32 	%p8, %r27, 0;
	setp.le.s32 	%p9, %r27, %r15;
	and.pred  	%p10, %p8, %p9;
	and.pred  	%p11, %p7, %p10;
	mad.lo.s32 	%r3, %r1, %r20, %r1;
	add.s32 	%r29, %r3, %r27;
	mul.wide.s32 	%rd9, %r29, 8;
	add.s64 	%rd2, %rd1, %rd9;
	not.pred 	%p12, %p11;
	@%p12 bra 	$L__BB3_5;
	mov.b64 	%rd10, 0;
	st.global.u64 	[%rd2], %rd10;
$L__BB3_5:
	setp.ne.s32 	%p13, %r27, %r20;
	cvta.to.global.u64 	%rd11, %rd4;
	mul.wide.u32 	%rd12, %r20, 8;
	add.s64 	%rd3, %rd11, %rd12;
	@%p13 bra 	$L__BB3_21;
	ld.global.f64 	%fd1, [%rd3];
	{
	.reg .b32 %temp; 
	mov.b64 	{%temp, %r4}, %fd1;
	}
	mov.f64 	%fd29, 0d4008000000000000;
	{
	.reg .b32 %temp; 
	mov.b64 	{%temp, %r30}, %fd29;
	}
	and.b32  	%r6, %r30, 2146435072;
	setp.eq.s32 	%p14, %r6, 1073741824;
	abs.f64 	%fd2, %fd1;
	{ // callseq 0, 0
	.param .b64 param0;
	st.param.f64 	[param0], %fd2;
	.param .b64 param1;
	st.param.f64 	[param1], 0d4008000000000000;
	.param .b64 retval0;
	call.uni (retval0), 
	__internal_accurate_pow, 
	(
	param0, 
	param1
	);
	ld.param.f64 	%fd30, [retval0];
	} // callseq 0
	setp.lt.s32 	%p15, %r4, 0;
	neg.f64 	%fd32, %fd30;
	selp.f64 	%fd33, %fd32, %fd30, %p14;
	selp.f64 	%fd60, %fd33, %fd30, %p15;
	setp.neu.f64 	%p16, %fd1, 0d0000000000000000;
	mov.f64 	%fd58, %fd60;
	@%p16 bra 	$L__BB3_8;
	selp.b32 	%r31, %r4, 0, %p14;
	setp.lt.s32 	%p18, %r30, 0;
	or.b32  	%r32, %r31, 2146435072;
	selp.b32 	%r33, %r32, %r31, %p18;
	mov.b32 	%r34, 0;
	mov.b64 	%fd58, {%r34, %r33};
$L__BB3_8:
	add.f64 	%fd34, %fd1, 0d4008000000000000;
	{
	.reg .b32 %temp; 
	mov.b64 	{%temp, %r35}, %fd34;
	}
	and.b32  	%r7, %r35, 2146435072;
	setp.ne.s32 	%p19, %r7, 2146435072;
	@%p19 bra 	$L__BB3_13;
	setp.num.f64 	%p20, %fd1, %fd1;
	@%p20 bra 	$L__BB3_11;
	mov.f64 	%fd35, 0d4008000000000000;
	add.rn.f64 	%fd58, %fd1, %fd35;
	bra.uni 	$L__BB3_13;
$L__BB3_11:
	setp.neu.f64 	%p21, %fd2, 0d7FF0000000000000;
	@%p21 bra 	$L__BB3_13;
	setp.lt.s32 	%p24, %r30, 0;
	selp.b32 	%r37, 0, 2146435072, %p24;
	and.b32  	%r38, %r30, 2147483647;
	setp.ne.s32 	%p25, %r38, 1071644672;
	or.b32  	%r39, %r37, -2147483648;
	selp.b32 	%r40, %r39, %r37, %p25;
	selp.b32 	%r41, %r40, %r37, %p14;
	selp.b32 	%r42, %r41, %r37, %p15;
	mov.b32 	%r43, 0;
	mov.b64 	%fd58, {%r43, %r42};
$L__BB3_13:
	@%p16 bra 	$L__BB3_15;
	selp.b32 	%r44, %r4, 0, %p14;
	setp.lt.s32 	%p28, %r30, 0;
	or.b32  	%r45, %r44, 2146435072;
	selp.b32 	%r46, %r45, %r44, %p28;
	mov.b32 	%r47, 0;
	mov.b64 	%fd60, {%r47, %r46};
$L__BB3_15:
	@%p19 bra 	$L__BB3_20;
	setp.num.f64 	%p30, %fd1, %fd1;
	@%p30 bra 	$L__BB3_18;
	mov.f64 	%fd36, 0d4008000000000000;
	add.rn.f64 	%fd60, %fd1, %fd36;
	bra.uni 	$L__BB3_20;
$L__BB3_18:
	setp.neu.f64 	%p31, %fd2, 0d7FF0000000000000;
	@%p31 bra 	$L__BB3_20;
	setp.lt.s32 	%p32, %r4, 0;
	setp.eq.s32 	%p33, %r6, 1073741824;
	setp.lt.s32 	%p34, %r30, 0;
	selp.b32 	%r49, 0, 2146435072, %p34;
	and.b32  	%r50, %r30, 2147483647;
	setp.ne.s32 	%p35, %r50, 1071644672;
	or.b32  	%r51, %r49, -2147483648;
	selp.b32 	%r52, %r51, %r49, %p35;
	selp.b32 	%r53, %r52, %r49, %p33;
	selp.b32 	%r54, %r53, %r49, %p32;
	mov.b32 	%r55, 0;
	mov.b64 	%fd60, {%r55, %r54};
$L__BB3_20:
	setp.eq.f64 	%p36, %fd1, 0d3FF0000000000000;
	div.rn.f64 	%fd37, %fd58, 0d4008000000000000;
	fma.rn.f64 	%fd38, %fd60, 0d3FE0000000000000, %fd37;
	selp.f64 	%fd39, 0d3FEAAAAAAAAAAAAA, %fd38, %p36;
	mul.f64 	%fd40, %fd27, %fd39;
	add.f64 	%fd41, %fd28, %fd28;
	div.rn.f64 	%fd42, %fd40, %fd41;
	add.s32 	%r56, %r3, %r20;
	mul.wide.s32 	%rd13, %r56, 8;
	add.s64 	%rd14, %rd1, %rd13;
	st.global.f64 	[%rd14], %fd42;
$L__BB3_21:
	setp.ge.s32 	%p37, %r1, %r16;
	setp.le.s32 	%p38, %r1, %r17;
	and.pred  	%p39, %p37, %p38;
	setp.ge.s32 	%p40, %r27, %r18;
	setp.lt.u32 	%p41, %r27, %r20;
	and.pred  	%p42, %p41, %p40;
	and.pred  	%p43, %p39, %p42;
	not.pred 	%p44, %p43;
	@%p44 bra 	$L__BB3_37;
	ld.global.f64 	%fd14, [%rd3];
	{
	.reg .b32 %temp; 
	mov.b64 	{%temp, %r8}, %fd14;
	}
	mov.f64 	%fd43, 0d4008000000000000;
	{
	.reg .b32 %temp; 
	mov.b64 	{%temp, %r57}, %fd43;
	}
	and.b32  	%r10, %r57, 2146435072;
	setp.eq.s32 	%p45, %r10, 1073741824;
	abs.f64 	%fd15, %fd14;
	{ // callseq 1, 0
	.param .b64 param0;
	st.param.f64 	[param0], %fd15;
	.param .b64 param1;
	st.param.f64 	[param1], 0d4008000000000000;
	.param .b64 retval0;
	call.uni (retval0), 
	__internal_accurate_pow, 
	(
	param0, 
	param1
	);
	ld.param.f64 	%fd44, [retval0];
	} // callseq 1
	setp.lt.s32 	%p46, %r8, 0;
	neg.f64 	%fd46, %fd44;
	selp.f64 	%fd47, %fd46, %fd44, %p45;
	selp.f64 	%fd64, %fd47, %fd44, %p46;
	setp.neu.f64 	%p47, %fd14, 0d0000000000000000;
	mov.f64 	%fd62, %fd64;
	@%p47 bra 	$L__BB3_24;
	setp.eq.s32 	%p48, %r10, 1073741824;
	selp.b32 	%r58, %r8, 0, %p48;
	setp.lt.s32 	%p49, %r57, 0;
	or.b32  	%r59, %r58, 2146435072;
	selp.b32 	%r60, %r59, %r58, %p49;
	mov.b32 	%r61, 0;
	mov.b64 	%fd62, {%r61, %r60};
$L__BB3_24:
	add.f64 	%fd48, %fd14, 0d4008000000000000;
	{
	.reg .b32 %temp; 
	mov.b64 	{%temp, %r62}, %fd48;
	}
	and.b32  	%r11, %r62, 2146435072;
	setp.ne.s32 	%p50, %r11, 2146435072;
	@%p50 bra 	$L__BB3_29;
	setp.num.f64 	%p51, %fd14, %fd14;
	@%p51 bra 	$L__BB3_27;
	mov.f64 	%fd49, 0d4008000000000000;
	add.rn.f64 	%fd62, %fd14, %fd49;
	bra.uni 	$L__BB3_29;
$L__BB3_27:
	setp.neu.f64 	%p52, %fd15, 0d7FF0000000000000;
	@%p52 bra 	$L__BB3_29;
	setp.lt.s32 	%p53, %r8, 0;
	setp.eq.s32 	%p54, %r10, 1073741824;
	setp.lt.s32 	%p55, %r57, 0;
	selp.b32 	%r64, 0, 2146435072, %p55;
	and.b32  	%r65, %r57, 2147483647;
	setp.ne.s32 	%p56, %r65, 1071644672;
	or.b32  	%r66, %r64, -2147483648;
	selp.b32 	%r67, %r66, %r64, %p56;
	selp.b32 	%r68, %r67, %r64, %p54;
	selp.b32 	%r69, %r68, %r64, %p53;
	mov.b32 	%r70, 0;
	mov.b64 	%fd62, {%r70, %r69};
$L__BB3_29:
	setp.neu.f64 	%p57, %fd14, 0d0000000000000000;
	@%p57 bra 	$L__BB3_31;
	setp.eq.s32 	%p58, %r10, 1073741824;
	selp.b32 	%r71, %r8, 0, %p58;
	setp.lt.s32 	%p59, %r57, 0;
	or.b32  	%r72, %r71, 2146435072;
	selp.b32 	%r73, %r72, %r71, %p59;
	mov.b32 	%r74, 0;
	mov.b64 	%fd64, {%r74, %r73};
$L__BB3_31:
	setp.ne.s32 	%p60, %r11, 2146435072;
	@%p60 bra 	$L__BB3_36;
	setp.num.f64 	%p61, %fd14, %fd14;
	@%p61 bra 	$L__BB3_34;
	mov.f64 	%fd50, 0d4008000000000000;
	add.rn.f64 	%fd64, %fd14, %fd50;
	bra.uni 	$L__BB3_36;
$L__BB3_34:
	setp.neu.f64 	%p62, %fd15, 0d7FF0000000000000;
	@%p62 bra 	$L__BB3_36;
	setp.lt.s32 	%p63, %r8, 0;
	setp.eq.s32 	%p64, %r10, 1073741824;
	setp.lt.s32 	%p65, %r57, 0;
	selp.b32 	%r76, 0, 2146435072, %p65;
	and.b32  	%r77, %r57, 2147483647;
	setp.ne.s32 	%p66, %r77, 1071644672;
	or.b32  	%r78, %r76, -2147483648;
	selp.b32 	%r79, %r78, %r76, %p66;
	selp.b32 	%r80, %r79, %r76, %p64;
	selp.b32 	%r81, %r80, %r76, %p63;
	mov.b32 	%r82, 0;
	mov.b64 	%fd64, {%r82, %r81};
$L__BB3_36:
	setp.eq.f64 	%p67, %fd14, 0d3FF0000000000000;
	div.rn.f64 	%fd51, %fd62, 0d4008000000000000;
	fma.rn.f64 	%fd52, %fd64, 0d3FE0000000000000, %fd51;
	selp.f64 	%fd53, 0d3FEAAAAAAAAAAAAA, %fd52, %p67;
	mul.f64 	%fd54, %fd27, %fd53;
	add.f64 	%fd55, %fd28, %fd28;
	div.rn.f64 	%fd56, %fd54, %fd55;
	st.global.f64 	[%rd2], %fd56;
$L__BB3_37:
	ret;

}
	// .globl	_Z8bokizetaPdiiS_ddiiidS_iii
.visible .entry _Z8bokizetaPdiiS_ddiiidS_iii(
	.param .u64 .ptr .align 1 _Z8bokizetaPdiiS_ddiiidS_iii_param_0,
	.param .u32 _Z8bokizetaPdiiS_ddiiidS_iii_param_1,
	.param .u32 _Z8bokizetaPdiiS_ddiiidS_iii_param_2,
	.param .u64 .ptr .align 1 _Z8bokizetaPdiiS_ddiiidS_iii_param_3,
	.param .f64 _Z8bokizetaPdiiS_ddiiidS_iii_param_4,
	.param .f64 _Z8bokizetaPdiiS_ddiiidS_iii_param_5,
	.param .u32 _Z8bokizetaPdiiS_ddiiidS_iii_param_6,
	.param .u32 _Z8bokizetaPdiiS_ddiiidS_iii_param_7,
	.param .u32 _Z8bokizetaPdiiS_ddiiidS_iii_param_8,
	.param .f64 _Z8bokizetaPdiiS_ddiiidS_iii_param_9,
	.param .u64 .ptr .align 1 _Z8bokizetaPdiiS_ddiiidS_iii_param_10,
	.param .u32 _Z8bokizetaPdiiS_ddiiidS_iii_param_11,
	.param .u32 _Z8bokizetaPdiiS_ddiiidS_iii_param_12,
	.param .u32 _Z8bokizetaPdiiS_ddiiidS_iii_param_13
)
{
	.reg .pred 	%p<50>;
	.reg .b32 	%r<49>;
	.reg .b64 	%rd<57>;
	.reg .b64 	%fd<62>;

	ld.param.u64 	%rd3, [_Z8bokizetaPdiiS_ddiiidS_iii_param_0];
	ld.param.u32 	%r10, [_Z8bokizetaPdiiS_ddiiidS_iii_param_1];
	ld.param.u32 	%r11, [_Z8bokizetaPdiiS_ddiiidS_iii_param_2];
	ld.param.u64 	%rd4, [_Z8bokizetaPdiiS_ddiiidS_iii_param_3];
	ld.param.u32 	%r4, [_Z8bokizetaPdiiS_ddiiidS_iii_param_6];
	ld.param.u32 	%r5, [_Z8bokizetaPdiiS_ddiiidS_iii_param_7];
	ld.param.u32 	%r6, [_Z8bokizetaPdiiS_ddiiidS_iii_param_8];
	ld.param.f64 	%fd1, [_Z8bokizetaPdiiS_ddiiidS_iii_param_9];
	ld.param.u32 	%r7, [_Z8bokizetaPdiiS_ddiiidS_iii_param_11];
	ld.param.u32 	%r8, [_Z8bokizetaPdiiS_ddiiidS_iii_param_12];
	ld.param.u32 	%r9, [_Z8bokizetaPdiiS_ddiiidS_iii_param_13];
	cvta.to.global.u64 	%rd1, %rd3;
	cvta.to.global.u64 	%rd2, %rd4;
	mov.u32 	%r12, %ctaid.x;
	mov.u32 	%r13, %ntid.x;
	mov.u32 	%r14, %tid.x;
	mad.lo.s32 	%r1, %r12, %r13, %r14;
	mov.u32 	%r15, %ctaid.y;
	mov.u32 	%r16, %ntid.y;
	mov.u32 	%r17, %tid.y;
	mad.lo.s32 	%r18, %r15, %r16, %r17;
	setp.gt.s32 	%p1, %r1, %r10;
	setp.gt.s32 	%p2, %r18, %r11;
	or.pred  	%p3, %p1, %p2;
	@%p3 bra 	$L__BB4_21;
	setp.ne.s32 	%p4, %r18, 0;
	setp.lt.s32 	%p5, %r1, 0;
	setp.ge.s32 	%p6, %r1, %r4;
	or.pred  	%p7, %p5, %p6;
	or.pred  	%p8, %p4, %p7;
	@%p8 bra 	$L__BB4_3;
	mad.lo.s32 	%r19, %r1, %r11, %r1;
	mul.wide.u32 	%rd5, %r19, 8;
	add.s64 	%rd6, %rd2, %rd5;
	ld.global.f64 	%fd2, [%rd6+8];
	ld.global.f64 	%fd3, [%rd6];
	sub.f64 	%fd4, %fd2, %fd3;
	add.f64 	%fd5, %fd4, %fd4;
	mul.f64 	%fd6, %fd1, %fd1;
	div.rn.f64 	%fd7, %fd5, %fd6;
	add.s64 	%rd7, %rd1, %rd5;
	st.global.f64 	[%rd7], %fd7;
$L__BB4_3:
	setp.ne.s32 	%p9, %r1, %r4;
	setp.eq.s32 	%p10, %r18, 0;
	or.pred  	%p11, %p9, %p10;
	setp.ge.s32 	%p12, %r18, %r6;
	or.pred  	%p13, %p11, %p12;
	@%p13 bra 	$L__BB4_5;
	add.s32 	%r20, %r4, -1;
	add.s32 	%r21, %r11, 1;
	mad.lo.s32 	%r22, %r20, %r11, %r20;
	add.s32 	%r23, %r22, %r18;
	mul.wide.s32 	%rd8, %r23, 8;
	add.s64 	%rd9, %rd2, %rd8;
	ld.global.f64 	%fd8, [%rd9];
	add.s32 	%r24, %r23, %r21;
	mul.wide.s32 	%rd10, %r21, 8;
	add.s64 	%rd11, %rd9, %rd10;
	ld.global.f64 	%fd9, [%rd11];
	sub.f64 	%fd10, %fd8, %fd9;
	add.f64 	%fd11, %fd10, %fd10;
	mul.f64 	%fd12, %fd1, %fd1;
	div.rn.f64 	%fd13, %fd11, %fd12;
	mul.wide.s32 	%rd12, %r24, 8;
	add.s64 	%rd13, %rd1, %rd12;
	st.global.f64 	[%rd13], %fd13;
$L__BB4_5:
	setp.ne.s32 	%p14, %r18, %r6;
	setp.le.s32 	%p15, %r1, %r4;
	or.pred  	%p16, %p15, %p14;
	setp.ge.s32 	%p17, %r1, %r5;
	or.pred  	%p18, %p17, %p16;
	@%p18 bra 	$L__BB4_7;
	mad.lo.s32 	%r25, %r1, %r11, %r1;
	add.s32 	%r26, %r25, %r6;
	add.s32 	%r27, %r26, 1;
	mul.wide.s32 	%rd14, %r27, 8;
	add.s64 	%rd15, %rd2, %rd14;
	ld.global.f64 	%fd14, [%rd15];
	ld.global.f64 	%fd15, [%rd15+-8];
	sub.f64 	%fd16, %fd14, %fd15;
	add.f64 	%fd17, %fd16, %fd16;
	mul.f64 	%fd18, %fd1, %fd1;
	div.rn.f64 	%fd19, %fd17, %fd18;
	mul.wide.s32 	%rd16, %r26, 8;
	add.s64 	%rd17, %rd1, %rd16;
	st.global.f64 	[%rd17], %fd19;
$L__BB4_7:
	setp.ge.s32 	%p19, %r18, %r6;
	setp.eq.s32 	%p20, %r18, 0;
	setp.ne.s32 	%p21, %r1, %r5;
	or.pred  	%p22, %p21, %p20;
	or.pred  	%p23, %p22, %p19;
	@%p23 bra 	$L__BB4_9;
	mad.lo.s32 	%r28, %r5, %r11, %r5;
	add.s32 	%r29, %r28, %r18;
	add.s32 	%r30, %r29, %r11;
	add.s32 	%r31, %r30, 1;
	mul.wide.s32 	%rd18, %r31, 8;
	add.s64 	%rd19, %rd2, %rd18;
	ld.global.f64 	%fd20, [%rd19];
	mul.wide.s32 	%rd20, %r29, 8;
	add.s64 	%rd21, %rd2, %rd20;
	ld.global.f64 	%fd21, [%rd21];
	sub.f64 	%fd22, %fd20, %fd21;
	add.f64 	%fd23, %fd22, %fd22;
	mul.f64 	%fd24, %fd1, %fd1;
	div.rn.f64 	%fd25, %fd23, %fd24;
	add.s64 	%rd22, %rd1, %rd20;
	st.global.f64 	[%rd22], %fd25;
$L__BB4_9:
	setp.ne.s32 	%p24, %r18, 0;
	setp.le.s32 	%p25, %r1, %r5;
	or.pred  	%p26, %p24, %p25;
	@%p26 bra 	$L__BB4_11;
	mad.lo.s32 	%r32, %r1, %r11, %r1;
	mul.wide.s32 	%rd23, %r32, 8;
	add.s64 	%rd24, %rd2, %rd23;
	ld.global.f64 	%fd26, [%rd24+8];
	ld.global.f64 	%fd27, [%rd24];
	sub.f64 	%fd28, %fd26, %fd27;
	add.f64 	%fd29, %fd28, %fd28;
	mul.f64 	%fd30, %fd1, %fd1;
	div.rn.f64 	%fd31, %fd29, %fd30;
	add.s64 	%rd25, %rd1, %rd23;
	st.global.f64 	[%rd25], %fd31;
$L__BB4_11:
	setp.ne.s32 	%p27, %r18, %r11;
	setp.le.s32 	%p28, %r1, %r8;
	or.pred  	%p29, %p27, %p28;
	@%p29 bra 	$L__BB4_13;
	mad.lo.s32 	%r33, %r1, %r11, %r1;
	cvt.s64.s32 	%rd26, %r33;
	cvt.s64.s32 	%rd27, %r11;
	add.s64 	%rd28, %rd27, %rd26;
	shl.b64 	%rd29, %rd28, 3;
	add.s64 	%rd30, %rd2, %rd29;
	ld.global.f64 	%fd32, [%rd30+-8];
	add.s32 	%r34, %r33, %r11;
	mul.wide.s32 	%rd31, %r34, 8;
	add.s64 	%rd32, %rd2, %rd31;
	ld.global.f64 	%fd33, [%rd32];
	sub.f64 	%fd34, %fd32, %fd33;
	add.f64 	%fd35, %fd34, %fd34;
	mul.f64 	%fd36, %fd1, %fd1;
	div.rn.f64 	%fd37, %fd35, %fd36;
	add.s64 	%rd33, %rd1, %rd31;
	st.global.f64 	[%rd33], %fd37;
$L__BB4_13:
	setp.ne.s32 	%p30, %r1, %r8;
	setp.ge.u32 	%p31, %r18, %r11;
	or.pred  	%p32, %p30, %p31;
	setp.le.s32 	%p33, %r18, %r9;
	or.pred  	%p34, %p32, %p33;
	@%p34 bra 	$L__BB4_15;
	mad.lo.s32 	%r35, %r8, %r11, %r8;
	add.s32 	%r36, %r35, %r18;
	add.s32 	%r37, %r36, %r11;
	add.s32 	%r38, %r37, 1;
	mul.wide.s32 	%rd34, %r38, 8;
	add.s64 	%rd35, %rd2, %rd34;
	ld.global.f64 	%fd38, [%rd35];
	mul.wide.s32 	%rd36, %r36, 8;
	add.s64 	%rd37, %rd2, %rd36;
	ld.global.f64 	%fd39, [%rd37];
	sub.f64 	%fd40, %fd38, %fd39;
	add.f64 	%fd41, %fd40, %fd40;
	mul.f64 	%fd42, %fd1, %fd1;
	div.rn.f64 	%fd43, %fd41, %fd42;
	add.s64 	%rd38, %rd1, %rd36;
	st.global.f64 	[%rd38], %fd43;
$L__BB4_15:
	setp.ne.s32 	%p35, %r18, %r9;
	setp.le.s32 	%p36, %r1, %r7;
	or.pred  	%p37, %p36, %p35;
	setp.ge.s32 	%p38, %r1, %r8;
	or.pred  	%p39, %p38, %p37;
	@%p39 bra 	$L__BB4_17;
	mad.lo.s32 	%r39, %r1, %r11, %r1;
	add.s32 	%r40, %r39, %r9;
	add.s32 	%r41, %r40, -1;
	mul.wide.s32 	%rd39, %r41, 8;
	add.s64 	%rd40, %rd2, %rd39;
	ld.global.f64 	%fd44, [%rd40];
	ld.global.f64 	%fd45, [%rd40+8];
	sub.f64 	%fd46, %fd44, %fd45;
	add.f64 	%fd47, %fd46, %fd46;
	mul.f64 	%fd48, %fd1, %fd1;
	div.rn.f64 	%fd49, %fd47, %fd48;
	mul.wide.s32 	%rd41, %r40, 8;
	add.s64 	%rd42, %rd1, %rd41;
	st.global.f64 	[%rd42], %fd49;
$L__BB4_17:
	setp.le.s32 	%p40, %r18, %r9;
	setp.ge.u32 	%p41, %r18, %r11;
	setp.ne.s32 	%p42, %r1, %r7;
	or.pred  	%p43, %p42, %p41;
	or.pred  	%p44, %p43, %p40;
	@%p44 bra 	$L__BB4_19;
	add.s32 	%r42, %r7, -1;
	add.s32 	%r43, %r11, 1;
	mad.lo.s32 	%r44, %r42, %r11, %r42;
	add.s32 	%r45, %r44, %r18;
	mul.wide.s32 	%rd43, %r45, 8;
	add.s64 	%rd44, %rd2, %rd43;
	ld.global.f64 	%fd50, [%rd44];
	add.s32 	%r46, %r45, %r43;
	mul.wide.s32 	%rd45, %r43, 8;
	add.s64 	%rd46, %rd44, %rd45;
	ld.global.f64 	%fd51, [%rd46];
	sub.f64 	%fd52, %fd50, %fd51;
	add.f64 	%fd53, %fd52, %fd52;
	mul.f64 	%fd54, %fd1, %fd1;
	div.rn.f64 	%fd55, %fd53, %fd54;
	mul.wide.s32 	%rd47, %r46, 8;
	add.s64 	%rd48, %rd1, %rd47;
	st.global.f64 	[%rd48], %fd55;
$L__BB4_19:
	setp.ne.s32 	%p45, %r18, %r11;
	setp.lt.s32 	%p46, %r1, 0;
	setp.ge.s32 	%p47, %r1, %r7;
	or.pred  	%p48, %p46, %p47;
	or.pred  	%p49, %p45, %p48;
	@%p49 bra 	$L__BB4_21;
	mad.lo.s32 	%r47, %r1, %r11, %r1;
	cvt.s64.s32 	%rd49, %r47;
	cvt.s64.s32 	%rd50, %r11;
	add.s64 	%rd51, %rd50, %rd49;
	shl.b64 	%rd52, %rd51, 3;
	add.s64 	%rd53, %rd2, %rd52;
	ld.global.f64 	%fd56, [%rd53+-8];
	add.s32 	%r48, %r47, %r11;
	mul.wide.u32 	%rd54, %r48, 8;
	add.s64 	%rd55, %rd2, %rd54;
	ld.global.f64 	%fd57, [%rd55];
	sub.f64 	%fd58, %fd56, %fd57;
	add.f64 	%fd59, %fd58, %fd58;
	mul.f64 	%fd60, %fd1, %fd1;
	div.rn.f64 	%fd61, %fd59, %fd60;
	add.s64 	%rd56, %rd1, %rd54;
	st.global.f64 	[%rd56], %fd61;
$L__BB4_21:
	ret;

}
	// .globl	_Z9wierzzetaPdiiiiiiii
.visible .entry _Z9wierzzetaPdiiiiiiii(
	.param .u64 .ptr .align 1 _Z9wierzzetaPdiiiiiiii_param_0,
	.param .u32 _Z9wierzzetaPdiiiiiiii_param_1,
	.param .u32 _Z9wierzzetaPdiiiiiiii_param_2,
	.param .u32 _Z9wierzzetaPdiiiiiiii_param_3,
	.param .u32 _Z9wierzzetaPdiiiiiiii_param_4,
	.param .u32 _Z9wierzzetaPdiiiiiiii_param_5,
	.param .u32 _Z9wierzzetaPdiiiiiiii_param_6,
	.param .u32 _Z9wierzzetaPdiiiiiiii_param_7,
	.param .u32 _Z9wierzzetaPdiiiiiiii_param_8
)
{
	.reg .pred 	%p<28>;
	.reg .b32 	%r<53>;
	.reg .b64 	%rd<55>;
	.reg .b64 	%fd<33>;

	ld.param.u64 	%rd2, [_Z9wierzzetaPdiiiiiiii_param_0];
	ld.param.u32 	%r10, [_Z9wierzzetaPdiiiiiiii_param_1];
	ld.param.u32 	%r11, [_Z9wierzzetaPdiiiiiiii_param_2];
	ld.param.u32 	%r4, [_Z9wierzzetaPdiiiiiiii_param_3];
	ld.param.u32 	%r5, [_Z9wierzzetaPdiiiiiiii_param_4];
	ld.param.u32 	%r6, [_Z9wierzzetaPdiiiiiiii_param_5];
	ld.param.u32 	%r7, [_Z9wierzzetaPdiiiiiiii_param_6];
	ld.param.u32 	%r8, [_Z9wierzzetaPdiiiiiiii_param_7];
	ld.param.u32 	%r9, [_Z9wierzzetaPdiiiiiiii_param_8];
	cvta.to.global.u64 	%rd1, %rd2;
	mov.u32 	%r12, %ctaid.x;
	mov.u32 	%r13, %ntid.x;
	mov.u32 	%r14, %tid.x;
	mad.lo.s32 	%r1, %r12, %r13, %r14;
	mov.u32 	%r15, %ctaid.y;
	mov.u32 	%r16, %ntid.y;
	mov.u32 	%r17, %tid.y;
	mad.lo.s32 	%r18, %r15, %r16, %r17;
	setp.gt.s32 	%p1, %r1, %r10;
	setp.gt.s32 	%p2, %r18, %r11;
	or.pred  	%p3, %p1, %p2;
	@%p3 bra 	$L__BB5_17;
	setp.ne.s32 	%p4, %r1, %r4;
	setp.ne.s32 	%p5, %r18, 0;
	or.pred  	%p6, %p4, %p5;
	@%p6 bra 	$L__BB5_3;
	add.s32 	%r19, %r4, -1;
	add.s32 	%r20, %r11, 1;
	mad.lo.s32 	%r21, %r19, %r11, %r19;
	mul.wide.s32 	%rd3, %r21, 8;
	add.s64 	%rd4, %rd1, %rd3;
	ld.global.f64 	%fd1, [%rd4];
	mul.wide.s32 	%rd5, %r20, 8;
	add.s64 	%rd6, %rd4, %rd5;
	ld.global.f64 	%fd2, [%rd6+8];
	add.f64 	%fd3, %fd1, %fd2;
	mul.f64 	%fd4, %fd3, 0d3FE0000000000000;
	st.global.f64 	[%rd6], %fd4;
$L__BB5_3:
	setp.ne.s32 	%p7, %r1, %r4;
	setp.ne.s32 	%p8, %r18, %r6;
	or.pred  	%p9, %p7, %p8;
	@%p9 bra 	$L__BB5_5;
	mad.lo.s32 	%r22, %r4, %r11, %r4;
	add.s32 	%r23, %r22, %r6;
	add.s32 	%r24, %r23, -1;
	mul.wide.s32 	%rd7, %r24, 8;
	add.s64 	%rd8, %rd1, %rd7;
	ld.global.f64 	%fd5, [%rd8];
	add.s32 	%r25, %r23, %r11;
	add.s32 	%r26, %r25, 1;
	mul.wide.s32 	%rd9, %r26, 8;
	add.s64 	%rd10, %rd1, %rd9;
	ld.global.f64 	%fd6, [%rd10];
	add.f64 	%fd7, %fd5, %fd6;
	mul.f64 	%fd8, %fd7, 0d3FE0000000000000;
	st.global.f64 	[%rd8+8], %fd8;
$L__BB5_5:
	setp.ne.s32 	%p10, %r18, %r6;
	setp.ne.s32 	%p11, %r1, %r5;
	or.pred  	%p12, %p11, %p10;
	@%p12 bra 	$L__BB5_7;
	add.s32 	%r27, %r5, -1;
	add.s32 	%r28, %r11, 1;
	mad.lo.s32 	%r29, %r27, %r11, %r27;
	add.s32 	%r30, %r29, %r6;
	mul.wide.s32 	%rd11, %r30, 8;
	add.s64 	%rd12, %rd1, %rd11;
	ld.global.f64 	%fd9, [%rd12];
	mad.lo.s32 	%r31, %r5, %r11, %r5;
	cvt.s64.s32 	%rd13, %r31;
	cvt.s64.s32 	%rd14, %r6;
	add.s64 	%rd15, %rd14, %rd13;
	shl.b64 	%rd16, %rd15, 3;
	add.s64 	%rd17, %rd1, %rd16;
	ld.global.f64 	%fd10, [%rd17+-8];
	add.f64 	%fd11, %fd9, %fd10;
	mul.f64 	%fd12, %fd11, 0d3FE0000000000000;
	mul.wide.s32 	%rd18, %r28, 8;
	add.s64 	%rd19, %rd12, %rd18;
	st.global.f64 	[%rd19], %fd12;
$L__BB5_7:
	setp.ne.s32 	%p13, %r1, %r5;
	setp.ne.s32 	%p14, %r18, 0;
	or.pred  	%p15, %p13, %p14;
	@%p15 bra 	$L__BB5_9;
	add.s32 	%r32, %r11, 1;
	mad.lo.s32 	%r33, %r5, %r11, %r5;
	mul.wide.s32 	%rd20, %r33, 8;
	add.s64 	%rd21, %rd1, %rd20;
	ld.global.f64 	%fd13, [%rd21+8];
	mul.wide.s32 	%rd22, %r32, 8;
	add.s64 	%rd23, %rd21, %rd22;
	ld.global.f64 	%fd14, [%rd23];
	add.f64 	%fd15, %fd13, %fd14;
	mul.f64 	%fd16, %fd15, 0d3FE0000000000000;
	st.global.f64 	[%rd21], %fd16;
$L__BB5_9:
	setp.ne.s32 	%p16, %r1, %r8;
	setp.ne.s32 	%p17, %r18, %r11;
	or.pred  	%p18, %p16, %p17;
	@%p18 bra 	$L__BB5_11;
	mul.lo.s32 	%r34, %r8, %r11;
	add.s32 	%r35, %r34, %r11;
	add.s32 	%r36, %r8, %r35;
	add.s32 	%r37, %r36, %r11;
	add.s32 	%r38, %r37, 1;
	mul.wide.s32 	%rd24, %r38, 8;
	add.s64 	%rd25, %rd1, %rd24;
	ld.global.f64 	%fd17, [%rd25];
	add.s32 	%r39, %r34, %r8;
	cvt.s64.s32 	%rd26, %r39;
	cvt.s64.s32 	%rd27, %r11;
	add.s64 	%rd28, %rd27, %rd26;
	shl.b64 	%rd29, %rd28, 3;
	add.s64 	%rd30, %rd1, %rd29;
	ld.global.f64 	%fd18, [%rd30+-8];
	add.f64 	%fd19, %fd17, %fd18;
	mul.f64 	%fd20, %fd19, 0d3FE0000000000000;
	add.s32 	%r40, %r39, %r11;
	mul.wide.s32 	%rd31, %r40, 8;
	add.s64 	%rd32, %rd1, %rd31;
	st.global.f64 	[%rd32], %fd20;
$L__BB5_11:
	setp.ne.s32 	%p19, %r1, %r8;
	setp.ne.s32 	%p20, %r18, %r9;
	or.pred  	%p21, %p19, %p20;
	@%p21 bra 	$L__BB5_13;
	add.s32 	%r41, %r11, 1;
	mad.lo.s32 	%r42, %r8, %r11, %r8;
	cvt.s64.s32 	%rd33, %r42;
	cvt.s64.s32 	%rd34, %r9;
	add.s64 	%rd35, %rd34, %rd33;
	shl.b64 	%rd36, %rd35, 3;
	add.s64 	%rd37, %rd1, %rd36;
	ld.global.f64 	%fd21, [%rd37+8];
	sub.s32 	%r43, %r42, %r41;
	add.s32 	%r44, %r43, %r9;
	mul.wide.s32 	%rd38, %r44, 8;
	add.s64 	%rd39, %rd1, %rd38;
	ld.global.f64 	%fd22, [%rd39];
	add.f64 	%fd23, %fd21, %fd22;
	mul.f64 	%fd24, %fd23, 0d3FE0000000000000;
	mul.wide.s32 	%rd40, %r41, 8;
	add.s64 	%rd41, %rd39, %rd40;
	st.global.f64 	[%rd41], %fd24;
$L__BB5_13:
	setp.ne.s32 	%p22, %r18, %r9;
	setp.ne.s32 	%p23, %r1, %r7;
	or.pred  	%p24, %p23, %p22;
	@%p24 bra 	$L__BB5_15;
	mad.lo.s32 	%r45, %r7, %r11, %r7;
	add.s32 	%r46, %r45, %r9;
	add.s32 	%r47, %r46, 1;
	add.s32 	%r48, %r47, %r11;
	mul.wide.s32 	%rd42, %r48, 8;
	add.s64 	%rd43, %rd1, %rd42;
	ld.global.f64 	%fd25, [%rd43];
	mul.wide.s32 	%rd44, %r47, 8;
	add.s64 	%rd45, %rd1, %rd44;
	ld.global.f64 	%fd26, [%rd45];
	add.f64 	%fd27, %fd25, %fd26;
	mul.f64 	%fd28, %fd27, 0d3FE0000000000000;
	st.global.f64 	[%rd45+-8], %fd28;
$L__BB5_15:
	setp.ne.s32 	%p25, %r1, %r7;
	setp.ne.s32 	%p26, %r18, %r11;
	or.pred  	%p27, %p25, %p26;
	@%p27 bra 	$L__BB5_17;
	add.s32 	%r49, %r11, 1;
	mad.lo.s32 	%r50, %r7, %r11, %r7;
	cvt.s64.s32 	%rd46, %r50;
	cvt.s64.s32 	%rd47, %r11;
	add.s64 	%rd48, %rd47, %rd46;
	shl.b64 	%rd49, %rd48, 3;
	add.s64 	%rd50, %rd1, %rd49;
	ld.global.f64 	%fd29, [%rd50+-8];
	sub.s32 	%r51, %r50, %r49;
	add.s32 	%r52, %r51, %r11;
	mul.wide.s32 	%rd51, %r52, 8;
	add.s64 	%rd52, %rd1, %rd51;
	ld.global.f64 	%fd30, [%rd52];
	add.f64 	%fd31, %fd29, %fd30;
	mul.f64 	%fd32, %fd31, 0d3FE0000000000000;
	mul.wide.s32 	%rd53, %r49, 8;
	add.s64 	%rd54, %rd52, %rd53;
	st.global.f64 	[%rd54], %fd32;
$L__BB5_17:
	ret;

}
	// .globl	_Z2mbPbiiiiiiii
.visible .entry _Z2mbPbiiiiiiii(
	.param .u64 .ptr .align 1 _Z2mbPbiiiiiiii_param_0,
	.param .u32 _Z2mbPbiiiiiiii_param_1,
	.param .u32 _Z2mbPbiiiiiiii_param_2,
	.param .u32 _Z2mbPbiiiiiiii_param_3,
	.param .u32 _Z2mbPbiiiiiiii_param_4,
	.param .u32 _Z2mbPbiiiiiiii_param_5,
	.param .u32 _Z2mbPbiiiiiiii_param_6,
	.param .u32 _Z2mbPbiiiiiiii_param_7,
	.param .u32 _Z2mbPbiiiiiiii_param_8
)
{
	.reg .pred 	%p<20>;
	.reg .b16 	%rs<5>;
	.reg .b32 	%r<27>;
	.reg .b64 	%rd<11>;

	ld.param.u64 	%rd2, [_Z2mbPbiiiiiiii_param_0];
	ld.param.u32 	%r10, [_Z2mbPbiiiiiiii_param_1];
	ld.param.u32 	%r11, [_Z2mbPbiiiiiiii_param_2];
	ld.param.u32 	%r4, [_Z2mbPbiiiiiiii_param_3];
	ld.param.u32 	%r5, [_Z2mbPbiiiiiiii_param_4];
	ld.param.u32 	%r6, [_Z2mbPbiiiiiiii_param_5];
	ld.param.u32 	%r7, [_Z2mbPbiiiiiiii_param_6];
	ld.param.u32 	%r8, [_Z2mbPbiiiiiiii_param_7];
	ld.param.u32 	%r9, [_Z2mbPbiiiiiiii_param_8];
	cvta.to.global.u64 	%rd1, %rd2;
	mov.u32 	%r12, %ctaid.x;
	mov.u32 	%r13, %ntid.x;
	mov.u32 	%r14, %tid.x;
	mad.lo.s32 	%r1, %r12, %r13, %r14;
	mov.u32 	%r15, %ctaid.y;
	mov.u32 	%r16, %ntid.y;
	mov.u32 	%r17, %tid.y;
	mad.lo.s32 	%r18, %r15, %r16, %r17;
	setp.gt.s32 	%p1, %r1, %r10;
	setp.gt.s32 	%p2, %r18, %r11;
	or.pred  	%p3, %p1, %p2;
	@%p3 bra 	$L__BB6_8;
	setp.ne.s32 	%p4, %r18, 0;
	setp.ne.s32 	%p5, %r18, %r11;
	and.pred  	%p6, %p4, %p5;
	@%p6 bra 	$L__BB6_3;
	mad.lo.s32 	%r25, %r1, %r11, %r1;
	add.s32 	%r26, %r25, %r18;
	cvt.s64.s32 	%rd9, %r26;
	add.s64 	%rd10, %rd1, %rd9;
	mov.b16 	%rs4, 1;
	st.global.u8 	[%rd10], %rs4;
	bra.uni 	$L__BB6_8;
$L__BB6_3:
	setp.lt.s32 	%p7, %r1, %r4;
	setp.gt.s32 	%p8, %r1, %r5;
	setp.gt.s32 	%p9, %r18, %r6;
	or.pred  	%p10, %p8, %p9;
	or.pred  	%p11, %p10, %p7;
	@%p11 bra 	$L__BB6_5;
	mad.lo.s32 	%r23, %r1, %r11, %r1;
	add.s32 	%r24, %r23, %r18;
	cvt.s64.s32 	%rd7, %r24;
	add.s64 	%rd8, %rd1, %rd7;
	mov.b16 	%rs3, 1;
	st.global.u8 	[%rd8], %rs3;
	bra.uni 	$L__BB6_8;
$L__BB6_5:
	setp.ge.s32 	%p12, %r1, %r7;
	setp.le.s32 	%p13, %r1, %r8;
	and.pred  	%p14, %p12, %p13;
	setp.ge.s32 	%p15, %r18, %r9;
	setp.lt.u32 	%p16, %r18, %r11;
	and.pred  	%p17, %p16, %p15;
	and.pred  	%p18, %p14, %p17;
	not.pred 	%p19, %p18;
	@%p19 bra 	$L__BB6_7;
	mad.lo.s32 	%r21, %r1, %r11, %r1;
	add.s32 	%r22, %r21, %r18;
	cvt.s64.s32 	%rd5, %r22;
	add.s64 	%rd6, %rd1, %rd5;
	mov.b16 	%rs2, 1;
	st.global.u8 	[%rd6], %rs2;
	bra.uni 	$L__BB6_8;
$L__BB6_7:
	mad.lo.s32 	%r19, %r1, %r11, %r1;
	add.s32 	%r20, %r19, %r18;
	cvt.s64.s32 	%rd3, %r20;
	add.s64 	%rd4, %rd1, %rd3;
	mov.b16 	%rs1, 0;
	st.global.u8 	[%rd4], %rs1;
$L__BB6_8:
	ret;

}
	// .globl	_Z11relaxPsiRedPdiiPbdS_
.visible .entry _Z11relaxPsiRedPdiiPbdS_(
	.param .u64 .ptr .align 1 _Z11relaxPsiRedPdiiPbdS__param_0,
	.param .u32 _Z11relaxPsiRedPdiiPbdS__param_1,
	.param .u32 _Z11relaxPsiRedPdiiPbdS__param_2,
	.param .u64 .ptr .align 1 _Z11relaxPsiRedPdiiPbdS__param_3,
	.param .f64 _Z11relaxPsiRedPdiiPbdS__param_4,
	.param .u64 .ptr .align 1 _Z11relaxPsiRedPdiiPbdS__param_5
)
{
	.reg .pred 	%p<8>;
	.reg .b16 	%rs<2>;
	.reg .b32 	%r<25>;
	.reg .b64 	%rd<21>;
	.reg .b64 	%fd<14>;

	ld.param.u64 	%rd1, [_Z11relaxPsiRedPdiiPbdS__param_0];
	ld.param.u32 	%r7, [_Z11relaxPsiRedPdiiPbdS__param_1];
	ld.param.u32 	%r8, [_Z11relaxPsiRedPdiiPbdS__param_2];
	ld.param.u64 	%rd2, [_Z11relaxPsiRedPdiiPbdS__param_3];
	ld.param.f64 	%fd1, [_Z11relaxPsiRedPdiiPbdS__param_4];
	ld.param.u64 	%rd3, [_Z11relaxPsiRedPdiiPbdS__param_5];
	mov.u32 	%r10, %ctaid.x;
	mov.u32 	%r11, %ntid.x;
	mov.u32 	%r12, %tid.x;
	mad.lo.s32 	%r1, %r10, %r11, %r12;
	mov.u32 	%r13, %ctaid.y;
	mov.u32 	%r14, %ntid.y;
	mov.u32 	%r15, %tid.y;
	mad.lo.s32 	%r16, %r13, %r14, %r15;
	mad.lo.s32 	%r3, %r1, %r8, %r1;
	add.s32 	%r17, %r8, %r3;
	add.s32 	%r18, %r17, 1;
	add.s32 	%r19, %r1, -1;
	add.s32 	%r4, %r3, %r16;
	setp.eq.s32 	%p1, %r1, 0;
	selp.b32 	%r20, %r7, %r19, %p1;
	mad.lo.s32 	%r21, %r20, %r8, %r20;
	add.s32 	%r5, %r21, %r16;
	setp.eq.s32 	%p2, %r1, %r7;
	selp.b32 	%r6, 0, %r18, %p2;
	setp.gt.s32 	%p3, %r1, %r7;
	setp.gt.s32 	%p4, %r16, %r8;
	or.pred  	%p5, %p3, %p4;
	@%p5 bra 	$L__BB7_4;
	cvta.to.global.u64 	%rd4, %rd2;
	cvt.s64.s32 	%rd5, %r4;
	add.s64 	%rd6, %rd4, %rd5;
	ld.global.u8 	%rs1, [%rd6];
	setp.ne.s16 	%p6, %rs1, 0;
	@%p6 bra 	$L__BB7_4;
	add.s32 	%r22, %r1, %r16;
	and.b32  	%r23, %r22, 1;
	setp.eq.b32 	%p7, %r23, 1;
	@%p7 bra 	$L__BB7_4;
	cvta.to.global.u64 	%rd7, %rd1;
	add.s32 	%r24, %r6, %r16;
	mul.wide.s32 	%rd8, %r24, 8;
	add.s64 	%rd9, %rd7, %rd8;
	ld.global.f64 	%fd2, [%rd9];
	mul.wide.s32 	%rd10, %r5, 8;
	add.s64 	%rd11, %rd7, %rd10;
	ld.global.f64 	%fd3, [%rd11];
	add.f64 	%fd4, %fd2, %fd3;
	cvt.s64.s32 	%rd12, %r3;
	cvt.u64.u32 	%rd13, %r16;
	add.s64 	%rd14, %rd13, %rd12;
	shl.b64 	%rd15, %rd14, 3;
	add.s64 	%rd16, %rd7, %rd15;
	ld.global.f64 	%fd5, [%rd16+8];
	add.f64 	%fd6, %fd4, %fd5;
	ld.global.f64 	%fd7, [%rd16+-8];
	add.f64 	%fd8, %fd6, %fd7;
	mul.f64 	%fd9, %fd1, %fd1;
	cvta.to.global.u64 	%rd17, %rd3;
	mul.wide.s32 	%rd18, %r4, 8;
	add.s64 	%rd19, %rd17, %rd18;
	ld.global.f64 	%fd10, [%rd19];
	mul.f64 	%fd11, %fd9, %fd10;
	sub.f64 	%fd12, %fd8, %fd11;
	mul.f64 	%fd13, %fd12, 0d3FD0000000000000;
	add.s64 	%rd20, %rd7, %rd18;
	st.global.f64 	[%rd20], %fd13;
$L__BB7_4:
	ret;

}
	// .globl	_Z13relaxPsiBlackPdiiPbdS_
.visible .entry _Z13relaxPsiBlackPdiiPbdS_(
	.param .u64 .ptr .align 1 _Z13relaxPsiBlackPdiiPbdS__param_0,
	.param .u32 _Z13relaxPsiBlackPdiiPbdS__param_1,
	.param .u32 _Z13relaxPsiBlackPdiiPbdS__param_2,
	.param .u64 .ptr .align 1 _Z13relaxPsiBlackPdiiPbdS__param_3,
	.param .f64 _Z13relaxPsiBlackPdiiPbdS__param_4,
	.param .u64 .ptr .align 1 _Z13relaxPsiBlackPdiiPbdS__param_5
)
{
	.reg .pred 	%p<8>;
	.reg .b16 	%rs<2>;
	.reg .b32 	%r<25>;
	.reg .b64 	%rd<21>;
	.reg .b64 	%fd<14>;

	ld.param.u64 	%rd1, [_Z13relaxPsiBlackPdiiPbdS__param_0];
	ld.param.u32 	%r7, [_Z13relaxPsiBlackPdiiPbdS__param_1];
	ld.param.u32 	%r8, [_Z13relaxPsiBlackPdiiPbdS__param_2];
	ld.param.u64 	%rd2, [_Z13relaxPsiBlackPdiiPbdS__param_3];
	ld.param.f64 	%fd1, [_Z13relaxPsiBlackPdiiPbdS__param_4];
	ld.param.u64 	%rd3, [_Z13relaxPsiBlackPdiiPbdS__param_5];
	mov.u32 	%r10, %ctaid.x;
	mov.u32 	%r11, %ntid.x;
	mov.u32 	%r12, %tid.x;
	mad.lo.s32 	%r1, %r10, %r11, %r12;
	mov.u32 	%r13, %ctaid.y;
	mov.u32 	%r14, %ntid.y;
	mov.u32 	%r15, %tid.y;
	mad.lo.s32 	%r16, %r13, %r14, %r15;
	mad.lo.s32 	%r3, %r1, %r8, %r1;
	add.s32 	%r17, %r8, %r3;
	add.s32 	%r18, %r17, 1;
	add.s32 	%r19, %r1, -1;
	add.s32 	%r4, %r3, %r16;
	setp.eq.s32 	%p1, %r1, 0;
	selp.b32 	%r20, %r7, %r19, %p1;
	mad.lo.s32 	%r21, %r20, %r8, %r20;
	add.s32 	%r5, %r21, %r16;
	setp.eq.s32 	%p2, %r1, %r7;
	selp.b32 	%r6, 0, %r18, %p2;
	setp.gt.s32 	%p3, %r1, %r7;
	setp.gt.s32 	%p4, %r16, %r8;
	or.pred  	%p5, %p3, %p4;
	@%p5 bra 	$L__BB8_4;
	cvta.to.global.u64 	%rd4, %rd2;
	cvt.s64.s32 	%rd5, %r4;
	add.s64 	%rd6, %rd4, %rd5;
	ld.global.u8 	%rs1, [%rd6];
	setp.ne.s16 	%p6, %rs1, 0;
	@%p6 bra 	$L__BB8_4;
	add.s32 	%r22, %r1, %r16;
	and.b32  	%r23, %r22, -2147483647;
	setp.ne.s32 	%p7, %r23, 1;
	@%p7 bra 	$L__BB8_4;
	cvta.to.global.u64 	%rd7, %rd1;
	add.s32 	%r24, %r6, %r16;
	mul.wide.s32 	%rd8, %r24, 8;
	add.s64 	%rd9, %rd7, %rd8;
	ld.global.f64 	%fd2, [%rd9];
	mul.wide.s32 	%rd10, %r5, 8;
	add.s64 	%rd11, %rd7, %rd10;
	ld.global.f64 	%fd3, [%rd11];
	add.f64 	%fd4, %fd2, %fd3;
	cvt.s64.s32 	%rd12, %r3;
	cvt.u64.u32 	%rd13, %r16;
	add.s64 	%rd14, %rd13, %rd12;
	shl.b64 	%rd15, %rd14, 3;
	add.s64 	%rd16, %rd7, %rd15;
	ld.global.f64 	%fd5, [%rd16+8];
	add.f64 	%fd6, %fd4, %fd5;
	ld.global.f64 	%fd7, [%rd16+-8];
	add.f64 	%fd8, %fd6, %fd7;
	mul.f64 	%fd9, %fd1, %fd1;
	cvta.to.global.u64 	%rd17, %rd3;
	mul.wide.s32 	%rd18, %r4, 8;
	add.s64 	%rd19, %rd17, %rd18;
	ld.global.f64 	%fd10, [%rd19];
	mul.f64 	%fd11, %fd9, %fd10;
	sub.f64 	%fd12, %fd8, %fd11;
	mul.f64 	%fd13, %fd12, 0d3FD0000000000000;
	add.s64 	%rd20, %rd7, %rd18;
	st.global.f64 	[%rd20], %fd13;
$L__BB8_4:
	ret;

}
	// .globl	_Z12relaxZetaRedPdiiPbidS_d
.visible .entry _Z12relaxZetaRedPdiiPbidS_d(
	.param .u64 .ptr .align 1 _Z12relaxZetaRedPdiiPbidS_d_param_0,
	.param .u32 _Z12relaxZetaRedPdiiPbidS_d_param_1,
	.param .u32 _Z12relaxZetaRedPdiiPbidS_d_param_2,
	.param .u64 .ptr .align 1 _Z12relaxZetaRedPdiiPbidS_d_param_3,
	.param .u32 _Z12relaxZetaRedPdiiPbidS_d_param_4,
	.param .f64 _Z12relaxZetaRedPdiiPbidS_d_param_5,
	.param .u64 .ptr .align 1 _Z12relaxZetaRedPdiiPbidS_d_param_6,
	.param .f64 _Z12relaxZetaRedPdiiPbidS_d_param_7
)
{
	.reg .pred 	%p<8>;
	.reg .b16 	%rs<2>;
	.reg .b32 	%r<27>;
	.reg .b64 	%rd<24>;
	.reg .b64 	%fd<28>;

	ld.param.u32 	%r8, [_Z12relaxZetaRedPdiiPbidS_d_param_1];
	ld.param.u32 	%r9, [_Z12relaxZetaRedPdiiPbidS_d_param_2];
	ld.param.u64 	%rd2, [_Z12relaxZetaRedPdiiPbidS_d_param_3];
	ld.param.u32 	%r7, [_Z12relaxZetaRedPdiiPbidS_d_param_4];
	ld.param.u64 	%rd3, [_Z12relaxZetaRedPdiiPbidS_d_param_6];
	ld.param.f64 	%fd2, [_Z12relaxZetaRedPdiiPbidS_d_param_7];
	mov.u32 	%r11, %ctaid.x;
	mov.u32 	%r12, %ntid.x;
	mov.u32 	%r13, %tid.x;
	mad.lo.s32 	%r1, %r11, %r12, %r13;
	mov.u32 	%r14, %ctaid.y;
	mov.u32 	%r15, %ntid.y;
	mov.u32 	%r16, %tid.y;
	mad.lo.s32 	%r17, %r14, %r15, %r16;
	mad.lo.s32 	%r3, %r1, %r9, %r1;
	add.s32 	%r18, %r9, %r3;
	add.s32 	%r19, %r18, 1;
	add.s32 	%r20, %r1, -1;
	add.s32 	%r4, %r3, %r17;
	setp.eq.s32 	%p1, %r1, 0;
	selp.b32 	%r21, %r8, %r20, %p1;
	mad.lo.s32 	%r22, %r21, %r9, %r21;
	add.s32 	%r5, %r22, %r17;
	setp.eq.s32 	%p2, %r1, %r8;
	selp.b32 	%r6, 0, %r19, %p2;
	setp.gt.s32 	%p3, %r1, %r8;
	setp.gt.s32 	%p4, %r17, %r9;
	or.pred  	%p5, %p3, %p4;
	@%p5 bra 	$L__BB9_4;
	cvta.to.global.u64 	%rd4, %rd2;
	cvt.s64.s32 	%rd5, %r4;
	add.s64 	%rd6, %rd4, %rd5;
	ld.global.u8 	%rs1, [%rd6];
	setp.ne.s16 	%p6, %rs1, 0;
	@%p6 bra 	$L__BB9_4;
	add.s32 	%r23, %r1, %r17;
	and.b32  	%r24, %r23, 1;
	setp.eq.b32 	%p7, %r24, 1;
	@%p7 bra 	$L__BB9_4;
	ld.param.f64 	%fd27, [_Z12relaxZetaRedPdiiPbidS_d_param_5];
	ld.param.u64 	%rd23, [_Z12relaxZetaRedPdiiPbidS_d_param_0];
	cvta.to.global.u64 	%rd7, %rd3;
	cvta.to.global.u64 	%rd8, %rd23;
	add.s32 	%r26, %r6, %r17;
	mul.wide.s32 	%rd9, %r26, 8;
	add.s64 	%rd10, %rd8, %rd9;
	ld.global.f64 	%fd3, [%rd10];
	mul.wide.s32 	%rd11, %r5, 8;
	add.s64 	%rd12, %rd8, %rd11;
	ld.global.f64 	%fd4, [%rd12];
	add.f64 	%fd5, %fd3, %fd4;
	cvt.s64.s32 	%rd13, %r3;
	cvt.u64.u32 	%rd14, %r17;
	add.s64 	%rd15, %rd14, %rd13;
	shl.b64 	%rd16, %rd15, 3;
	add.s64 	%rd17, %rd8, %rd16;
	ld.global.f64 	%fd6, [%rd17+8];
	add.f64 	%fd7, %fd5, %fd6;
	ld.global.f64 	%fd8, [%rd17+-8];
	add.f64 	%fd9, %fd7, %fd8;
	cvt.rn.f64.s32 	%fd10, %r7;
	mul.f64 	%fd11, %fd27, %fd10;
	add.s64 	%rd18, %rd7, %rd16;
	ld.global.f64 	%fd12, [%rd18+8];
	ld.global.f64 	%fd13, [%rd18+-8];
	sub.f64 	%fd14, %fd12, %fd13;
	sub.f64 	%fd15, %fd3, %fd4;
	mul.f64 	%fd16, %fd14, %fd15;
	add.s64 	%rd19, %rd7, %rd9;
	ld.global.f64 	%fd17, [%rd19];
	add.s64 	%rd20, %rd7, %rd11;
	ld.global.f64 	%fd18, [%rd20];
	sub.f64 	%fd19, %fd17, %fd18;
	sub.f64 	%fd20, %fd6, %fd8;
	mul.f64 	%fd21, %fd19, %fd20;
	sub.f64 	%fd22, %fd16, %fd21;
	mul.f64 	%fd23, %fd11, %fd22;
	mul.f64 	%fd24, %fd2, 0dC030000000000000;
	div.rn.f64 	%fd25, %fd23, %fd24;
	fma.rn.f64 	%fd26, %fd9, 0d3FD0000000000000, %fd25;
	mul.wide.s32 	%rd21, %r4, 8;
	add.s64 	%rd22, %rd8, %rd21;
	st.global.f64 	[%rd22], %fd26;
$L__BB9_4:
	ret;

}
	// .globl	_Z14relaxZetaBlackPdiiPbidS_d
.visible .entry _Z14relaxZetaBlackPdiiPbidS_d(
	.param .u64 .ptr .align 1 _Z14relaxZetaBlackPdiiPbidS_d_param_0,
	.param .u32 _Z14relaxZetaBlackPdiiPbidS_d_param_1,
	.param .u32 _Z14relaxZetaBlackPdiiPbidS_d_param_2,
	.param .u64 .ptr .align 1 _Z14relaxZetaBlackPdiiPbidS_d_param_3,
	.param .u32 _Z14relaxZetaBlackPdiiPbidS_d_param_4,
	.param .f64 _Z14relaxZetaBlackPdiiPbidS_d_param_5,
	.param .u64 .ptr .align 1 _Z14relaxZetaBlackPdiiPbidS_d_param_6,
	.param .f64 _Z14relaxZetaBlackPdiiPbidS_d_param_7
)
{
	.reg .pred 	%p<8>;
	.reg .b16 	%rs<2>;
	.reg .b32 	%r<27>;
	.reg .b64 	%rd<24>;
	.reg .b64 	%fd<28>;

	ld.param.u32 	%r8, [_Z14relaxZetaBlackPdiiPbidS_d_param_1];
	ld.param.u32 	%r9, [_Z14relaxZetaBlackPdiiPbidS_d_param_2];
	ld.param.u64 	%rd2, [_Z14relaxZetaBlackPdiiPbidS_d_param_3];
	ld.param.u32 	%r7, [_Z14relaxZetaBlackPdiiPbidS_d_param_4];
	ld.param.u64 	%rd3, [_Z14relaxZetaBlackPdiiPbidS_d_param_6];
	ld.param.f64 	%fd2, [_Z14relaxZetaBlackPdiiPbidS_d_param_7];
	mov.u32 	%r11, %ctaid.x;
	mov.u32 	%r12, %ntid.x;
	mov.u32 	%r13, %tid.x;
	mad.lo.s32 	%r1, %r11, %r12, %r13;
	mov.u32 	%r14, %ctaid.y;
	mov.u32 	%r15, %ntid.y;
	mov.u32 	%r16, %tid.y;
	mad.lo.s32 	%r17, %r14, %r15, %r16;
	mad.lo.s32 	%r3, %r1, %r9, %r1;
	add.s32 	%r18, %r9, %r3;
	add.s32 	%r19, %r18, 1;
	add.s32 	%r20, %r1, -1;
	add.s32 	%r4, %r3, %r17;
	setp.eq.s32 	%p1, %r1, 0;
	selp.b32 	%r21, %r8, %r20, %p1;
	mad.lo.s32 	%r22, %r21, %r9, %r21;
	add.s32 	%r5, %r22, %r17;
	setp.eq.s32 	%p2, %r1, %r8;
	selp.b32 	%r6, 0, %r19, %p2;
	setp.gt.s32 	%p3, %r1, %r8;
	setp.gt.s32 	%p4, %r17, %r9;
	or.pred  	%p5, %p3, %p4;
	@%p5 bra 	$L__BB10_4;
	cvta.to.global.u64 	%rd4, %rd2;
	cvt.s64.s32 	%rd5, %r4;
	add.s64 	%rd6, %rd4, %rd5;
	ld.global.u8 	%rs1, [%rd6];
	setp.ne.s16 	%p6, %rs1, 0;
	@%p6 bra 	$L__BB10_4;
	add.s32 	%r23, %r1, %r17;
	and.b32  	%r24, %r23, -2147483647;
	setp.ne.s32 	%p7, %r24, 1;
	@%p7 bra 	$L__BB10_4;
	ld.param.f64 	%fd27, [_Z14relaxZetaBlackPdiiPbidS_d_param_5];
	ld.param.u64 	%rd23, [_Z14relaxZetaBlackPdiiPbidS_d_param_0];
	cvta.to.global.u64 	%rd7, %rd3;
	cvta.to.global.u64 	%rd8, %rd23;
	add.s32 	%r26, %r6, %r17;
	mul.wide.s32 	%rd9, %r26, 8;
	add.s64 	%rd10, %rd8, %rd9;
	ld.global.f64 	%fd3, [%rd10];
	mul.wide.s32 	%rd11, %r5, 8;
	add.s64 	%rd12, %rd8, %rd11;
	ld.global.f64 	%fd4, [%rd12];
	add.f64 	%fd5, %fd3, %fd4;
	cvt.s64.s32 	%rd13, %r3;
	cvt.u64.u32 	%rd14, %r17;
	add.s64 	%rd15, %rd14, %rd13;
	shl.b64 	%rd16, %rd15, 3;
	add.s64 	%rd17, %rd8, %rd16;
	ld.global.f64 	%fd6, [%rd17+8];
	add.f64 	%fd7, %fd5, %fd6;
	ld.global.f64 	%fd8, [%rd17+-8];
	add.f64 	%fd9, %fd7, %fd8;
	cvt.rn.f64.s32 	%fd10, %r7;
	mul.f64 	%fd11, %fd27, %fd10;
	add.s64 	%rd18, %rd7, %rd16;
	ld.global.f64 	%fd12, [%rd18+8];
	ld.global.f64 	%fd13, [%rd18+-8];
	sub.f64 	%fd14, %fd12, %fd13;
	sub.f64 	%fd15, %fd3, %fd4;
	mul.f64 	%fd16, %fd14, %fd15;
	add.s64 	%rd19, %rd7, %rd9;
	ld.global.f64 	%fd17, [%rd19];
	add.s64 	%rd20, %rd7, %rd11;
	ld.global.f64 	%fd18, [%rd20];
	sub.f64 	%fd19, %fd17, %fd18;
	sub.f64 	%fd20, %fd6, %fd8;
	mul.f64 	%fd21, %fd19, %fd20;
	sub.f64 	%fd22, %fd16, %fd21;
	mul.f64 	%fd23, %fd11, %fd22;
	mul.f64 	%fd24, %fd2, 0dC030000000000000;
	div.rn.f64 	%fd25, %fd23, %fd24;
	fma.rn.f64 	%fd26, %fd9, 0d3FD0000000000000, %fd25;
	mul.wide.s32 	%rd21, %r4, 8;
	add.s64 	%rd22, %rd8, %rd21;
	st.global.f64 	[%rd22], %fd26;
$L__BB10_4:
	ret;

}
	// .globl	_Z5fillUPdiiPbS_d
.visible .entry _Z5fillUPdiiPbS_d(
	.param .u64 .ptr .align 1 _Z5fillUPdiiPbS_d_param_0,
	.param .u32 _Z5fillUPdiiPbS_d_param_1,
	.param .u32 _Z5fillUPdiiPbS_d_param_2,
	.param .u64 .ptr .align 1 _Z5fillUPdiiPbS_d_param_3,
	.param .u64 .ptr .align 1 _Z5fillUPdiiPbS_d_param_4,
	.param .f64 _Z5fillUPdiiPbS_d_param_5
)
{
	.reg .pred 	%p<5>;
	.reg .b16 	%rs<2>;
	.reg .b32 	%r<15>;
	.reg .b64 	%rd<12>;
	.reg .b64 	%fd<7>;

	ld.param.u64 	%rd1, [_Z5fillUPdiiPbS_d_param_0];
	ld.param.u32 	%r5, [_Z5fillUPdiiPbS_d_param_1];
	ld.param.u32 	%r6, [_Z5fillUPdiiPbS_d_param_2];
	ld.param.u64 	%rd2, [_Z5fillUPdiiPbS_d_param_3];
	ld.param.u64 	%rd3, [_Z5fillUPdiiPbS_d_param_4];
	ld.param.f64 	%fd1, [_Z5fillUPdiiPbS_d_param_5];
	mov.u32 	%r7, %ctaid.x;
	mov.u32 	%r8, %ntid.x;
	mov.u32 	%r9, %tid.x;
	mad.lo.s32 	%r1, %r7, %r8, %r9;
	mov.u32 	%r10, %ctaid.y;
	mov.u32 	%r11, %ntid.y;
	mov.u32 	%r12, %tid.y;
	mad.lo.s32 	%r13, %r10, %r11, %r12;
	setp.gt.s32 	%p1, %r1, %r5;
	setp.gt.s32 	%p2, %r13, %r6;
	or.pred  	%p3, %p1, %p2;
	@%p3 bra 	$L__BB11_3;
	cvta.to.global.u64 	%rd4, %rd2;
	mad.lo.s32 	%r14, %r1, %r6, %r1;
	add.s32 	%r3, %r14, %r13;
	cvt.s64.s32 	%rd5, %r3;
	add.s64 	%rd6, %rd4, %rd5;
	ld.global.u8 	%rs1, [%rd6];
	setp.ne.s16 	%p4, %rs1, 0;
	@%p4 bra 	$L__BB11_3;
	cvta.to.global.u64 	%rd7, %rd3;
	mul.wide.s32 	%rd8, %r3, 8;
	add.s64 	%rd9, %rd7, %rd8;
	ld.global.f64 	%fd2, [%rd9+8];
	ld.global.f64 	%fd3, [%rd9+-8];
	sub.f64 	%fd4, %fd2, %fd3;
	add.f64 	%fd5, %fd1, %fd1;
	div.rn.f64 	%fd6, %fd4, %fd5;
	cvta.to.global.u64 	%rd10, %rd1;
	add.s64 	%rd11, %rd10, %rd8;
	st.global.f64 	[%rd11], %fd6;
$L__BB11_3:
	ret;

}
	// .globl	_Z5fillVPdiiPbS_d
.visible .entry _Z5fillVPdiiPbS_d(
	.param .u64 .ptr .align 1 _Z5fillVPdiiPbS_d_param_0,
	.param .u32 _Z5fillVPdiiPbS_d_param_1,
	.param .u32 _Z5fillVPdiiPbS_d_param_2,
	.param .u64 .ptr .align 1 _Z5fillVPdiiPbS_d_param_3,
	.param .u64 .ptr .align 1 _Z5fillVPdiiPbS_d_param_4,
	.param .f64 _Z5fillVPdiiPbS_d_param_5
)
{
	.reg .pred 	%p<7>;
	.reg .b16 	%rs<2>;
	.reg .b32 	%r<21>;
	.reg .b64 	%rd<15>;
	.reg .b64 	%fd<8>;

	ld.param.u64 	%rd1, [_Z5fillVPdiiPbS_d_param_0];
	ld.param.u32 	%r5, [_Z5fillVPdiiPbS_d_param_1];
	ld.param.u32 	%r6, [_Z5fillVPdiiPbS_d_param_2];
	ld.param.u64 	%rd2, [_Z5fillVPdiiPbS_d_param_3];
	ld.param.u64 	%rd3, [_Z5fillVPdiiPbS_d_param_4];
	ld.param.f64 	%fd1, [_Z5fillVPdiiPbS_d_param_5];
	mov.u32 	%r8, %ctaid.x;
	mov.u32 	%r9, %ntid.x;
	mov.u32 	%r10, %tid.x;
	mad.lo.s32 	%r1, %r8, %r9, %r10;
	mov.u32 	%r11, %ctaid.y;
	mov.u32 	%r12, %ntid.y;
	mov.u32 	%r13, %tid.y;
	mad.lo.s32 	%r14, %r11, %r12, %r13;
	add.s32 	%r3, %r6, 1;
	setp.gt.s32 	%p1, %r1, %r5;
	setp.gt.s32 	%p2, %r14, %r6;
	or.pred  	%p3, %p1, %p2;
	@%p3 bra 	$L__BB12_3;
	cvta.to.global.u64 	%rd4, %rd2;
	mad.lo.s32 	%r4, %r3, %r1, %r14;
	cvt.s64.s32 	%rd5, %r4;
	add.s64 	%rd6, %rd4, %rd5;
	ld.global.u8 	%rs1, [%rd6];
	setp.ne.s16 	%p4, %rs1, 0;
	@%p4 bra 	$L__BB12_3;
	cvta.to.global.u64 	%rd7, %rd3;
	setp.eq.s32 	%p5, %r1, %r5;
	mad.lo.s32 	%r15, %r3, %r1, %r3;
	add.s32 	%r16, %r15, %r14;
	selp.b32 	%r17, %r14, %r16, %p5;
	mul.wide.s32 	%rd8, %r17, 8;
	add.s64 	%rd9, %rd7, %rd8;
	ld.global.f64 	%fd2, [%rd9];
	setp.eq.s32 	%p6, %r1, 0;
	add.s32 	%r18, %r1, -1;
	selp.b32 	%r19, %r5, %r18, %p6;
	mad.lo.s32 	%r20, %r3, %r19, %r14;
	mul.wide.s32 	%rd10, %r20, 8;
	add.s64 	%rd11, %rd7, %rd10;
	ld.global.f64 	%fd3, [%rd11];
	sub.f64 	%fd4, %fd2, %fd3;
	neg.f64 	%fd5, %fd4;
	add.f64 	%fd6, %fd1, %fd1;
	div.rn.f64 	%fd7, %fd5, %fd6;
	cvta.to.global.u64 	%rd12, %rd1;
	mul.wide.s32 	%rd13, %r4, 8;
	add.s64 	%rd14, %rd12, %rd13;
	st.global.f64 	[%rd14], %fd7;
$L__BB12_3:
	ret;

}
	// .globl	_Z7fillMagPdiiS_S_
.visible .entry _Z7fillMagPdiiS_S_(
	.param .u64 .ptr .align 1 _Z7fillMagPdiiS_S__param_0,
	.param .u32 _Z7fillMagPdiiS_S__param_1,
	.param .u32 _Z7fillMagPdiiS_S__param_2,
	.param .u64 .ptr .align 1 _Z7fillMagPdiiS_S__param_3,
	.param .u64 .ptr .align 1 _Z7fillMagPdiiS_S__param_4
)
{
	.reg .pred 	%p<4>;
	.reg .b32 	%r<15>;
	.reg .b64 	%rd<11>;
	.reg .b64 	%fd<6>;

	ld.param.u64 	%rd1, [_Z7fillMagPdiiS_S__param_0];
	ld.param.u32 	%r4, [_Z7fillMagPdiiS_S__param_1];
	ld.param.u32 	%r5, [_Z7fillMagPdiiS_S__param_2];
	ld.param.u64 	%rd2, [_Z7fillMagPdiiS_S__param_3];
	ld.param.u64 	%rd3, [_Z7fillMagPdiiS_S__param_4];
	mov.u32 	%r6, %ctaid.x;
	mov.u32 	%r7, %ntid.x;
	mov.u32 	%r8, %tid.x;
	mad.lo.s32 	%r1, %r6, %r7, %r8;
	mov.u32 	%r9, %ctaid.y;
	mov.u32 	%r10, %ntid.y;
	mov.u32 	%r11, %tid.y;
	mad.lo.s32 	%r12, %r9, %r10, %r11;
	setp.gt.s32 	%p1, %r1, %r4;
	setp.gt.s32 	%p2, %r12, %r5;
	or.pred  	%p3, %p1, %p2;
	@%p3 bra 	$L__BB13_2;
	cvta.to.global.u64 	%rd4, %rd2;
	cvta.to.global.u64 	%rd5, %rd3;
	cvta.to.global.u64 	%rd6, %rd1;
	mad.lo.s32 	%r13, %r1, %r5, %r1;
	add.s32 	%r14, %r13, %r12;
	mul.wide.s32 	%rd7, %r14, 8;
	add.s64 	%rd8, %rd4, %rd7;
	ld.global.f64 	%fd1, [%rd8];
	add.s64 	%rd9, %rd5, %rd7;
	ld.global.f64 	%fd2, [%rd9];
	mul.f64 	%fd3, %fd2, %fd2;
	fma.rn.f64 	%fd4, %fd1, %fd1, %fd3;
	sqrt.rn.f64 	%fd5, %fd4;
	add.s64 	%rd10, %rd6, %rd7;
	st.global.f64 	[%rd10], %fd5;
$L__BB13_2:
	ret;

}
	// .globl	_Z5initGPdiiS_S_iid
.visible .entry _Z5initGPdiiS_S_iid(
	.param .u64 .ptr .align 1 _Z5initGPdiiS_S_iid_param_0,
	.param .u32 _Z5initGPdiiS_S_iid_param_1,
	.param .u32 _Z5initGPdiiS_S_iid_param_2,
	.param .u64 .ptr .align 1 _Z5initGPdiiS_S_iid_param_3,
	.param .u64 .ptr .align 1 _Z5initGPdiiS_S_iid_param_4,
	.param .u32 _Z5initGPdiiS_S_iid_param_5,
	.param .u32 _Z5initGPdiiS_S_iid_param_6,
	.param .f64 _Z5initGPdiiS_S_iid_param_7
)
{
	.reg .pred 	%p<33>;
	.reg .b32 	%r<66>;
	.reg .b32 	%f<3>;
	.reg .b64 	%rd<17>;
	.reg .b64 	%fd<73>;

	ld.param.u64 	%rd1, [_Z5initGPdiiS_S_iid_param_0];
	ld.param.u32 	%r13, [_Z5initGPdiiS_S_iid_param_1];
	ld.param.u32 	%r14, [_Z5initGPdiiS_S_iid_param_2];
	ld.param.u64 	%rd2, [_Z5initGPdiiS_S_iid_param_3];
	ld.param.u64 	%rd3, [_Z5initGPdiiS_S_iid_param_4];
	ld.param.u32 	%r11, [_Z5initGPdiiS_S_iid_param_5];
	ld.param.u32 	%r12, [_Z5initGPdiiS_S_iid_param_6];
	ld.param.f64 	%fd23, [_Z5initGPdiiS_S_iid_param_7];
	mov.u32 	%r15, %ctaid.x;
	mov.u32 	%r16, %ntid.x;
	mov.u32 	%r17, %tid.x;
	mad.lo.s32 	%r1, %r15, %r16, %r17;
	mov.u32 	%r18, %ctaid.y;
	mov.u32 	%r19, %ntid.y;
	mov.u32 	%r20, %tid.y;
	mad.lo.s32 	%r21, %r18, %r19, %r20;
	setp.gt.s32 	%p1, %r1, %r13;
	setp.gt.s32 	%p2, %r21, %r14;
	or.pred  	%p3, %p1, %p2;
	@%p3 bra 	$L__BB14_19;
	cvta.to.global.u64 	%rd4, %rd2;
	mul.wide.s32 	%rd5, %r1, 8;
	add.s64 	%rd6, %rd4, %rd5;
	ld.global.f64 	%fd24, [%rd6];
	mul.wide.s32 	%rd7, %r11, 8;
	add.s64 	%rd8, %rd4, %rd7;
	ld.global.f64 	%fd25, [%rd8];
	sub.f64 	%fd1, %fd24, %fd25;
	{
	.reg .b32 %temp; 
	mov.b64 	{%temp, %r3}, %fd1;
	}
	mov.f64 	%fd26, 0d4000000000000000;
	{
	.reg .b32 %temp; 
	mov.b64 	{%temp, %r22}, %fd26;
	}
	and.b32  	%r5, %r22, 2146435072;
	setp.eq.s32 	%p4, %r5, 1062207488;
	abs.f64 	%fd2, %fd1;
	{ // callseq 2, 0
	.param .b64 param0;
	st.param.f64 	[param0], %fd2;
	.param .b64 param1;
	st.param.f64 	[param1], 0d4000000000000000;
	.param .b64 retval0;
	call.uni (retval0), 
	__internal_accurate_pow, 
	(
	param0, 
	param1
	);
	ld.param.f64 	%fd27, [retval0];
	} // callseq 2
	setp.lt.s32 	%p5, %r3, 0;
	neg.f64 	%fd29, %fd27;
	selp.f64 	%fd30, %fd29, %fd27, %p4;
	selp.f64 	%fd69, %fd30, %fd27, %p5;
	setp.neu.f64 	%p6, %fd1, 0d0000000000000000;
	@%p6 bra 	$L__BB14_3;
	setp.eq.s32 	%p7, %r5, 1062207488;
	selp.b32 	%r23, %r3, 0, %p7;
	setp.lt.s32 	%p8, %r22, 0;
	or.b32  	%r24, %r23, 2146435072;
	selp.b32 	%r25, %r24, %r23, %p8;
	mov.b32 	%r26, 0;
	mov.b64 	%fd69, {%r26, %r25};
$L__BB14_3:
	add.f64 	%fd31, %fd1, 0d4000000000000000;
	{
	.reg .b32 %temp; 
	mov.b64 	{%temp, %r27}, %fd31;
	}
	and.b32  	%r28, %r27, 2146435072;
	setp.ne.s32 	%p9, %r28, 2146435072;
	@%p9 bra 	$L__BB14_8;
	setp.num.f64 	%p10, %fd1, %fd1;
	@%p10 bra 	$L__BB14_6;
	mov.f64 	%fd32, 0d4000000000000000;
	add.rn.f64 	%fd69, %fd1, %fd32;
	bra.uni 	$L__BB14_8;
$L__BB14_6:
	setp.neu.f64 	%p11, %fd2, 0d7FF0000000000000;
	@%p11 bra 	$L__BB14_8;
	setp.lt.s32 	%p12, %r3, 0;
	setp.eq.s32 	%p13, %r5, 1062207488;
	setp.lt.s32 	%p14, %r22, 0;
	selp.b32 	%r30, 0, 2146435072, %p14;
	and.b32  	%r31, %r22, 2147483647;
	setp.ne.s32 	%p15, %r31, 1071644672;
	or.b32  	%r32, %r30, -2147483648;
	selp.b32 	%r33, %r32, %r30, %p15;
	selp.b32 	%r34, %r33, %r30, %p13;
	selp.b32 	%r35, %r34, %r30, %p12;
	mov.b32 	%r36, 0;
	mov.b64 	%fd69, {%r36, %r35};
$L__BB14_8:
	cvta.to.global.u64 	%rd9, %rd3;
	setp.eq.s32 	%p16, %r5, 1062207488;
	setp.eq.f64 	%p17, %fd1, 0d3FF0000000000000;
	selp.f64 	%fd9, 0d3FF0000000000000, %fd69, %p17;
	mul.wide.u32 	%rd10, %r21, 8;
	add.s64 	%rd11, %rd9, %rd10;
	ld.global.f64 	%fd33, [%rd11];
	mul.wide.s32 	%rd12, %r12, 8;
	add.s64 	%rd13, %rd9, %rd12;
	ld.global.f64 	%fd34, [%rd13];
	sub.f64 	%fd10, %fd33, %fd34;
	{
	.reg .b32 %temp; 
	mov.b64 	{%temp, %r6}, %fd10;
	}
	abs.f64 	%fd11, %fd10;
	{ // callseq 3, 0
	.param .b64 param0;
	st.param.f64 	[param0], %fd11;
	.param .b64 param1;
	st.param.f64 	[param1], 0d4000000000000000;
	.param .b64 retval0;
	call.uni (retval0), 
	__internal_accurate_pow, 
	(
	param0, 
	param1
	);
	ld.param.f64 	%fd35, [retval0];
	} // callseq 3
	setp.lt.s32 	%p18, %r6, 0;
	neg.f64 	%fd37, %fd35;
	selp.f64 	%fd38, %fd37, %fd35, %p16;
	selp.f64 	%fd71, %fd38, %fd35, %p18;
	setp.neu.f64 	%p19, %fd10, 0d0000000000000000;
	@%p19 bra 	$L__BB14_10;
	setp.eq.s32 	%p20, %r5, 1062207488;
	selp.b32 	%r38, %r6, 0, %p20;
	setp.lt.s32 	%p21, %r22, 0;
	or.b32  	%r39, %r38, 2146435072;
	selp.b32 	%r40, %r39, %r38, %p21;
	mov.b32 	%r41, 0;
	mov.b64 	%fd71, {%r41, %r40};
$L__BB14_10:
	add.f64 	%fd39, %fd10, 0d4000000000000000;
	{
	.reg .b32 %temp; 
	mov.b64 	{%temp, %r42}, %fd39;
	}
	and.b32  	%r43, %r42, 2146435072;
	setp.ne.s32 	%p22, %r43, 2146435072;
	@%p22 bra 	$L__BB14_15;
	setp.num.f64 	%p23, %fd10, %fd10;
	@%p23 bra 	$L__BB14_13;
	mov.f64 	%fd40, 0d4000000000000000;
	add.rn.f64 	%fd71, %fd10, %fd40;
	bra.uni 	$L__BB14_15;
$L__BB14_13:
	setp.neu.f64 	%p24, %fd11, 0d7FF0000000000000;
	@%p24 bra 	$L__BB14_15;
	setp.lt.s32 	%p25, %r6, 0;
	setp.eq.s32 	%p26, %r5, 1062207488;
	setp.lt.s32 	%p27, %r22, 0;
	selp.b32 	%r45, 0, 2146435072, %p27;
	and.b32  	%r46, %r22, 2147483647;
	setp.ne.s32 	%p28, %r46, 1071644672;
	or.b32  	%r47, %r45, -2147483648;
	selp.b32 	%r48, %r47, %r45, %p28;
	selp.b32 	%r49, %r48, %r45, %p26;
	selp.b32 	%r50, %r49, %r45, %p25;
	mov.b32 	%r51, 0;
	mov.b64 	%fd71, {%r51, %r50};
$L__BB14_15:
	setp.eq.f64 	%p29, %fd10, 0d3FF0000000000000;
	selp.f64 	%fd41, 0d3FF0000000000000, %fd71, %p29;
	add.f64 	%fd42, %fd9, %fd41;
	neg.f64 	%fd43, %fd42;
	add.f64 	%fd44, %fd23, %fd23;
	mul.f64 	%fd45, %fd23, %fd44;
	div.rn.f64 	%fd18, %fd43, %fd45;
	fma.rn.f64 	%fd46, %fd18, 0d3FF71547652B82FE, 0d4338000000000000;
	{
	.reg .b32 %temp; 
	mov.b64 	{%r7, %temp}, %fd46;
	}
	mov.f64 	%fd47, 0dC338000000000000;
	add.rn.f64 	%fd48, %fd46, %fd47;
	fma.rn.f64 	%fd49, %fd48, 0dBFE62E42FEFA39EF, %fd18;
	fma.rn.f64 	%fd50, %fd48, 0dBC7ABC9E3B39803F, %fd49;
	fma.rn.f64 	%fd51, %fd50, 0d3E5ADE1569CE2BDF, 0d3E928AF3FCA213EA;
	fma.rn.f64 	%fd52, %fd51, %fd50, 0d3EC71DEE62401315;
	fma.rn.f64 	%fd53, %fd52, %fd50, 0d3EFA01997C89EB71;
	fma.rn.f64 	%fd54, %fd53, %fd50, 0d3F2A01A014761F65;
	fma.rn.f64 	%fd55, %fd54, %fd50, 0d3F56C16C1852B7AF;
	fma.rn.f64 	%fd56, %fd55, %fd50, 0d3F81111111122322;
	fma.rn.f64 	%fd57, %fd56, %fd50, 0d3FA55555555502A1;
	fma.rn.f64 	%fd58, %fd57, %fd50, 0d3FC5555555555511;
	fma.rn.f64 	%fd59, %fd58, %fd50, 0d3FE000000000000B;
	fma.rn.f64 	%fd60, %fd59, %fd50, 0d3FF0000000000000;
	fma.rn.f64 	%fd61, %fd60, %fd50, 0d3FF0000000000000;
	{
	.reg .b32 %temp; 
	mov.b64 	{%r8, %temp}, %fd61;
	}
	{
	.reg .b32 %temp; 
	mov.b64 	{%temp, %r9}, %fd61;
	}
	shl.b32 	%r52, %r7, 20;
	add.s32 	%r53, %r52, %r9;
	mov.b64 	%fd72, {%r8, %r53};
	{
	.reg .b32 %temp; 
	mov.b64 	{%temp, %r54}, %fd18;
	}
	mov.b32 	%f2, %r54;
	abs.f32 	%f1, %f2;
	setp.lt.f32 	%p30, %f1, 0f4086232B;
	@%p30 bra 	$L__BB14_18;
	setp.lt.f64 	%p31, %fd18, 0d0000000000000000;
	add.f64 	%fd62, %fd18, 0d7FF0000000000000;
	selp.f64 	%fd72, 0d0000000000000000, %fd62, %p31;
	setp.geu.f32 	%p32, %f1, 0f40874800;
	@%p32 bra 	$L__BB14_18;
	shr.u32 	%r55, %r7, 31;
	add.s32 	%r56, %r7, %r55;
	shr.s32 	%r57, %r56, 1;
	shl.b32 	%r58, %r57, 20;
	add.s32 	%r59, %r9, %r58;
	mov.b64 	%fd63, {%r8, %r59};
	sub.s32 	%r60, %r7, %r57;
	shl.b32 	%r61, %r60, 20;
	add.s32 	%r62, %r61, 1072693248;
	mov.b32 	%r63, 0;
	mov.b64 	%fd64, {%r63, %r62};
	mul.f64 	%fd72, %fd64, %fd63;
$L__BB14_18:
	mul.f64 	%fd65, %fd23, 0d401921FB54442D18;
	mul.f64 	%fd66, %fd23, %fd65;
	div.rn.f64 	%fd67, %fd72, %fd66;
	mad.lo.s32 	%r64, %r1, %r14, %r1;
	add.s32 	%r65, %r64, %r21;
	cvta.to.global.u64 	%rd14, %rd1;
	mul.wide.s32 	%rd15, %r65, 8;
	add.s64 	%rd16, %rd14, %rd15;
	st.global.f64 	[%rd16], %fd67;
$L__BB14_19:
	ret;

}
	// .globl	_Z9relaxGRedPdS_iiPbdddS_S_
.visible .entry _Z9relaxGRedPdS_iiPbdddS_S_(
	.param .u64 .ptr .align 1 _Z9relaxGRedPdS_iiPbdddS_S__param_0,
	.param .u64 .ptr .align 1 _Z9relaxGRedPdS_iiPbdddS_S__param_1,
	.param .u32 _Z9relaxGRedPdS_iiPbdddS_S__param_2,
	.param .u32 _Z9relaxGRedPdS_iiPbdddS_S__param_3,
	.param .u64 .ptr .align 1 _Z9relaxGRedPdS_iiPbdddS_S__param_4,
	.param .f64 _Z9relaxGRedPdS_iiPbdddS_S__param_5,
	.param .f64 _Z9relaxGRedPdS_iiPbdddS_S__param_6,
	.param .f64 _Z9relaxGRedPdS_iiPbdddS_S__param_7,
	.param .u64 .ptr .align 1 _Z9relaxGRedPdS_iiPbdddS_S__param_8,
	.param .u64 .ptr .align 1 _Z9relaxGRedPdS_iiPbdddS_S__param_9
)
{
	.reg .pred 	%p<8>;
	.reg .b16 	%rs<2>;
	.reg .b32 	%r<26>;
	.reg .b64 	%rd<32>;
	.reg .b64 	%fd<53>;

	ld.param.u64 	%rd1, [_Z9relaxGRedPdS_iiPbdddS_S__param_0];
	ld.param.u64 	%rd2, [_Z9relaxGRedPdS_iiPbdddS_S__param_1];
	ld.param.u32 	%r7, [_Z9relaxGRedPdS_iiPbdddS_S__param_2];
	ld.param.u32 	%r8, [_Z9relaxGRedPdS_iiPbdddS_S__param_3];
	ld.param.u64 	%rd3, [_Z9relaxGRedPdS_iiPbdddS_S__param_4];
	ld.param.f64 	%fd2, [_Z9relaxGRedPdS_iiPbdddS_S__param_6];
	ld.param.f64 	%fd3, [_Z9relaxGRedPdS_iiPbdddS_S__param_7];
	mov.u32 	%r10, %ctaid.x;
	mov.u32 	%r11, %ntid.x;
	mov.u32 	%r12, %tid.x;
	mad.lo.s32 	%r1, %r10, %r11, %r12;
	mov.u32 	%r13, %ctaid.y;
	mov.u32 	%r14, %ntid.y;
	mov.u32 	%r15, %tid.y;
	mad.lo.s32 	%r16, %r13, %r14, %r15;
	mad.lo.s32 	%r3, %r1, %r8, %r1;
	add.s32 	%r17, %r8, %r3;
	add.s32 	%r18, %r17, 1;
	add.s32 	%r19, %r1, -1;
	add.s32 	%r4, %r3, %r16;
	setp.eq.s32 	%p1, %r1, 0;
	selp.b32 	%r20, %r7, %r19, %p1;
	mad.lo.s32 	%r21, %r20, %r8, %r20;
	add.s32 	%r5, %r21, %r16;
	setp.eq.s32 	%p2, %r1, %r7;
	selp.b32 	%r6, 0, %r18, %p2;
	setp.gt.s32 	%p3, %r1, %r7;
	setp.gt.s32 	%p4, %r16, %r8;
	or.pred  	%p5, %p3, %p4;
	@%p5 bra 	$L__BB15_4;
	cvta.to.global.u64 	%rd6, %rd3;
	cvt.s64.s32 	%rd7, %r4;
	add.s64 	%rd8, %rd6, %rd7;
	ld.global.u8 	%rs1, [%rd8];
	setp.ne.s16 	%p6, %rs1, 0;
	@%p6 bra 	$L__BB15_4;
	add.s32 	%r22, %r1, %r16;
	and.b32  	%r23, %r22, 1;
	setp.eq.b32 	%p7, %r23, 1;
	@%p7 bra 	$L__BB15_4;
	ld.param.u64 	%rd31, [_Z9relaxGRedPdS_iiPbdddS_S__param_9];
	ld.param.u64 	%rd30, [_Z9relaxGRedPdS_iiPbdddS_S__param_8];
	ld.param.f64 	%fd52, [_Z9relaxGRedPdS_iiPbdddS_S__param_5];
	cvta.to.global.u64 	%rd9, %rd1;
	cvta.to.global.u64 	%rd10, %rd2;
	add.s32 	%r24, %r3, %r16;
	add.f64 	%fd4, %fd52, %fd52;
	mul.f64 	%fd5, %fd4, %fd2;
	mul.f64 	%fd6, %fd3, %fd3;
	div.rn.f64 	%fd7, %fd5, %fd6;
	add.f64 	%fd8, %fd7, 0d3FF0000000000000;
	rcp.rn.f64 	%fd9, %fd8;
	mul.wide.s32 	%rd11, %r24, 8;
	add.s64 	%rd12, %rd10, %rd11;
	ld.global.f64 	%fd10, [%rd12];
	mul.f64 	%fd11, %fd2, 0d3FE0000000000000;
	cvta.to.global.u64 	%rd13, %rd30;
	add.s64 	%rd14, %rd13, %rd11;
	ld.global.f64 	%fd12, [%rd14];
	mul.f64 	%fd13, %fd11, %fd12;
	add.s32 	%r25, %r6, %r16;
	mul.wide.s32 	%rd15, %r25, 8;
	add.s64 	%rd16, %rd10, %rd15;
	ld.global.f64 	%fd14, [%rd16];
	mul.wide.s32 	%rd17, %r5, 8;
	add.s64 	%rd18, %rd10, %rd17;
	ld.global.f64 	%fd15, [%rd18];
	sub.f64 	%fd16, %fd14, %fd15;
	add.f64 	%fd17, %fd3, %fd3;
	div.rn.f64 	%fd18, %fd16, %fd17;
	add.s64 	%rd19, %rd9, %rd15;
	ld.global.f64 	%fd19, [%rd19];
	add.s64 	%rd20, %rd9, %rd17;
	ld.global.f64 	%fd20, [%rd20];
	sub.f64 	%fd21, %fd19, %fd20;
	div.rn.f64 	%fd22, %fd21, %fd17;
	add.f64 	%fd23, %fd18, %fd22;
	mul.f64 	%fd24, %fd13, %fd23;
	sub.f64 	%fd25, %fd10, %fd24;
	cvta.to.global.u64 	%rd21, %rd31;
	add.s64 	%rd22, %rd21, %rd11;
	ld.global.f64 	%fd26, [%rd22];
	mul.f64 	%fd27, %fd11, %fd26;
	cvt.s64.s32 	%rd23, %r3;
	cvt.u64.u32 	%rd24, %r16;
	add.s64 	%rd25, %rd24, %rd23;
	shl.b64 	%rd26, %rd25, 3;
	add.s64 	%rd27, %rd10, %rd26;
	ld.global.f64 	%fd28, [%rd27+8];
	ld.global.f64 	%fd29, [%rd27+-8];
	sub.f64 	%fd30, %fd28, %fd29;
	div.rn.f64 	%fd31, %fd30, %fd17;
	add.s64 	%rd28, %rd9, %rd26;
	ld.global.f64 	%fd32, [%rd28+8];
	ld.global.f64 	%fd33, [%rd28+-8];
	sub.f64 	%fd34, %fd32, %fd33;
	div.rn.f64 	%fd35, %fd34, %fd17;
	add.f64 	%fd36, %fd31, %fd35;
	mul.f64 	%fd37, %fd27, %fd36;
	sub.f64 	%fd38, %fd25, %fd37;
	mul.f64 	%fd39, %fd52, %fd11;
	add.f64 	%fd40, %fd14, %fd15;
	add.f64 	%fd41, %fd40, %fd28;
	add.f64 	%fd42, %fd41, %fd29;
	fma.rn.f64 	%fd43, %fd10, 0dC010000000000000, %fd42;
	div.rn.f64 	%fd44, %fd43, %fd6;
	add.f64 	%fd45, %fd19, %fd20;
	add.f64 	%fd46, %fd45, %fd32;
	add.f64 	%fd47, %fd46, %fd33;
	div.rn.f64 	%fd48, %fd47, %fd6;
	add.f64 	%fd49, %fd44, %fd48;
	fma.rn.f64 	%fd50, %fd39, %fd49, %fd38;
	mul.f64 	%fd51, %fd9, %fd50;
	add.s64 	%rd29, %rd9, %rd11;
	st.global.f64 	[%rd29], %fd51;
$L__BB15_4:
	ret;

}
	// .globl	_Z11relaxGBlackPdS_iiPbdddS_S_
.visible .entry _Z11relaxGBlackPdS_iiPbdddS_S_(
	.param .u64 .ptr .align 1 _Z11relaxGBlackPdS_iiPbdddS_S__param_0,
	.param .u64 .ptr .align 1 _Z11relaxGBlackPdS_iiPbdddS_S__param_1,
	.param .u32 _Z11relaxGBlackPdS_iiPbdddS_S__param_2,
	.param .u32 _Z11relaxGBlackPdS_iiPbdddS_S__param_3,
	.param .u64 .ptr .align 1 _Z11relaxGBlackPdS_iiPbdddS_S__param_4,
	.param .f64 _Z11relaxGBlackPdS_iiPbdddS_S__param_5,
	.param .f64 _Z11relaxGBlackPdS_iiPbdddS_S__param_6,
	.param .f64 _Z11relaxGBlackPdS_iiPbdddS_S__param_7,
	.param .u64 .ptr .align 1 _Z11relaxGBlackPdS_iiPbdddS_S__param_8,
	.param .u64 .ptr .align 1 _Z11relaxGBlackPdS_iiPbdddS_S__param_9
)
{
	.reg .pred 	%p<8>;
	.reg .b16 	%rs<2>;
	.reg .b32 	%r<26>;
	.reg .b64 	%rd<32>;
	.reg .b64 	%fd<53>;

	ld.param.u64 	%rd1, [_Z11relaxGBlackPdS_iiPbdddS_S__param_0];
	ld.param.u64 	%rd2, [_Z11relaxGBlackPdS_iiPbdddS_S__param_1];
	ld.param.u32 	%r7, [_Z11relaxGBlackPdS_iiPbdddS_S__param_2];
	ld.param.u32 	%r8, [_Z11relaxGBlackPdS_iiPbdddS_S__param_3];
	ld.param.u64 	%rd3, [_Z11relaxGBlackPdS_iiPbdddS_S__param_4];
	ld.param.f64 	%fd2, [_Z11relaxGBlackPdS_iiPbdddS_S__param_6];
	ld.param.f64 	%fd3, [_Z11relaxGBlackPdS_iiPbdddS_S__param_7];
	mov.u32 	%r10, %ctaid.x;
	mov.u32 	%r11, %ntid.x;
	mov.u32 	%r12, %tid.x;
	mad.lo.s32 	%r1, %r10, %r11, %r12;
	mov.u32 	%r13, %ctaid.y;
	mov.u32 	%r14, %ntid.y;
	mov.u32 	%r15, %tid.y;
	mad.lo.s32 	%r16, %r13, %r14, %r15;
	mad.lo.s32 	%r3, %r1, %r8, %r1;
	add.s32 	%r17, %r8, %r3;
	add.s32 	%r18, %r17, 1;
	add.s32 	%r19, %r1, -1;
	add.s32 	%r4, %r3, %r16;
	setp.eq.s32 	%p1, %r1, 0;
	selp.b32 	%r20, %r7, %r19, %p1;
	mad.lo.s32 	%r21, %r20, %r8, %r20;
	add.s32 	%r5, %r21, %r16;
	setp.eq.s32 	%p2, %r1, %r7;
	selp.b32 	%r6, 0, %r18, %p2;
	setp.gt.s32 	%p3, %r1, %r7;
	setp.gt.s32 	%p4, %r16, %r8;
	or.pred  	%p5, %p3, %p4;
	@%p5 bra 	$L__BB16_4;
	cvta.to.global.u64 	%rd6, %rd3;
	cvt.s64.s32 	%rd7, %r4;
	add.s64 	%rd8, %rd6, %rd7;
	ld.global.u8 	%rs1, [%rd8];
	setp.ne.s16 	%p6, %rs1, 0;
	@%p6 bra 	$L__BB16_4;
	add.s32 	%r22, %r1, %r16;
	and.b32  	%r23, %r22, -2147483647;
	setp.ne.s32 	%p7, %r23, 1;
	@%p7 bra 	$L__BB16_4;
	ld.param.u64 	%rd31, [_Z11relaxGBlackPdS_iiPbdddS_S__param_9];
	ld.param.u64 	%rd30, [_Z11relaxGBlackPdS_iiPbdddS_S__param_8];
	ld.param.f64 	%fd52, [_Z11relaxGBlackPdS_iiPbdddS_S__param_5];
	cvta.to.global.u64 	%rd9, %rd1;
	cvta.to.global.u64 	%rd10, %rd2;
	add.s32 	%r24, %r3, %r16;
	add.f64 	%fd4, %fd52, %fd52;
	mul.f64 	%fd5, %fd4, %fd2;
	mul.f64 	%fd6, %fd3, %fd3;
	div.rn.f64 	%fd7, %fd5, %fd6;
	add.f64 	%fd8, %fd7, 0d3FF0000000000000;
	rcp.rn.f64 	%fd9, %fd8;
	mul.wide.s32 	%rd11, %r24, 8;
	add.s64 	%rd12, %rd10, %rd11;
	ld.global.f64 	%fd10, [%rd12];
	mul.f64 	%fd11, %fd2, 0d3FE0000000000000;
	cvta.to.global.u64 	%rd13, %rd30;
	add.s64 	%rd14, %rd13, %rd11;
	ld.global.f64 	%fd12, [%rd14];
	mul.f64 	%fd13, %fd11, %fd12;
	add.s32 	%r25, %r6, %r16;
	mul.wide.s32 	%rd15, %r25, 8;
	add.s64 	%rd16, %rd10, %rd15;
	ld.global.f64 	%fd14, [%rd16];
	mul.wide.s32 	%rd17, %r5, 8;
	add.s64 	%rd18, %rd10, %rd17;
	ld.global.f64 	%fd15, [%rd18];
	sub.f64 	%fd16, %fd14, %fd15;
	add.f64 	%fd17, %fd3, %fd3;
	div.rn.f64 	%fd18, %fd16, %fd17;
	add.s64 	%rd19, %rd9, %rd15;
	ld.global.f64 	%fd19, [%rd19];
	add.s64 	%rd20, %rd9, %rd17;
	ld.global.f64 	%fd20, [%rd20];
	sub.f64 	%fd21, %fd19, %fd20;
	div.rn.f64 	%fd22, %fd21, %fd17;
	add.f64 	%fd23, %fd18, %fd22;
	mul.f64 	%fd24, %fd13, %fd23;
	sub.f64 	%fd25, %fd10, %fd24;
	cvta.to.global.u64 	%rd21, %rd31;
	add.s64 	%rd22, %rd21, %rd11;
	ld.global.f64 	%fd26, [%rd22];
	mul.f64 	%fd27, %fd11, %fd26;
	cvt.s64.s32 	%rd23, %r3;
	cvt.u64.u32 	%rd24, %r16;
	add.s64 	%rd25, %rd24, %rd23;
	shl.b64 	%rd26, %rd25, 3;
	add.s64 	%rd27, %rd10, %rd26;
	ld.global.f64 	%fd28, [%rd27+8];
	ld.global.f64 	%fd29, [%rd27+-8];
	sub.f64 	%fd30, %fd28, %fd29;
	div.rn.f64 	%fd31, %fd30, %fd17;
	add.s64 	%rd28, %rd9, %rd26;
	ld.global.f64 	%fd32, [%rd28+8];
	ld.global.f64 	%fd33, [%rd28+-8];
	sub.f64 	%fd34, %fd32, %fd33;
	div.rn.f64 	%fd35, %fd34, %fd17;
	add.f64 	%fd36, %fd31, %fd35;
	mul.f64 	%fd37, %fd27, %fd36;
	sub.f64 	%fd38, %fd25, %fd37;
	mul.f64 	%fd39, %fd52, %fd11;
	add.f64 	%fd40, %fd14, %fd15;
	add.f64 	%fd41, %fd40, %fd28;
	add.f64 	%fd42, %fd41, %fd29;
	fma.rn.f64 	%fd43, %fd10, 0dC010000000000000, %fd42;
	div.rn.f64 	%fd44, %fd43, %fd6;
	add.f64 	%fd45, %fd19, %fd20;
	add.f64 	%fd46, %fd45, %fd32;
	add.f64 	%fd47, %fd46, %fd33;
	div.rn.f64 	%fd48, %fd47, %fd6;
	add.f64 	%fd49, %fd44, %fd48;
	fma.rn.f64 	%fd50, %fd39, %fd49, %fd38;
	mul.f64 	%fd51, %fd9, %fd50;
	add.s64 	%rd29, %rd9, %rd11;
	st.global.f64 	[%rd29], %fd51;
$L__BB16_4:
	ret;

}
.func  (.param .b64 func_retval0) __internal_accurate_pow(
	.param .b64 __internal_accurate_pow_param_0,
	.param .b64 __internal_accurate_pow_param_1
)
{
	.reg .pred 	%p<8>;
	.reg .b32 	%r<49>;
	.reg .b32 	%f<3>;
	.reg .b64 	%fd<109>;

	ld.param.f64 	%fd10, [__internal_accurate_pow_param_0];
	ld.param.f64 	%fd11, [__internal_accurate_pow_param_1];
	{
	.reg .b32 %temp; 
	mov.b64 	{%temp, %r46}, %fd10;
	}
	{
	.reg .b32 %temp; 
	mov.b64 	{%r45, %temp}, %fd10;
	}
	shr.u32 	%r47, %r46, 20;
	setp.gt.u32 	%p1, %r46, 1048575;
	@%p1 bra 	$L__BB17_2;
	mul.f64 	%fd12, %fd10, 0d4350000000000000;
	{
	.reg .b32 %temp; 
	mov.b64 	{%temp, %r46}, %fd12;
	}
	{
	.reg .b32 %temp; 
	mov.b64 	{%r45, %temp}, %fd12;
	}
	shr.u32 	%r16, %r46, 20;
	add.s32 	%r47, %r16, -54;
$L__BB17_2:
	add.s32 	%r48, %r47, -1023;
	and.b32  	%r17, %r46, -2146435073;
	or.b32  	%r18, %r17, 1072693248;
	mov.b64 	%fd107, {%r45, %r18};
	setp.lt.u32 	%p2, %r18, 1073127583;
	@%p2 bra 	$L__BB17_4;
	{
	.reg .b32 %temp; 
	mov.b64 	{%r19, %temp}, %fd107;
	}
	{
	.reg .b32 %temp; 
	mov.b64 	{%temp, %r20}, %fd107;
	}
	add.s32 	%r21, %r20, -1048576;
	mov.b64 	%fd107, {%r19, %r21};
	add.s32 	%r48, %r47, -1022;
$L__BB17_4:
	add.f64 	%fd13, %fd107, 0dBFF0000000000000;
	add.f64 	%fd14, %fd107, 0d3FF0000000000000;
	rcp.approx.ftz.f64 	%fd15, %fd14;
	neg.f64 	%fd16, %fd14;
	fma.rn.f64 	%fd17, %fd16, %fd15, 0d3FF0000000000000;
	fma.rn.f64 	%fd18, %fd17, %fd17, %fd17;
	fma.rn.f64 	%fd19, %fd18, %fd15, %fd15;
	mul.f64 	%fd20, %fd13, %fd19;
	fma.rn.f64 	%fd21, %fd13, %fd19, %fd20;
	mul.f64 	%fd22, %fd21, %fd21;
	fma.rn.f64 	%fd23, %fd22, 0d3EB0F5FF7D2CAFE2, 0d3ED0F5D241AD3B5A;
	fma.rn.f64 	%fd24, %fd23, %fd22, 0d3EF3B20A75488A3F;
	fma.rn.f64 	%fd25, %fd24, %fd22, 0d3F1745CDE4FAECD5;
	fma.rn.f64 	%fd26, %fd25, %fd22, 0d3F3C71C7258A578B;
	fma.rn.f64 	%fd27, %fd26, %fd22, 0d3F6249249242B910;
	fma.rn.f64 	%fd28, %fd27, %fd22, 0d3F89999999999DFB;
	sub.f64 	%fd29, %fd13, %fd21;
	add.f64 	%fd30, %fd29, %fd29;
	neg.f64 	%fd31, %fd21;
	fma.rn.f64 	%fd32, %fd31, %fd13, %fd30;
	mul.f64 	%fd33, %fd19, %fd32;
	fma.rn.f64 	%fd34, %fd22, %fd28, 0d3FB5555555555555;
	mov.f64 	%fd35, 0d3FB5555555555555;
	sub.f64 	%fd36, %fd35, %fd34;
	fma.rn.f64 	%fd37, %fd22, %fd28, %fd36;
	add.f64 	%fd38, %fd37, 0dBC46A4CB00B9E7B0;
	add.f64 	%fd39, %fd34, %fd38;
	sub.f64 	%fd40, %fd34, %fd39;
	add.f64 	%fd41, %fd38, %fd40;
	mul.rn.f64 	%fd42, %fd21, %fd21;
	neg.f64 	%fd43, %fd42;
	fma.rn.f64 	%fd44, %fd21, %fd21, %fd43;
	{
	.reg .b32 %temp; 
	mov.b64 	{%r22, %temp}, %fd33;
	}
	{
	.reg .b32 %temp; 
	mov.b64 	{%temp, %r23}, %fd33;
	}
	add.s32 	%r24, %r23, 1048576;
	mov.b64 	%fd45, {%r22, %r24};
	fma.rn.f64 	%fd46, %fd21, %fd45, %fd44;
	mul.rn.f64 	%fd47, %fd42, %fd21;
	neg.f64 	%fd48, %fd47;
	fma.rn.f64 	%fd49, %fd42, %fd21, %fd48;
	fma.rn.f64 	%fd50, %fd42, %fd33, %fd49;
	fma.rn.f64 	%fd51, %fd46, %fd21, %fd50;
	mul.rn.f64 	%fd52, %fd39, %fd47;
	neg.f64 	%fd53, %fd52;
	fma.rn.f64 	%fd54, %fd39, %fd47, %fd53;
	fma.rn.f64 	%fd55, %fd39, %fd51, %fd54;
	fma.rn.f64 	%fd56, %fd41, %fd47, %fd55;
	add.f64 	%fd57, %fd52, %fd56;
	sub.f64 	%fd58, %fd52, %fd57;
	add.f64 	%fd59, %fd56, %fd58;
	add.f64 	%fd60, %fd21, %fd57;
	sub.f64 	%fd61, %fd21, %fd60;
	add.f64 	%fd62, %fd57, %fd61;
	add.f64 	%fd63, %fd59, %fd62;
	add.f64 	%fd64, %fd33, %fd63;
	add.f64 	%fd65, %fd60, %fd64;
	sub.f64 	%fd66, %fd60, %fd65;
	add.f64 	%fd67, %fd64, %fd66;
	xor.b32  	%r25, %r48, -2147483648;
	mov.b32 	%r26, 1127219200;
	mov.b64 	%fd68, {%r25, %r26};
	mov.b32 	%r27, -2147483648;
	mov.b64 	%fd69, {%r27, %r26};
	sub.f64 	%fd70, %fd68, %fd69;
	fma.rn.f64 	%fd71, %fd70, 0d3FE62E42FEFA39EF, %fd65;
	fma.rn.f64 	%fd72, %fd70, 0dBFE62E42FEFA39EF, %fd71;
	sub.f64 	%fd73, %fd72, %fd65;
	sub.f64 	%fd74, %fd67, %fd73;
	fma.rn.f64 	%fd75, %fd70, 0d3C7ABC9E3B39803F, %fd74;
	add.f64 	%fd76, %fd71, %fd75;
	sub.f64 	%fd77, %fd71, %fd76;
	add.f64 	%fd78, %fd75, %fd77;
	{
	.reg .b32 %temp; 
	mov.b64 	{%temp, %r28}, %fd11;
	}
	{
	.reg .b32 %temp; 
	mov.b64 	{%r29, %temp}, %fd11;
	}
	shl.b32 	%r30, %r28, 1;
	setp.gt.u32 	%p3, %r30, -33554433;
	and.b32  	%r31, %r28, -15728641;
	selp.b32 	%r32, %r31, %r28, %p3;
	mov.b64 	%fd79, {%r29, %r32};
	mul.rn.f64 	%fd80, %fd76, %fd79;
	neg.f64 	%fd81, %fd80;
	fma.rn.f64 	%fd82, %fd76, %fd79, %fd81;
	fma.rn.f64 	%fd83, %fd78, %fd79, %fd82;
	add.f64 	%fd4, %fd80, %fd83;
	sub.f64 	%fd84, %fd80, %fd4;
	add.f64 	%fd5, %fd83, %fd84;
	fma.rn.f64 	%fd85, %fd4, 0d3FF71547652B82FE, 0d4338000000000000;
	{
	.reg .b32 %temp; 
	mov.b64 	{%r13, %temp}, %fd85;
	}
	mov.f64 	%fd86, 0dC338000000000000;
	add.rn.f64 	%fd87, %fd85, %fd86;
	fma.rn.f64 	%fd88, %fd87, 0dBFE62E42FEFA39EF, %fd4;
	fma.rn.f64 	%fd89, %fd87, 0dBC7ABC9E3B39803F, %fd88;
	fma.rn.f64 	%fd90, %fd89, 0d3E5ADE1569CE2BDF, 0d3E928AF3FCA213EA;
	fma.rn.f64 	%fd91, %fd90, %fd89, 0d3EC71DEE62401315;
	fma.rn.f64 	%fd92, %fd91, %fd89, 0d3EFA01997C89EB71;
	fma.rn.f64 	%fd93, %fd92, %fd89, 0d3F2A01A014761F65;
	fma.rn.f64 	%fd94, %fd93, %fd89, 0d3F56C16C1852B7AF;
	fma.rn.f64 	%fd95, %fd94, %fd89, 0d3F81111111122322;
	fma.rn.f64 	%fd96, %fd95, %fd89, 0d3FA55555555502A1;
	fma.rn.f64 	%fd97, %fd96, %fd89, 0d3FC5555555555511;
	fma.rn.f64 	%fd98, %fd97, %fd89, 0d3FE000000000000B;
	fma.rn.f64 	%fd99, %fd98, %fd89, 0d3FF0000000000000;
	fma.rn.f64 	%fd100, %fd99, %fd89, 0d3FF0000000000000;
	{
	.reg .b32 %temp; 
	mov.b64 	{%r14, %temp}, %fd100;
	}
	{
	.reg .b32 %temp; 
	mov.b64 	{%temp, %r15}, %fd100;
	}
	shl.b32 	%r33, %r13, 20;
	add.s32 	%r34, %r33, %r15;
	mov.b64 	%fd108, {%r14, %r34};
	{
	.reg .b32 %temp; 
	mov.b64 	{%temp, %r35}, %fd4;
	}
	mov.b32 	%f2, %r35;
	abs.f32 	%f1, %f2;
	setp.lt.f32 	%p4, %f1, 0f4086232B;
	@%p4 bra 	$L__BB17_7;
	setp.lt.f64 	%p5, %fd4, 0d0000000000000000;
	add.f64 	%fd101, %fd4, 0d7FF0000000000000;
	selp.f64 	%fd108, 0d0000000000000000, %fd101, %p5;
	setp.geu.f32 	%p6, %f1, 0f40874800;
	@%p6 bra 	$L__BB17_7;
	shr.u32 	%r36, %r13, 31;
	add.s32 	%r37, %r13, %r36;
	shr.s32 	%r38, %r37, 1;
	shl.b32 	%r39, %r38, 20;
	add.s32 	%r40, %r15, %r39;
	mov.b64 	%fd102, {%r14, %r40};
	sub.s32 	%r41, %r13, %r38;
	shl.b32 	%r42, %r41, 20;
	add.s32 	%r43, %r42, 1072693248;
	mov.b32 	%r44, 0;
	mov.b64 	%fd103, {%r44, %r43};
	mul.f64 	%fd108, %fd103, %fd102;
$L__BB17_7:
	abs.f64 	%fd104, %fd108;
	setp.eq.f64 	%p7, %fd104, 0d7FF0000000000000;
	fma.rn.f64 	%fd105, %fd108, %fd5, %fd108;
	selp.f64 	%fd106, %fd108, %fd105, %p7;
	st.param.f64 	[func_retval0], %fd106;
	ret;

}


// ===== COMPILED SASS (sm_100) =====

	.target	sm_100

	.elftype	@"ET_EXEC"


//--------------------- .note.nv.tkinfo           --------------------------
	.section	.note.nv.tkinfo,"",@"SHT_NOTE"
	.sectionflags	@"SHF_NOTE_NV_TKINFO"
	.tkinfo
        /*0018*/ 	.word	0x00000002
        /*0030*/ 	.string	""
        /*0030*/ 	.string	"ptxas"
        /*0030*/ 	.string	"Cuda compilation tools, release 13.0, V13.0.88"
        /*0030*/ 	.string	"Build cuda_13.0.r13.0/compiler.36424714_0"
        /*0030*/ 	.string	"-arch sm_100 -m 64 "



//--------------------- .note.nv.cuinfo           --------------------------
	.section	.note.nv.cuinfo,"",@"SHT_NOTE"
	.sectionflags	@"SHF_NOTE_NV_CUINFO"
        /*0018*/ 	.short	0x0002
        /*001a*/ 	.short	0x0064
        /*001c*/ 	.short	0x0082
	.zero		2


//--------------------- .nv.info                  --------------------------
	.section	.nv.info,"",@"SHT_CUDA_INFO"
	.align	4


	//----- nvinfo : EIATTR_REGCOUNT
	.align		4
        /*0000*/ 	.byte	0x04, 0x2f
        /*0002*/ 	.short	(.L_1 - .L_0)
	.align		4
.L_0:
        /*0004*/ 	.word	index@(_Z6fill1DPdid)
        /*0008*/ 	.word	0x0000000a


	//----- nvinfo : EIATTR_FRAME_SIZE
	.align		4
.L_1:
        /*000c*/ 	.byte	0x04, 0x11
        /*000e*/ 	.short	(.L_3 - .L_2)
	.align		4
.L_2:
        /*0010*/ 	.word	index@(_Z6fill1DPdid)
        /*0014*/ 	.word	0x00000000


	//----- nvinfo : EIATTR_REGCOUNT
	.align		4
.L_3:
        /*0018*/ 	.byte	0x04, 0x2f
        /*001a*/ 	.short	(.L_5 - .L_4)
	.align		4
.L_4:
        /*001c*/ 	.word	index@(_Z6zero2DPdii)
        /*0020*/ 	.word	0x00000008


	//----- nvinfo : EIATTR_FRAME_SIZE
	.align		4
.L_5:
        /*0024*/ 	.byte	0x04, 0x11
        /*0026*/ 	.short	(.L_7 - .L_6)
	.align		4
.L_6:
        /*0028*/ 	.word	index@(_Z6zero2DPdii)
        /*002c*/ 	.word	0x00000000


	//----- nvinfo : EIATTR_REGCOUNT
	.align		4
.L_7:
        /*0030*/ 	.byte	0x04, 0x2f
        /*0032*/ 	.short	(.L_9 - .L_8)
	.align		4
.L_8:
        /*0034*/ 	.word	index@(_Z5AGpsiPdiiddS_)
        /*0038*/ 	.word	0x0000001c


	//----- nvinfo : EIATTR_FRAME_SIZE
	.align		4
.L_9:
        /*003c*/ 	.byte	0x04, 0x11
        /*003e*/ 	.short	(.L_11 - .L_10)
	.align		4
.L_10:
        /*0040*/ 	.word	index@($__internal_12_$__cuda_sm20_div_rn_f64_full)
        /*0044*/ 	.word	0x00000000


	//----- nvinfo : EIATTR_FRAME_SIZE
	.align		4
.L_11:
        /*0048*/ 	.byte	0x04, 0x11
        /*004a*/ 	.short	(.L_13 - .L_12)
	.align		4
.L_12:
        /*004c*/ 	.word	index@(_Z5AGpsiPdiiddS_)
        /*0050*/ 	.word	0x00000000


	//----- nvinfo : EIATTR_REGCOUNT
	.align		4
.L_13:
        /*0054*/ 	.byte	0x04, 0x2f
        /*0056*/ 	.short	(.L_15 - .L_14)
	.align		4
.L_14:
        /*0058*/ 	.word	index@(_Z6nAGpsiPdiiiiiddiiiS_)
        /*005c*/ 	.word	0x00000020


	//----- nvinfo : EIATTR_FRAME_SIZE
	.align		4
.L_15:
        /*0060*/ 	.byte	0x04, 0x11
        /*0062*/ 	.short	(.L_17 - .L_16)
	.align		4
.L_16:
        /*0064*/ 	.word	index@($_Z6nAGpsiPdiiiiiddiiiS_$__internal_accurate_pow)
        /*0068*/ 	.word	0x00000000


	//----- nvinfo : EIATTR_FRAME_SIZE
	.align		4
.L_17:
        /*006c*/ 	.byte	0x04, 0x11
        /*006e*/ 	.short	(.L_19 - .L_18)
	.align		4
.L_18:
        /*0070*/ 	.word	index@($__internal_11_$__cuda_sm20_div_rn_f64_full)
        /*0074*/ 	.word	0x00000000


	//----- nvinfo : EIATTR_FRAME_SIZE
	.align		4
.L_19:
        /*0078*/ 	.byte	0x04, 0x11
        /*007a*/ 	.short	(.L_21 - .L_20)
	.align		4
.L_20:
        /*007c*/ 	.word	index@(_Z6nAGpsiPdiiiiiddiiiS_)
        /*0080*/ 	.word	0x00000000


	//----- nvinfo : EIATTR_REGCOUNT
	.align		4
.L_21:
        /*0084*/ 	.byte	0x04, 0x2f
        /*0086*/ 	.short	(.L_23 - .L_22)
	.align		4
.L_22:
        /*0088*/ 	.word	index@(_Z8bokizetaPdiiS_ddiiidS_iii)
        /*008c*/ 	.word	0x0000001b


	//----- nvinfo : EIATTR_FRAME_SIZE
	.align		4
.L_23:
        /*0090*/ 	.byte	0x04, 0x11
        /*0092*/ 	.short	(.L_25 - .L_24)
	.align		4
.L_24:
        /*0094*/ 	.word	index@($__internal_10_$__cuda_sm20_div_rn_f64_full)
        /*0098*/ 	.word	0x00000000


	//----- nvinfo : EIATTR_FRAME_SIZE
	.align		4
.L_25:
        /*009c*/ 	.byte	0x04, 0x11
        /*009e*/ 	.short	(.L_27 - .L_26)
	.align		4
.L_26:
        /*00a0*/ 	.word	index@(_Z8bokizetaPdiiS_ddiiidS_iii)
        /*00a4*/ 	.word	0x00000000


	//----- nvinfo : EIATTR_REGCOUNT
	.align		4
.L_27:
        /*00a8*/ 	.byte	0x04, 0x2f
        /*00aa*/ 	.short	(.L_29 - .L_28)
	.align		4
.L_28:
        /*00ac*/ 	.word	index@(_Z9wierzzetaPdiiiiiiii)
        /*00b0*/ 	.word	0x0000001a


	//----- nvinfo : EIATTR_FRAME_SIZE
	.align		4
.L_29:
        /*00b4*/ 	.byte	0x04, 0x11
        /*00b6*/ 	.short	(.L_31 - .L_30)
	.align		4
.L_30:
        /*00b8*/ 	.word	index@(_Z9wierzzetaPdiiiiiiii)
        /*00bc*/ 	.word	0x00000000


	//----- nvinfo : EIATTR_REGCOUNT
	.align		4
.L_31:
        /*00c0*/ 	.byte	0x04, 0x2f
        /*00c2*/ 	.short	(.L_33 - .L_32)
	.align		4
.L_32:
        /*00c4*/ 	.word	index@(_Z2mbPbiiiiiiii)
        /*00c8*/ 	.word	0x00000008


	//----- nvinfo : EIATTR_FRAME_SIZE
	.align		4
.L_33:
        /*00cc*/ 	.byte	0x04, 0x11
        /*00ce*/ 	.short	(.L_35 - .L_34)
	.align		4
.L_34:
        /*00d0*/ 	.word	index@(_Z2mbPbiiiiiiii)
        /*00d4*/ 	.word	0x00000000


	//----- nvinfo : EIATTR_REGCOUNT
	.align		4
.L_35:
        /*00d8*/ 	.byte	0x04, 0x2f
        /*00da*/ 	.short	(.L_37 - .L_36)
	.align		4
.L_36:
        /*00dc*/ 	.word	index@(_Z11relaxPsiRedPdiiPbdS_)
        /*00e0*/ 	.word	0x00000018


	//----- nvinfo : EIATTR_FRAME_SIZE
	.align		4
.L_37:
        /*00e4*/ 	.byte	0x04, 0x11
        /*00e6*/ 	.short	(.L_39 - .L_38)
	.align		4
.L_38:
        /*00e8*/ 	.word	index@(_Z11relaxPsiRedPdiiPbdS_)
        /*00ec*/ 	.word	0x00000000


	//----- nvinfo : EIATTR_REGCOUNT
	.align		4
.L_39:
        /*00f0*/ 	.byte	0x04, 0x2f
        /*00f2*/ 	.short	(.L_41 - .L_40)
	.align		4
.L_40:
        /*00f4*/ 	.word	index@(_Z13relaxPsiBlackPdiiPbdS_)
        /*00f8*/ 	.word	0x00000018


	//----- nvinfo : EIATTR_FRAME_SIZE
	.align		4
.L_41:
        /*00fc*/ 	.byte	0x04, 0x11
        /*00fe*/ 	.short	(.L_43 - .L_42)
	.align		4
.L_42:
        /*0100*/ 	.word	index@(_Z13relaxPsiBlackPdiiPbdS_)
        /*0104*/ 	.word	0x00000000


	//----- nvinfo : EIATTR_REGCOUNT
	.align		4
.L_43:
        /*0108*/ 	.byte	0x04, 0x2f
        /*010a*/ 	.short	(.L_45 - .L_44)
	.align		4
.L_44:
        /*010c*/ 	.word	index@(_Z12relaxZetaRedPdiiPbidS_d)
        /*0110*/ 	.word	0x0000001e


	//----- nvinfo : EIATTR_FRAME_SIZE
	.align		4
.L_45:
        /*0114*/ 	.byte	0x04, 0x11
        /*0116*/ 	.short	(.L_47 - .L_46)
	.align		4
.L_46:
        /*0118*/ 	.word	index@($__internal_9_$__cuda_sm20_div_rn_f64_full)
        /*011c*/ 	.word	0x00000000


	//----- nvinfo : EIATTR_FRAME_SIZE
	.align		4
.L_47:
        /*0120*/ 	.byte	0x04, 0x11
        /*0122*/ 	.short	(.L_49 - .L_48)
	.align		4
.L_48:
        /*0124*/ 	.word	index@(_Z12relaxZetaRedPdiiPbidS_d)
        /*0128*/ 	.word	0x00000000


	//----- nvinfo : EIATTR_REGCOUNT
	.align		4
.L_49:
        /*012c*/ 	.byte	0x04, 0x2f
        /*012e*/ 	.short	(.L_51 - .L_50)
	.align		4
.L_50:
        /*0130*/ 	.word	index@(_Z14relaxZetaBlackPdiiPbidS_d)
        /*0134*/ 	.word	0x0000001e


	//----- nvinfo : EIATTR_FRAME_SIZE
	.align		4
.L_51:
        /*0138*/ 	.byte	0x04, 0x11
        /*013a*/ 	.short	(.L_53 - .L_52)
	.align		4
.L_52:
        /*013c*/ 	.word	index@($__internal_8_$__cuda_sm20_div_rn_f64_full)
        /*0140*/ 	.word	0x00000000


	//----- nvinfo : EIATTR_FRAME_SIZE
	.align		4
.L_53:
        /*0144*/ 	.byte	0x04, 0x11
        /*0146*/ 	.short	(.L_55 - .L_54)
	.align		4
.L_54:
        /*0148*/ 	.word	index@(_Z14relaxZetaBlackPdiiPbidS_d)
        /*014c*/ 	.word	0x00000000


	//----- nvinfo : EIATTR_REGCOUNT
	.align		4
.L_55:
        /*0150*/ 	.byte	0x04, 0x2f
        /*0152*/ 	.short	(.L_57 - .L_56)
	.align		4
.L_56:
        /*0154*/ 	.word	index@(_Z5fillUPdiiPbS_d)
        /*0158*/ 	.word	0x00000019


	//----- nvinfo : EIATTR_FRAME_SIZE
	.align		4
.L_57:
        /*015c*/ 	.byte	0x04, 0x11
        /*015e*/ 	.short	(.L_59 - .L_58)
	.align		4
.L_58:
        /*0160*/ 	.word	index@($__internal_7_$__cuda_sm20_div_rn_f64_full)
        /*0164*/ 	.word	0x00000000


	//----- nvinfo : EIATTR_FRAME_SIZE
	.align		4
.L_59:
        /*0168*/ 	.byte	0x04, 0x11
        /*016a*/ 	.short	(.L_61 - .L_60)
	.align		4
.L_60:
        /*016c*/ 	.word	index@(_Z5fillUPdiiPbS_d)
        /*0170*/ 	.word	0x00000000


	//----- nvinfo : EIATTR_REGCOUNT
	.align		4
.L_61:
        /*0174*/ 	.byte	0x04, 0x2f
        /*0176*/ 	.short	(.L_63 - .L_62)
	.align		4
.L_62:
        /*0178*/ 	.word	index@(_Z5fillVPdiiPbS_d)
        /*017c*/ 	.word	0x00000019


	//----- nvinfo : EIATTR_FRAME_SIZE
	.align		4
.L_63:
        /*0180*/ 	.byte	0x04, 0x11
        /*0182*/ 	.short	(.L_65 - .L_64)
	.align		4
.L_64:
        /*0184*/ 	.word	index@($__internal_6_$__cuda_sm20_div_rn_f64_full)
        /*0188*/ 	.word	0x00000000


	//----- nvinfo : EIATTR_FRAME_SIZE
	.align		4
.L_65:
        /*018c*/ 	.byte	0x04, 0x11
        /*018e*/ 	.short	(.L_67 - .L_66)
	.align		4
.L_66:
        /*0190*/ 	.word	index@(_Z5fillVPdiiPbS_d)
        /*0194*/ 	.word	0x00000000


	//----- nvinfo : EIATTR_REGCOUNT
	.align		4
.L_67:
        /*0198*/ 	.byte	0x04, 0x2f
        /*019a*/ 	.short	(.L_69 - .L_68)
	.align		4
.L_68:
        /*019c*/ 	.word	index@(_Z7fillMagPdiiS_S_)
        /*01a0*/ 	.word	0x00000012


	//----- nvinfo : EIATTR_FRAME_SIZE
	.align		4
.L_69:
        /*01a4*/ 	.byte	0x04, 0x11
        /*01a6*/ 	.short	(.L_71 - .L_70)
	.align		4
.L_70:
        /*01a8*/ 	.word	index@($__internal_5_$__cuda_sm20_dsqrt_rn_f64_mediumpath_v1)
        /*01ac*/ 	.word	0x00000000


	//----- nvinfo : EIATTR_FRAME_SIZE
	.align		4
.L_71:
        /*01b0*/ 	.byte	0x04, 0x11
        /*01b2*/ 	.short	(.L_73 - .L_72)
	.align		4
.L_72:
        /*01b4*/ 	.word	index@(_Z7fillMagPdiiS_S_)
        /*01b8*/ 	.word	0x00000000


	//----- nvinfo : EIATTR_REGCOUNT
	.align		4
.L_73:
        /*01bc*/ 	.byte	0x04, 0x2f
        /*01be*/ 	.short	(.L_75 - .L_74)
	.align		4
.L_74:
        /*01c0*/ 	.word	index@(_Z5initGPdiiS_S_iid)
        /*01c4*/ 	.word	0x0000001e


	//----- nvinfo : EIATTR_FRAME_SIZE
	.align		4
.L_75:
        /*01c8*/ 	.byte	0x04, 0x11
        /*01ca*/ 	.short	(.L_77 - .L_76)
	.align		4
.L_76:
        /*01cc*/ 	.word	index@($_Z5initGPdiiS_S_iid$__internal_accurate_pow)
        /*01d0*/ 	.word	0x00000000


	//----- nvinfo : EIATTR_FRAME_SIZE
	.align		4
.L_77:
        /*01d4*/ 	.byte	0x04, 0x11
        /*01d6*/ 	.short	(.L_79 - .L_78)
	.align		4
.L_78:
        /*01d8*/ 	.word	index@($__internal_4_$__cuda_sm20_div_rn_f64_full)
        /*01dc*/ 	.word	0x00000000


	//----- nvinfo : EIATTR_FRAME_SIZE
	.align		4
.L_79:
        /*01e0*/ 	.byte	0x04, 0x11
        /*01e2*/ 	.short	(.L_81 - .L_80)
	.align		4
.L_80:
        /*01e4*/ 	.word	index@(_Z5initGPdiiS_S_iid)
        /*01e8*/ 	.word	0x00000000


	//----- nvinfo : EIATTR_REGCOUNT
	.align		4
.L_81:
        /*01ec*/ 	.byte	0x04, 0x2f
        /*01ee*/ 	.short	(.L_83 - .L_82)
	.align		4
.L_82:
        /*01f0*/ 	.word	index@(_Z9relaxGRedPdS_iiPbdddS_S_)
        /*01f4*/ 	.word	0x00000038


	//----- nvinfo : EIATTR_FRAME_SIZE
	.align		4
.L_83:
        /*01f8*/ 	.byte	0x04, 0x11
        /*01fa*/ 	.short	(.L_85 - .L_84)
	.align		4
.L_84:
        /*01fc*/ 	.word	index@($__internal_3_$__cuda_sm20_div_rn_f64_full)
        /*0200*/ 	.word	0x00000000


	//----- nvinfo : EIATTR_FRAME_SIZE
	.align		4
.L_85:
        /*0204*/ 	.byte	0x04, 0x11
        /*0206*/ 	.short	(.L_87 - .L_86)
	.align		4
.L_86:
        /*0208*/ 	.word	index@($__internal_2_$__cuda_sm20_dblrcp_rn_slowpath_v3)
        /*020c*/ 	.word	0x00000000


	//----- nvinfo : EIATTR_FRAME_SIZE
	.align		4
.L_87:
        /*0210*/ 	.byte	0x04, 0x11
        /*0212*/ 	.short	(.L_89 - .L_88)
	.align		4
.L_88:
        /*0214*/ 	.word	index@(_Z9relaxGRedPdS_iiPbdddS_S_)
        /*0218*/ 	.word	0x00000000


	//----- nvinfo : EIATTR_REGCOUNT
	.align		4
.L_89:
        /*021c*/ 	.byte	0x04, 0x2f
        /*021e*/ 	.short	(.L_91 - .L_90)
	.align		4
.L_90:
        /*0220*/ 	.word	index@(_Z11relaxGBlackPdS_iiPbdddS_S_)
        /*0224*/ 	.word	0x00000038


	//----- nvinfo : EIATTR_FRAME_SIZE
	.align		4
.L_91:
        /*0228*/ 	.byte	0x04, 0x11
        /*022a*/ 	.short	(.L_93 - .L_92)
	.align		4
.L_92:
        /*022c*/ 	.word	index@($__internal_1_$__cuda_sm20_div_rn_f64_full)
        /*0230*/ 	.word	0x00000000


	//----- nvinfo : EIATTR_FRAME_SIZE
	.align		4
.L_93:
        /*0234*/ 	.byte	0x04, 0x11
        /*0236*/ 	.short	(.L_95 - .L_94)
	.align		4
.L_94:
        /*0238*/ 	.word	index@($__internal_0_$__cuda_sm20_dblrcp_rn_slowpath_v3)
        /*023c*/ 	.word	0x00000000


	//----- nvinfo : EIATTR_FRAME_SIZE
	.align		4
.L_95:
        /*0240*/ 	.byte	0x04, 0x11
        /*0242*/ 	.short	(.L_97 - .L_96)
	.align		4
.L_96:
        /*0244*/ 	.word	index@(_Z11relaxGBlackPdS_iiPbdddS_S_)
        /*0248*/ 	.word	0x00000000


	//----- nvinfo : EIATTR_MIN_STACK_SIZE
	.align		4
.L_97:
        /*024c*/ 	.byte	0x04, 0x12
        /*024e*/ 	.short	(.L_99 - .L_98)
	.align		4
.L_98:
        /*0250*/ 	.word	index@(_Z11relaxGBlackPdS_iiPbdddS_S_)
        /*0254*/ 	.word	0x00000000


	//----- nvinfo : EIATTR_MIN_STACK_SIZE
	.align		4
.L_99:
        /*0258*/ 	.byte	0x04, 0x12
        /*025a*/ 	.short	(.L_101 - .L_100)
	.align		4
.L_100:
        /*025c*/ 	.word	index@(_Z9relaxGRedPdS_iiPbdddS_S_)
        /*0260*/ 	.word	0x00000000


	//----- nvinfo : EIATTR_MIN_STACK_SIZE
	.align		4
.L_101:
        /*0264*/ 	.byte	0x04, 0x12
        /*0266*/ 	.short	(.L_103 - .L_102)
	.align		4
.L_102:
        /*0268*/ 	.word	index@(_Z5initGPdiiS_S_iid)
        /*026c*/ 	.word	0x00000000


	//----- nvinfo : EIATTR_MIN_STACK_SIZE
	.align		4
.L_103:
        /*0270*/ 	.byte	0x04, 0x12
        /*0272*/ 	.short	(.L_105 - .L_104)
	.align		4
.L_104:
        /*0274*/ 	.word	index@(_Z7fillMagPdiiS_S_)
        /*0278*/ 	.word	0x00000000


	//----- nvinfo : EIATTR_MIN_STACK_SIZE
	.align		4
.L_105:
        /*027c*/ 	.byte	0x04, 0x12
        /*027e*/ 	.short	(.L_107 - .L_106)
	.align		4
.L_106:
        /*0280*/ 	.word	index@(_Z5fillVPdiiPbS_d)
        /*0284*/ 	.word	0x00000000


	//----- nvinfo : EIATTR_MIN_STACK_SIZE
	.align		4
.L_107:
        /*0288*/ 	.byte	0x04, 0x12
        /*028a*/ 	.short	(.L_109 - .L_108)
	.align		4
.L_108:
        /*028c*/ 	.word	index@(_Z5fillUPdiiPbS_d)
        /*0290*/ 	.word	0x00000000


	//----- nvinfo : EIATTR_MIN_STACK_SIZE
	.align		4
.L_109:
        /*0294*/ 	.byte	0x04, 0x12
        /*0296*/ 	.short	(.L_111 - .L_110)
	.align		4
.L_110:
        /*0298*/ 	.word	index@(_Z14relaxZetaBlackPdiiPbidS_d)
        /*029c*/ 	.word	0x00000000


	//----- nvinfo : EIATTR_MIN_STACK_SIZE
	.align		4
.L_111:
        /*02a0*/ 	.byte	0x04, 0x12
        /*02a2*/ 	.short	(.L_113 - .L_112)
	.align		4
.L_112:
        /*02a4*/ 	.word	index@(_Z12relaxZetaRedPdiiPbidS_d)
        /*02a8*/ 	.word	0x00000000


	//----- nvinfo : EIATTR_MIN_STACK_SIZE
	.align		4
.L_113:
        /*02ac*/ 	.byte	0x04, 0x12
        /*02ae*/ 	.short	(.L_115 - .L_114)
	.align		4
.L_114:
        /*02b0*/ 	.word	index@(_Z13relaxPsiBlackPdiiPbdS_)
        /*02b4*/ 	.word	0x00000000


	//----- nvinfo : EIATTR_MIN_STACK_SIZE
	.align		4
.L_115:
        /*02b8*/ 	.byte	0x04, 0x12
        /*02ba*/ 	.short	(.L_117 - .L_116)
	.align		4
.L_116:
        /*02bc*/ 	.word	index@(_Z11relaxPsiRedPdiiPbdS_)
        /*02c0*/ 	.word	0x00000000


	//----- nvinfo : EIATTR_MIN_STACK_SIZE
	.align		4
.L_117:
        /*02c4*/ 	.byte	0x04, 0x12
        /*02c6*/ 	.short	(.L_119 - .L_118)
	.align		4
.L_118:
        /*02c8*/ 	.word	index@(_Z2mbPbiiiiiiii)
        /*02cc*/ 	.word	0x00000000


	//----- nvinfo : EIATTR_MIN_STACK_SIZE
	.align		4
.L_119:
        /*02d0*/ 	.byte	0x04, 0x12
        /*02d2*/ 	.short	(.L_121 - .L_120)
	.align		4
.L_120:
        /*02d4*/ 	.word	index@(_Z9wierzzetaPdiiiiiiii)
        /*02d8*/ 	.word	0x00000000


	//----- nvinfo : EIATTR_MIN_STACK_SIZE
	.align		4
.L_121:
        /*02dc*/ 	.byte	0x04, 0x12
        /*02de*/ 	.short	(.L_123 - .L_122)
	.align		4
.L_122:
        /*02e0*/ 	.word	index@(_Z8bokizetaPdiiS_ddiiidS_iii)
        /*02e4*/ 	.word	0x00000000


	//----- nvinfo : EIATTR_MIN_STACK_SIZE
	.align		4
.L_123:
        /*02e8*/ 	.byte	0x04, 0x12
        /*02ea*/ 	.short	(.L_125 - .L_124)
	.align		4
.L_124:
        /*02ec*/ 	.word	index@(_Z6nAGpsiPdiiiiiddiiiS_)
        /*02f0*/ 	.word	0x00000000


	//----- nvinfo : EIATTR_MIN_STACK_SIZE
	.align		4
.L_125:
        /*02f4*/ 	.byte	0x04, 0x12
        /*02f6*/ 	.short	(.L_127 - .L_126)
	.align		4
.L_126:
        /*02f8*/ 	.word	index@(_Z5AGpsiPdiiddS_)
        /*02fc*/ 	.word	0x00000000


	//----- nvinfo : EIATTR_MIN_STACK_SIZE
	.align		4
.L_127:
        /*0300*/ 	.byte	0x04, 0x12
        /*0302*/ 	.short	(.L_129 - .L_128)
	.align		4
.L_128:
        /*0304*/ 	.word	index@(_Z6zero2DPdii)
        /*0308*/ 	.word	0x00000000


	//----- nvinfo : EIATTR_MIN_STACK_SIZE
	.align		4
.L_129:
        /*030c*/ 	.byte	0x04, 0x12
        /*030e*/ 	.short	(.L_131 - .L_130)
	.align		4
.L_130:
        /*0310*/ 	.word	index@(_Z6fill1DPdid)
        /*0314*/ 	.word	0x00000000
.L_131:


//--------------------- .nv.compat                --------------------------
	.section	.nv.compat,"",@"SHT_CUDA_COMPAT_INFO"
	.align	4
        /*0000*/ 	.byte	0x02, 0x09, 0x00, 0x00, 0x02, 0x02, 0x01, 0x00, 0x02, 0x05, 0x05, 0x00, 0x03, 0x07, 0x01, 0x01
        /*0010*/ 	.byte	0x02, 0x03, 0x00, 0x00, 0x02, 0x06, 0x01, 0x00, 0x04, 0x0b, 0x08, 0x00, 0x01, 0x00, 0x00, 0x00
        /*0020*/ 	.byte	0x00, 0x00, 0x00, 0x00


//--------------------- .nv.info._Z11relaxGBlackPdS_iiPbdddS_S_ --------------------------
	.section	.nv.info._Z11relaxGBlackPdS_iiPbdddS_S_,"",@"SHT_CUDA_INFO"
	.sectionflags	@""
	.align	4


	//----- nvinfo : EIATTR_CUDA_API_VERSION
	.align		4
        /*0000*/ 	.byte	0x04, 0x37
        /*0002*/ 	.short	(.L_133 - .L_132)
.L_132:
        /*0004*/ 	.word	0x00000082


	//----- nvinfo : EIATTR_KPARAM_INFO
	.align		4
.L_133:
        /*0008*/ 	.byte	0x04, 0x17
        /*000a*/ 	.short	(.L_135 - .L_134)
.L_134:
        /*000c*/ 	.word	0x00000000
        /*0010*/ 	.short	0x0009
        /*0012*/ 	.short	0x0040
        /*0014*/ 	.byte	0x00, 0xf5, 0x21, 0x00


	//----- nvinfo : EIATTR_KPARAM_INFO
	.align		4
.L_135:
        /*0018*/ 	.byte	0x04, 0x17
        /*001a*/ 	.short	(.L_137 - .L_136)
.L_136:
        /*001c*/ 	.word	0x00000000
        /*0020*/ 	.short	0x0008
        /*0022*/ 	.short	0x0038
        /*0024*/ 	.byte	0x00, 0xf5, 0x21, 0x00


	//----- nvinfo : EIATTR_KPARAM_INFO
	.align		4
.L_137:
        /*0028*/ 	.byte	0x04, 0x17
        /*002a*/ 	.short	(.L_139 - .L_138)
.L_138:
        /*002c*/ 	.word	0x00000000
        /*0030*/ 	.short	0x0007
        /*0032*/ 	.short	0x0030
        /*0034*/ 	.byte	0x00, 0xf0, 0x21, 0x00


	//----- nvinfo : EIATTR_KPARAM_INFO
	.align		4
.L_139:
        /*0038*/ 	.byte	0x04, 0x17
        /*003a*/ 	.short	(.L_141 - .L_140)
.L_140:
        /*003c*/ 	.word	0x00000000
        /*0040*/ 	.short	0x0006
        /*0042*/ 	.short	0x0028
        /*0044*/ 	.byte	0x00, 0xf0, 0x21, 0x00


	//----- nvinfo : EIATTR_KPARAM_INFO
	.align		4
.L_141:
        /*0048*/ 	.byte	0x04, 0x17
        /*004a*/ 	.short	(.L_143 - .L_142)
.L_142:
        /*004c*/ 	.word	0x00000000
        /*0050*/ 	.short	0x0005
        /*0052*/ 	.short	0x0020
        /*0054*/ 	.byte	0x00, 0xf0, 0x21, 0x00


	//----- nvinfo : EIATTR_KPARAM_INFO
	.align		4
.L_143:
        /*0058*/ 	.byte	0x04, 0x17
        /*005a*/ 	.short	(.L_145 - .L_144)
.L_144:
        /*005c*/ 	.word	0x00000000
        /*0060*/ 	.short	0x0004
        /*0062*/ 	.short	0x0018
        /*0064*/ 	.byte	0x00, 0xf5, 0x21, 0x00


	//----- nvinfo : EIATTR_KPARAM_INFO
	.align		4
.L_145:
        /*0068*/ 	.byte	0x04, 0x17
        /*006a*/ 	.short	(.L_147 - .L_146)
.L_146:
        /*006c*/ 	.word	0x00000000
        /*0070*/ 	.short	0x0003
        /*0072*/ 	.short	0x0014
        /*0074*/ 	.byte	0x00, 0xf0, 0x11, 0x00


	//----- nvinfo : EIATTR_KPARAM_INFO
	.align		4
.L_147:
        /*0078*/ 	.byte	0x04, 0x17
        /*007a*/ 	.short	(.L_149 - .L_148)
.L_148:
        /*007c*/ 	.word	0x00000000
        /*0080*/ 	.short	0x0002
        /*0082*/ 	.short	0x0010
        /*0084*/ 	.byte	0x00, 0xf0, 0x11, 0x00


	//----- nvinfo : EIATTR_KPARAM_INFO
	.align		4
.L_149:
        /*0088*/ 	.byte	0x04, 0x17
        /*008a*/ 	.short	(.L_151 - .L_150)
.L_150:
        /*008c*/ 	.word	0x00000000
        /*0090*/ 	.short	0x0001
        /*0092*/ 	.short	0x0008
        /*0094*/ 	.byte	0x00, 0xf5, 0x21, 0x00


	//----- nvinfo : EIATTR_KPARAM_INFO
	.align		4
.L_151:
        /*0098*/ 	.byte	0x04, 0x17
        /*009a*/ 	.short	(.L_153 - .L_152)
.L_152:
        /*009c*/ 	.word	0x00000000
        /*00a0*/ 	.short	0x0000
        /*00a2*/ 	.short	0x0000
        /*00a4*/ 	.byte	0x00, 0xf5, 0x21, 0x00


	//----- nvinfo : EIATTR_SPARSE_MMA_MASK
	.align		4
.L_153:
        /*00a8*/ 	.byte	0x03, 0x50
        /*00aa*/ 	.short	0x0000


	//----- nvinfo : EIATTR_MAXREG_COUNT
	.align		4
        /*00ac*/ 	.byte	0x03, 0x1b
        /*00ae*/ 	.short	0x00ff


	//----- nvinfo : EIATTR_MERCURY_ISA_VERSION
	.align		4
        /*00b0*/ 	.byte	0x03, 0x5f
        /*00b2*/ 	.short	0x0101


	//----- nvinfo : EIATTR_VRC_CTA_INIT_COUNT
	.align		4
        /*00b4*/ 	.byte	0x02, 0x4a
	.zero		1
	.zero		1


	//----- nvinfo : EIATTR_EXIT_INSTR_OFFSETS
	.align		4
        /*00b8*/ 	.byte	0x04, 0x1c
        /*00ba*/ 	.short	(.L_155 - .L_154)


	//   ....[0]....
.L_154:
        /*00bc*/ 	.word	0x00000130


	//   ....[1]....
        /*00c0*/ 	.word	0x000001b0


	//   ....[2]....
        /*00c4*/ 	.word	0x000001f0


	//   ....[3]....
        /*00c8*/ 	.word	0x00001080


	//----- nvinfo : EIATTR_CRS_STACK_SIZE
	.align		4
.L_155:
        /*00cc*/ 	.byte	0x04, 0x1e
        /*00ce*/ 	.short	(.L_157 - .L_156)
.L_156:
        /*00d0*/ 	.word	0x00000000


	//----- nvinfo : EIATTR_CBANK_PARAM_SIZE
	.align		4
.L_157:
        /*00d4*/ 	.byte	0x03, 0x19
        /*00d6*/ 	.short	0x0048


	//----- nvinfo : EIATTR_PARAM_CBANK
	.align		4
        /*00d8*/ 	.byte	0x04, 0x0a
        /*00da*/ 	.short	(.L_159 - .L_158)
	.align		4
.L_158:
        /*00dc*/ 	.word	index@(.nv.constant0._Z11relaxGBlackPdS_iiPbdddS_S_)
        /*00e0*/ 	.short	0x0380
        /*00e2*/ 	.short	0x0048


	//----- nvinfo : EIATTR_SW_WAR
	.align		4
.L_159:
        /*00e4*/ 	.byte	0x04, 0x36
        /*00e6*/ 	.short	(.L_161 - .L_160)
.L_160:
        /*00e8*/ 	.word	0x00000008
.L_161:


//--------------------- .nv.info._Z9relaxGRedPdS_iiPbdddS_S_ --------------------------
	.section	.nv.info._Z9relaxGRedPdS_iiPbdddS_S_,"",@"SHT_CUDA_INFO"
	.sectionflags	@""
	.align	4


	//----- nvinfo : EIATTR_CUDA_API_VERSION
	.align		4
        /*0000*/ 	.byte	0x04, 0x37
        /*0002*/ 	.short	(.L_163 - .L_162)
.L_162:
        /*0004*/ 	.word	0x00000082


	//----- nvinfo : EIATTR_KPARAM_INFO
	.align		4
.L_163:
        /*0008*/ 	.byte	0x04, 0x17
        /*000a*/ 	.short	(.L_165 - .L_164)
.L_164:
        /*000c*/ 	.word	0x00000000
        /*0010*/ 	.short	0x0009
        /*0012*/ 	.short	0x0040
        /*0014*/ 	.byte	0x00, 0xf5, 0x21, 0x00


	//----- nvinfo : EIATTR_KPARAM_INFO
	.align		4
.L_165:
        /*0018*/ 	.byte	0x04, 0x17
        /*001a*/ 	.short	(.L_167 - .L_166)
.L_166:
        /*001c*/ 	.word	0x00000000
        /*0020*/ 	.short	0x0008
        /*0022*/ 	.short	0x0038
        /*0024*/ 	.byte	0x00, 0xf5, 0x21, 0x00


	//----- nvinfo : EIATTR_KPARAM_INFO
	.align		4
.L_167:
        /*0028*/ 	.byte	0x04, 0x17
        /*002a*/ 	.short	(.L_169 - .L_168)
.L_168:
        /*002c*/ 	.word	0x00000000
        /*0030*/ 	.short	0x0007
        /*0032*/ 	.short	0x0030
        /*0034*/ 	.byte	0x00, 0xf0, 0x21, 0x00


	//----- nvinfo : EIATTR_KPARAM_INFO
	.align		4
.L_169:
        /*0038*/ 	.byte	0x04, 0x17
        /*003a*/ 	.short	(.L_171 - .L_170)
.L_170:
        /*003c*/ 	.word	0x00000000
        /*0040*/ 	.short	0x0006
        /*0042*/ 	.short	0x0028
        /*0044*/ 	.byte	0x00, 0xf0, 0x21, 0x00


	//----- nvinfo : EIATTR_KPARAM_INFO
	.align		4
.L_171:
        /*0048*/ 	.byte	0x04, 0x17
        /*004a*/ 	.short	(.L_173 - .L_172)
.L_172:
        /*004c*/ 	.word	0x00000000
        /*0050*/ 	.short	0x0005
        /*0052*/ 	.short	0x0020
        /*0054*/ 	.byte	0x00, 0xf0, 0x21, 0x00


	//----- nvinfo : EIATTR_KPARAM_INFO
	.align		4
.L_173:
        /*0058*/ 	.byte	0x04, 0x17
        /*005a*/ 	.short	(.L_175 - .L_174)
.L_174:
        /*005c*/ 	.word	0x00000000
        /*0060*/ 	.short	0x0004
        /*0062*/ 	.short	0x0018
        /*0064*/ 	.byte	0x00, 0xf5, 0x21, 0x00


	//----- nvinfo : EIATTR_KPARAM_INFO
	.align		4
.L_175:
        /*0068*/ 	.byte	0x04, 0x17
        /*006a*/ 	.short	(.L_177 - .L_176)
.L_176:
        /*006c*/ 	.word	0x00000000
        /*0070*/ 	.short	0x0003
        /*0072*/ 	.short	0x0014
        /*0074*/ 	.byte	0x00, 0xf0, 0x11, 0x00


	//----- nvinfo : EIATTR_KPARAM_INFO
	.align		4
.L_177:
        /*0078*/ 	.byte	0x04, 0x17
        /*007a*/ 	.short	(.L_179 - .L_178)
.L_178:
        /*007c*/ 	.word	0x00000000
        /*0080*/ 	.short	0x0002
        /*0082*/ 	.short	0x0010
        /*0084*/ 	.byte	0x00, 0xf0, 0x11, 0x00


	//----- nvinfo : EIATTR_KPARAM_INFO
	.align		4
.L_179:
        /*0088*/ 	.byte	0x04, 0x17
        /*008a*/ 	.short	(.L_181 - .L_180)
.L_180:
        /*008c*/ 	.word	0x00000000
        /*0090*/ 	.short	0x0001
        /*0092*/ 	.short	0x0008
        /*0094*/ 	.byte	0x00, 0xf5, 0x21, 0x00


	//----- nvinfo : EIATTR_KPARAM_INFO
	.align		4
.L_181:
        /*0098*/ 	.byte	0x04, 0x17
        /*009a*/ 	.short	(.L_183 - .L_182)
.L_182:
        /*009c*/ 	.word	0x00000000
        /*00a0*/ 	.short	0x0000
        /*00a2*/ 	.short	0x0000
        /*00a4*/ 	.byte	0x00, 0xf5, 0x21, 0x00


	//----- nvinfo : EIATTR_SPARSE_MMA_MASK
	.align		4
.L_183:
        /*00a8*/ 	.byte	0x03, 0x50
        /*00aa*/ 	.short	0x0000


	//----- nvinfo : EIATTR_MAXREG_COUNT
	.align		4
        /*00ac*/ 	.byte	0x03, 0x1b
        /*00ae*/ 	.short	0x00ff


	//----- nvinfo : EIATTR_MERCURY_ISA_VERSION
	.align		4
        /*00b0*/ 	.byte	0x03, 0x5f
        /*00b2*/ 	.short	0x0101


	//----- nvinfo : EIATTR_VRC_CTA_INIT_COUNT
	.align		4
        /*00b4*/ 	.byte	0x02, 0x4a
	.zero		1
	.zero		1


	//----- nvinfo : EIATTR_EXIT_INSTR_OFFSETS
	.align		4
        /*00b8*/ 	.byte	0x04, 0x1c
        /*00ba*/ 	.short	(.L_185 - .L_184)


	//   ....[0]....
.L_184:
        /*00bc*/ 	.word	0x00000130


	//   ....[1]....
        /*00c0*/ 	.word	0x000001b0


	//   ....[2]....
        /*00c4*/ 	.word	0x000001f0


	//   ....[3]....
        /*00c8*/ 	.word	0x00001080


	//----- nvinfo : EIATTR_CRS_STACK_SIZE
	.align		4
.L_185:
        /*00cc*/ 	.byte	0x04, 0x1e
        /*00ce*/ 	.short	(.L_187 - .L_186)
.L_186:
        /*00d0*/ 	.word	0x00000000


	//----- nvinfo : EIATTR_CBANK_PARAM_SIZE
	.align		4
.L_187:
        /*00d4*/ 	.byte	0x03, 0x19
        /*00d6*/ 	.short	0x0048


	//----- nvinfo : EIATTR_PARAM_CBANK
	.align		4
        /*00d8*/ 	.byte	0x04, 0x0a
        /*00da*/ 	.short	(.L_189 - .L_188)
	.align		4
.L_188:
        /*00dc*/ 	.word	index@(.nv.constant0._Z9relaxGRedPdS_iiPbdddS_S_)
        /*00e0*/ 	.short	0x0380
        /*00e2*/ 	.short	0x0048


	//----- nvinfo : EIATTR_SW_WAR
	.align		4
.L_189:
        /*00e4*/ 	.byte	0x04, 0x36
        /*00e6*/ 	.short	(.L_191 - .L_190)
.L_190:
        /*00e8*/ 	.word	0x00000008
.L_191:


//--------------------- .nv.info._Z5initGPdiiS_S_iid --------------------------
	.section	.nv.info._Z5initGPdiiS_S_iid,"",@"SHT_CUDA_INFO"
	.sectionflags	@""
	.align	4


	//----- nvinfo : EIATTR_CUDA_API_VERSION
	.align		4
        /*0000*/ 	.byte	0x04, 0x37
        /*0002*/ 	.short	(.L_193 - .L_192)
.L_192:
        /*0004*/ 	.word	0x00000082


	//----- nvinfo : EIATTR_KPARAM_INFO
	.align		4
.L_193:
        /*0008*/ 	.byte	0x04, 0x17
        /*000a*/ 	.short	(.L_195 - .L_194)
.L_194:
        /*000c*/ 	.word	0x00000000
        /*0010*/ 	.short	0x0007
        /*0012*/ 	.short	0x0028
        /*0014*/ 	.byte	0x00, 0xf0, 0x21, 0x00


	//----- nvinfo : EIATTR_KPARAM_INFO
	.align		4
.L_195:
        /*0018*/ 	.byte	0x04, 0x17
        /*001a*/ 	.short	(.L_197 - .L_196)
.L_196:
        /*001c*/ 	.word	0x00000000
        /*0020*/ 	.short	0x0006
        /*0022*/ 	.short	0x0024
        /*0024*/ 	.byte	0x00, 0xf0, 0x11, 0x00


	//----- nvinfo : EIATTR_KPARAM_INFO
	.align		4
.L_197:
        /*0028*/ 	.byte	0x04, 0x17
        /*002a*/ 	.short	(.L_199 - .L_198)
.L_198:
        /*002c*/ 	.word	0x00000000
        /*0030*/ 	.short	0x0005
        /*0032*/ 	.short	0x0020
        /*0034*/ 	.byte	0x00, 0xf0, 0x11, 0x00


	//----- nvinfo : EIATTR_KPARAM_INFO
	.align		4
.L_199:
        /*0038*/ 	.byte	0x04, 0x17
        /*003a*/ 	.short	(.L_201 - .L_200)
.L_200:
        /*003c*/ 	.word	0x00000000
        /*0040*/ 	.short	0x0004
        /*0042*/ 	.short	0x0018
        /*0044*/ 	.byte	0x00, 0xf5, 0x21, 0x00


	//----- nvinfo : EIATTR_KPARAM_INFO
	.align		4
.L_201:
        /*0048*/ 	.byte	0x04, 0x17
        /*004a*/ 	.short	(.L_203 - .L_202)
.L_202:
        /*004c*/ 	.word	0x00000000
        /*0050*/ 	.short	0x0003
        /*0052*/ 	.short	0x0010
        /*0054*/ 	.byte	0x00, 0xf5, 0x21, 0x00


	//----- nvinfo : EIATTR_KPARAM_INFO
	.align		4
.L_203:
        /*0058*/ 	.byte	0x04, 0x17
        /*005a*/ 	.short	(.L_205 - .L_204)
.L_204:
        /*005c*/ 	.word	0x00000000
        /*0060*/ 	.short	0x0002
        /*0062*/ 	.short	0x000c
        /*0064*/ 	.byte	0x00, 0xf0, 0x11, 0x00


	//----- nvinfo : EIATTR_KPARAM_INFO
	.align		4
.L_205:
        /*0068*/ 	.byte	0x04, 0x17
        /*006a*/ 	.short	(.L_207 - .L_206)
.L_206:
        /*006c*/ 	.word	0x00000000
        /*0070*/ 	.short	0x0001
        /*0072*/ 	.short	0x0008
        /*0074*/ 	.byte	0x00, 0xf0, 0x11, 0x00


	//----- nvinfo : EIATTR_KPARAM_INFO
	.align		4
.L_207:
        /*0078*/ 	.byte	0x04, 0x17
        /*007a*/ 	.short	(.L_209 - .L_208)
.L_208:
        /*007c*/ 	.word	0x00000000
        /*0080*/ 	.short	0x0000
        /*0082*/ 	.short	0x0000
        /*0084*/ 	.byte	0x00, 0xf5, 0x21, 0x00


	//----- nvinfo : EIATTR_SPARSE_MMA_MASK
	.align		4
.L_209:
        /*0088*/ 	.byte	0x03, 0x50
        /*008a*/ 	.short	0x0000


	//----- nvinfo : EIATTR_MAXREG_COUNT
	.align		4
        /*008c*/ 	.byte	0x03, 0x1b
        /*008e*/ 	.short	0x00ff


	//----- nvinfo : EIATTR_MERCURY_ISA_VERSION
	.align		4
        /*0090*/ 	.byte	0x03, 0x5f
        /*0092*/ 	.short	0x0101


	//----- nvinfo : EIATTR_VRC_CTA_INIT_COUNT
	.align		4
        /*0094*/ 	.byte	0x02, 0x4a
	.zero		1
	.zero		1


	//----- nvinfo : EIATTR_EXIT_INSTR_OFFSETS
	.align		4
        /*0098*/ 	.byte	0x04, 0x1c
        /*009a*/ 	.short	(.L_211 - .L_210)


	//   ....[0]....
.L_210:
        /*009c*/ 	.word	0x000000c0


	//   ....[1]....
        /*00a0*/ 	.word	0x00000c60


	//----- nvinfo : EIATTR_CRS_STACK_SIZE
	.align		4
.L_211:
        /*00a4*/ 	.byte	0x04, 0x1e
        /*00a6*/ 	.short	(.L_213 - .L_212)
.L_212:
        /*00a8*/ 	.word	0x00000000


	//----- nvinfo : EIATTR_CBANK_PARAM_SIZE
	.align		4
.L_213:
        /*00ac*/ 	.byte	0x03, 0x19
        /*00ae*/ 	.short	0x0030


	//----- nvinfo : EIATTR_PARAM_CBANK
	.align		4
        /*00b0*/ 	.byte	0x04, 0x0a
        /*00b2*/ 	.short	(.L_215 - .L_214)
	.align		4
.L_214:
        /*00b4*/ 	.word	index@(.nv.constant0._Z5initGPdiiS_S_iid)
        /*00b8*/ 	.short	0x0380
        /*00ba*/ 	.short	0x0030


	//----- nvinfo : EIATTR_SW_WAR
	.align		4
.L_215:
        /*00bc*/ 	.byte	0x04, 0x36
        /*00be*/ 	.short	(.L_217 - .L_216)
.L_216:
        /*00c0*/ 	.word	0x00000008
.L_217:


//--------------------- .nv.info._Z7fillMagPdiiS_S_ --------------------------
	.section	.nv.info._Z7fillMagPdiiS_S_,"",@"SHT_CUDA_INFO"
	.sectionflags	@""
	.align	4


	//----- nvinfo : EIATTR_CUDA_API_VERSION
	.align		4
        /*0000*/ 	.byte	0x04, 0x37
        /*0002*/ 	.short	(.L_219 - .L_218)
.L_218:
        /*0004*/ 	.word	0x00000082


	//----- nvinfo : EIATTR_KPARAM_INFO
	.align		4
.L_219:
        /*0008*/ 	.byte	0x04, 0x17
        /*000a*/ 	.short	(.L_221 - .L_220)
.L_220:
        /*000c*/ 	.word	0x00000000
        /*0010*/ 	.short	0x0004
        /*0012*/ 	.short	0x0018
        /*0014*/ 	.byte	0x00, 0xf5, 0x21, 0x00


	//----- nvinfo : EIATTR_KPARAM_INFO
	.align		4
.L_221:
        /*0018*/ 	.byte	0x04, 0x17
        /*001a*/ 	.short	(.L_223 - .L_222)
.L_222:
        /*001c*/ 	.word	0x00000000
        /*0020*/ 	.short	0x0003
        /*0022*/ 	.short	0x0010
        /*0024*/ 	.byte	0x00, 0xf5, 0x21, 0x00


	//----- nvinfo : EIATTR_KPARAM_INFO
	.align		4
.L_223:
        /*0028*/ 	.byte	0x04, 0x17
        /*002a*/ 	.short	(.L_225 - .L_224)
.L_224:
        /*002c*/ 	.word	0x00000000
        /*0030*/ 	.short	0x0002
        /*0032*/ 	.short	0x000c
        /*0034*/ 	.byte	0x00, 0xf0, 0x11, 0x00


	//----- nvinfo : EIATTR_KPARAM_INFO
	.align		4
.L_225:
        /*0038*/ 	.byte	0x04, 0x17
        /*003a*/ 	.short	(.L_227 - .L_226)
.L_226:
        /*003c*/ 	.word	0x00000000
        /*0040*/ 	.short	0x0001
        /*0042*/ 	.short	0x0008
        /*0044*/ 	.byte	0x00, 0xf0, 0x11, 0x00


	//----- nvinfo : EIATTR_KPARAM_INFO
	.align		4
.L_227:
        /*0048*/ 	.byte	0x04, 0x17
        /*004a*/ 	.short	(.L_229 - .L_228)
.L_228:
        /*004c*/ 	.word	0x00000000
        /*0050*/ 	.short	0x0000
        /*0052*/ 	.short	0x0000
        /*0054*/ 	.byte	0x00, 0xf5, 0x21, 0x00


	//----- nvinfo : EIATTR_SPARSE_MMA_MASK
	.align		4
.L_229:
        /*0058*/ 	.byte	0x03, 0x50
        /*005a*/ 	.short	0x0000


	//----- nvinfo : EIATTR_MAXREG_COUNT
	.align		4
        /*005c*/ 	.byte	0x03, 0x1b
        /*005e*/ 	.short	0x00ff


	//----- nvinfo : EIATTR_MERCURY_ISA_VERSION
	.align		4
        /*0060*/ 	.byte	0x03, 0x5f
        /*0062*/ 	.short	0x0101


	//----- nvinfo : EIATTR_VRC_CTA_INIT_COUNT
	.align		4
        /*0064*/ 	.byte	0x02, 0x4a
	.zero		1
	.zero		1


	//----- nvinfo : EIATTR_EXIT_INSTR_OFFSETS
	.align		4
        /*0068*/ 	.byte	0x04, 0x1c
        /*006a*/ 	.short	(.L_231 - .L_230)


	//   ....[0]....
.L_230:
        /*006c*/ 	.word	0x000000c0


	//   ....[1]....
        /*0070*/ 	.word	0x00000310


	//----- nvinfo : EIATTR_CRS_STACK_SIZE
	.align		4
.L_231:
        /*0074*/ 	.byte	0x04, 0x1e
        /*0076*/ 	.short	(.L_233 - .L_232)
.L_232:
        /*0078*/ 	.word	0x00000000


	//----- nvinfo : EIATTR_CBANK_PARAM_SIZE
	.align		4
.L_233:
        /*007c*/ 	.byte	0x03, 0x19
        /*007e*/ 	.short	0x0020


	//----- nvinfo : EIATTR_PARAM_CBANK
	.align		4
        /*0080*/ 	.byte	0x04, 0x0a
        /*0082*/ 	.short	(.L_235 - .L_234)
	.align		4
.L_234:
        /*0084*/ 	.word	index@(.nv.constant0._Z7fillMagPdiiS_S_)
        /*0088*/ 	.short	0x0380
        /*008a*/ 	.short	0x0020


	//----- nvinfo : EIATTR_SW_WAR
	.align		4
.L_235:
        /*008c*/ 	.byte	0x04, 0x36
        /*008e*/ 	.short	(.L_237 - .L_236)
.L_236:
        /*0090*/ 	.word	0x00000008
.L_237:


//--------------------- .nv.info._Z5fillVPdiiPbS_d --------------------------
	.section	.nv.info._Z5fillVPdiiPbS_d,"",@"SHT_CUDA_INFO"
	.sectionflags	@""
	.align	4


	//----- nvinfo : EIATTR_CUDA_API_VERSION
	.align		4
        /*0000*/ 	.byte	0x04, 0x37
        /*0002*/ 	.short	(.L_239 - .L_238)
.L_238:
        /*0004*/ 	.word	0x00000082


	//----- nvinfo : EIATTR_KPARAM_INFO
	.align		4
.L_239:
        /*0008*/ 	.byte	0x04, 0x17
        /*000a*/ 	.short	(.L_241 - .L_240)
.L_240:
        /*000c*/ 	.word	0x00000000
        /*0010*/ 	.short	0x0005
        /*0012*/ 	.short	0x0020
        /*0014*/ 	.byte	0x00, 0xf0, 0x21, 0x00


	//----- nvinfo : EIATTR_KPARAM_INFO
	.align		4
.L_241:
        /*0018*/ 	.byte	0x04, 0x17
        /*001a*/ 	.short	(.L_243 - .L_242)
.L_242:
        /*001c*/ 	.word	0x00000000
        /*0020*/ 	.short	0x0004
        /*0022*/ 	.short	0x0018
        /*0024*/ 	.byte	0x00, 0xf5, 0x21, 0x00


	//----- nvinfo : EIATTR_KPARAM_INFO
	.align		4
.L_243:
        /*0028*/ 	.byte	0x04, 0x17
        /*002a*/ 	.short	(.L_245 - .L_244)
.L_244:
        /*002c*/ 	.word	0x00000000
        /*0030*/ 	.short	0x0003
        /*0032*/ 	.short	0x0010
        /*0034*/ 	.byte	0x00, 0xf5, 0x21, 0x00


	//----- nvinfo : EIATTR_KPARAM_INFO
	.align		4
.L_245:
        /*0038*/ 	.byte	0x04, 0x17
        /*003a*/ 	.short	(.L_247 - .L_246)
.L_246:
        /*003c*/ 	.word	0x00000000
        /*0040*/ 	.short	0x0002
        /*0042*/ 	.short	0x000c
        /*0044*/ 	.byte	0x00, 0xf0, 0x11, 0x00


	//----- nvinfo : EIATTR_KPARAM_INFO
	.align		4
.L_247:
        /*0048*/ 	.byte	0x04, 0x17
        /*004a*/ 	.short	(.L_249 - .L_248)
.L_248:
        /*004c*/ 	.word	0x00000000
        /*0050*/ 	.short	0x0001
        /*0052*/ 	.short	0x0008
        /*0054*/ 	.byte	0x00, 0xf0, 0x11, 0x00


	//----- nvinfo : EIATTR_KPARAM_INFO
	.align		4
.L_249:
        /*0058*/ 	.byte	0x04, 0x17
        /*005a*/ 	.short	(.L_251 - .L_250)
.L_250:
        /*005c*/ 	.word	0x00000000
        /*0060*/ 	.short	0x0000
        /*0062*/ 	.short	0x0000
        /*0064*/ 	.byte	0x00, 0xf5, 0x21, 0x00


	//----- nvinfo : EIATTR_SPARSE_MMA_MASK
	.align		4
.L_251:
        /*0068*/ 	.byte	0x03, 0x50
        /*006a*/ 	.short	0x0000


	//----- nvinfo : EIATTR_MAXREG_COUNT
	.align		4
        /*006c*/ 	.byte	0x03, 0x1b
        /*006e*/ 	.short	0x00ff


	//----- nvinfo : EIATTR_MERCURY_ISA_VERSION
	.align		4
        /*0070*/ 	.byte	0x03, 0x5f
        /*0072*/ 	.short	0x0101


	//----- nvinfo : EIATTR_VRC_CTA_INIT_COUNT
	.align		4
        /*0074*/ 	.byte	0x02, 0x4a
	.zero		1
	.zero		1


	//----- nvinfo : EIATTR_EXIT_INSTR_OFFSETS
	.align		4
        /*0078*/ 	.byte	0x04, 0x1c
        /*007a*/ 	.short	(.L_253 - .L_252)


	//   ....[0]....
.L_252:
        /*007c*/ 	.word	0x000000c0


	//   ....[1]....
        /*0080*/ 	.word	0x00000150


	//   ....[2]....
        /*0084*/ 	.word	0x000003b0


	//----- nvinfo : EIATTR_CRS_STACK_SIZE
	.align		4
.L_253:
        /*0088*/ 	.byte	0x04, 0x1e
        /*008a*/ 	.short	(.L_255 - .L_254)
.L_254:
        /*008c*/ 	.word	0x00000000


	//----- nvinfo : EIATTR_CBANK_PARAM_SIZE
	.align		4
.L_255:
        /*0090*/ 	.byte	0x03, 0x19
        /*0092*/ 	.short	0x0028


	//----- nvinfo : EIATTR_PARAM_CBANK
	.align		4
        /*0094*/ 	.byte	0x04, 0x0a
        /*0096*/ 	.short	(.L_257 - .L_256)
	.align		4
.L_256:
        /*0098*/ 	.word	index@(.nv.constant0._Z5fillVPdiiPbS_d)
        /*009c*/ 	.short	0x0380
        /*009e*/ 	.short	0x0028


	//----- nvinfo : EIATTR_SW_WAR
	.align		4
.L_257:
        /*00a0*/ 	.byte	0x04, 0x36
        /*00a2*/ 	.short	(.L_259 - .L_258)
.L_258:
        /*00a4*/ 	.word	0x00000008
.L_259:


//--------------------- .nv.info._Z5fillUPdiiPbS_d --------------------------
	.section	.nv.info._Z5fillUPdiiPbS_d,"",@"SHT_CUDA_INFO"
	.sectionflags	@""
	.align	4


	//----- nvinfo : EIATTR_CUDA_API_VERSION
	.align		4
        /*0000*/ 	.byte	0x04, 0x37
        /*0002*/ 	.short	(.L_261 - .L_260)
.L_260:
        /*0004*/ 	.word	0x00000082


	//----- nvinfo : EIATTR_KPARAM_INFO
	.align		4
.L_261:
        /*0008*/ 	.byte	0x04, 0x17
        /*000a*/ 	.short	(.L_263 - .L_262)
.L_262:
        /*000c*/ 	.word	0x00000000
        /*0010*/ 	.short	0x0005
        /*0012*/ 	.short	0x0020
        /*0014*/ 	.byte	0x00, 0xf0, 0x21, 0x00


	//----- nvinfo : EIATTR_KPARAM_INFO
	.align		4
.L_263:
        /*0018*/ 	.byte	0x04, 0x17
        /*001a*/ 	.short	(.L_265 - .L_264)
.L_264:
        /*001c*/ 	.word	0x00000000
        /*0020*/ 	.short	0x0004
        /*0022*/ 	.short	0x0018
        /*0024*/ 	.byte	0x00, 0xf5, 0x21, 0x00


	//----- nvinfo : EIATTR_KPARAM_INFO
	.align		4
.L_265:
        /*0028*/ 	.byte	0x04, 0x17
        /*002a*/ 	.short	(.L_267 - .L_266)
.L_266:
        /*002c*/ 	.word	0x00000000
        /*0030*/ 	.short	0x0003
        /*0032*/ 	.short	0x0010
        /*0034*/ 	.byte	0x00, 0xf5, 0x21, 0x00


	//----- nvinfo : EIATTR_KPARAM_INFO
	.align		4
.L_267:
        /*0038*/ 	.byte	0x04, 0x17
        /*003a*/ 	.short	(.L_269 - .L_268)
.L_268:
        /*003c*/ 	.word	0x00000000
        /*0040*/ 	.short	0x0002
        /*0042*/ 	.short	0x000c
        /*0044*/ 	.byte	0x00, 0xf0, 0x11, 0x00


	//----- nvinfo : EIATTR_KPARAM_INFO
	.align		4
.L_269:
        /*0048*/ 	.byte	0x04, 0x17
        /*004a*/ 	.short	(.L_271 - .L_270)
.L_270:
        /*004c*/ 	.word	0x00000000
        /*0050*/ 	.short	0x0001
        /*0052*/ 	.short	0x0008
        /*0054*/ 	.byte	0x00, 0xf0, 0x11, 0x00


	//----- nvinfo : EIATTR_KPARAM_INFO
	.align		4
.L_271:
        /*0058*/ 	.byte	0x04, 0x17
        /*005a*/ 	.short	(.L_273 - .L_272)
.L_272:
        /*005c*/ 	.word	0x00000000
        /*0060*/ 	.short	0x0000
        /*0062*/ 	.short	0x0000
        /*0064*/ 	.byte	0x00, 0xf5, 0x21, 0x00


	//----- nvinfo : EIATTR_SPARSE_MMA_MASK
	.align		4
.L_273:
        /*0068*/ 	.byte	0x03, 0x50
        /*006a*/ 	.short	0x0000


	//----- nvinfo : EIATTR_MAXREG_COUNT
	.align		4
        /*006c*/ 	.byte	0x03, 0x1b
        /*006e*/ 	.short	0x00ff


	//----- nvinfo : EIATTR_MERCURY_ISA_VERSION
	.align		4
        /*0070*/ 	.byte	0x03, 0x5f
        /*0072*/ 	.short	0x0101


	//----- nvinfo : EIATTR_VRC_CTA_INIT_COUNT
	.align		4
        /*0074*/ 	.byte	0x02, 0x4a
	.zero		1
	.zero		1


	//----- nvinfo : EIATTR_EXIT_INSTR_OFFSETS
	.align		4
        /*0078*/ 	.byte	0x04, 0x1c
        /*007a*/ 	.short	(.L_275 - .L_274)


	//   ....[0]....
.L_274:
        /*007c*/ 	.word	0x000000c0


	//   ....[1]....
        /*0080*/ 	.word	0x00000150


	//   ....[2]....
        /*0084*/ 	.word	0x00000320


	//----- nvinfo : EIATTR_CRS_STACK_SIZE
	.align		4
.L_275:
        /*0088*/ 	.byte	0x04, 0x1e
        /*008a*/ 	.short	(.L_277 - .L_276)
.L_276:
        /*008c*/ 	.word	0x00000000


	//----- nvinfo : EIATTR_CBANK_PARAM_SIZE
	.align		4
.L_277:
        /*0090*/ 	.byte	0x03, 0x19
        /*0092*/ 	.short	0x0028


	//----- nvinfo : EIATTR_PARAM_CBANK
	.align		4
        /*0094*/ 	.byte	0x04, 0x0a
        /*0096*/ 	.short	(.L_279 - .L_278)
	.align		4
.L_278:
        /*0098*/ 	.word	index@(.nv.constant0._Z5fillUPdiiPbS_d)
        /*009c*/ 	.short	0x0380
        /*009e*/ 	.short	0x0028


	//----- nvinfo : EIATTR_SW_WAR
	.align		4
.L_279:
        /*00a0*/ 	.byte	0x04, 0x36
        /*00a2*/ 	.short	(.L_281 - .L_280)
.L_280:
        /*00a4*/ 	.word	0x00000008
.L_281:


//--------------------- .nv.info._Z14relaxZetaBlackPdiiPbidS_d --------------------------
	.section	.nv.info._Z14relaxZetaBlackPdiiPbidS_d,"",@"SHT_CUDA_INFO"
	.sectionflags	@""
	.align	4


	//----- nvinfo : EIATTR_CUDA_API_VERSION
	.align		4
        /*0000*/ 	.byte	0x04, 0x37
        /*0002*/ 	.short	(.L_283 - .L_282)
.L_282:
        /*0004*/ 	.word	0x00000082


	//----- nvinfo : EIATTR_KPARAM_INFO
	.align		4
.L_283:
        /*0008*/ 	.byte	0x04, 0x17
        /*000a*/ 	.short	(.L_285 - .L_284)
.L_284:
        /*000c*/ 	.word	0x00000000
        /*0010*/ 	.short	0x0007
        /*0012*/ 	.short	0x0030
        /*0014*/ 	.byte	0x00, 0xf0, 0x21, 0x00


	//----- nvinfo : EIATTR_KPARAM_INFO
	.align		4
.L_285:
        /*0018*/ 	.byte	0x04, 0x17
        /*001a*/ 	.short	(.L_287 - .L_286)
.L_286:
        /*001c*/ 	.word	0x00000000
        /*0020*/ 	.short	0x0006
        /*0022*/ 	.short	0x0028
        /*0024*/ 	.byte	0x00, 0xf5, 0x21, 0x00


	//----- nvinfo : EIATTR_KPARAM_INFO
	.align		4
.L_287:
        /*0028*/ 	.byte	0x04, 0x17
        /*002a*/ 	.short	(.L_289 - .L_288)
.L_288:
        /*002c*/ 	.word	0x00000000
        /*0030*/ 	.short	0x0005
        /*0032*/ 	.short	0x0020
        /*0034*/ 	.byte	0x00, 0xf0, 0x21, 0x00


	//----- nvinfo : EIATTR_KPARAM_INFO
	.align		4
.L_289:
        /*0038*/ 	.byte	0x04, 0x17
        /*003a*/ 	.short	(.L_291 - .L_290)
.L_290:
        /*003c*/ 	.word	0x00000000
        /*0040*/ 	.short	0x0004
        /*0042*/ 	.short	0x0018
        /*0044*/ 	.byte	0x00, 0xf0, 0x11, 0x00


	//----- nvinfo : EIATTR_KPARAM_INFO
	.align		4
.L_291:
        /*0048*/ 	.byte	0x04, 0x17
        /*004a*/ 	.short	(.L_293 - .L_292)
.L_292:
        /*004c*/ 	.word	0x00000000
        /*0050*/ 	.short	0x0003
        /*0052*/ 	.short	0x0010
        /*0054*/ 	.byte	0x00, 0xf5, 0x21, 0x00


	//----- nvinfo : EIATTR_KPARAM_INFO
	.align		4
.L_293:
        /*0058*/ 	.byte	0x04, 0x17
        /*005a*/ 	.short	(.L_295 - .L_294)
.L_294:
        /*005c*/ 	.word	0x00000000
        /*0060*/ 	.short	0x0002
        /*0062*/ 	.short	0x000c
        /*0064*/ 	.byte	0x00, 0xf0, 0x11, 0x00


	//----- nvinfo : EIATTR_KPARAM_INFO
	.align		4
.L_295:
        /*0068*/ 	.byte	0x04, 0x17
        /*006a*/ 	.short	(.L_297 - .L_296)
.L_296:
        /*006c*/ 	.word	0x00000000
        /*0070*/ 	.short	0x0001
        /*0072*/ 	.short	0x0008
        /*0074*/ 	.byte	0x00, 0xf0, 0x11, 0x00


	//----- nvinfo : EIATTR_KPARAM_INFO
	.align		4
.L_297:
        /*0078*/ 	.byte	0x04, 0x17
        /*007a*/ 	.short	(.L_299 - .L_298)
.L_298:
        /*007c*/ 	.word	0x00000000
        /*0080*/ 	.short	0x0000
        /*0082*/ 	.short	0x0000
        /*0084*/ 	.byte	0x00, 0xf5, 0x21, 0x00


	//----- nvinfo : EIATTR_SPARSE_MMA_MASK
	.align		4
.L_299:
        /*0088*/ 	.byte	0x03, 0x50
        /*008a*/ 	.short	0x0000


	//----- nvinfo : EIATTR_MAXREG_COUNT
	.align		4
        /*008c*/ 	.byte	0x03, 0x1b
        /*008e*/ 	.short	0x00ff


	//----- nvinfo : EIATTR_MERCURY_ISA_VERSION
	.align		4
        /*0090*/ 	.byte	0x03, 0x5f
        /*0092*/ 	.short	0x0101


	//----- nvinfo : EIATTR_VRC_CTA_INIT_COUNT
	.align		4
        /*0094*/ 	.byte	0x02, 0x4a
	.zero		1
	.zero		1


	//----- nvinfo : EIATTR_EXIT_INSTR_OFFSETS
	.align		4
        /*0098*/ 	.byte	0x04, 0x1c
        /*009a*/ 	.short	(.L_301 - .L_300)


	//   ....[0]....
.L_300:
        /*009c*/ 	.word	0x00000130


	//   ....[1]....
        /*00a0*/ 	.word	0x000001b0


	//   ....[2]....
        /*00a4*/ 	.word	0x000001f0


	//   ....[3]....
        /*00a8*/ 	.word	0x00000610


	//----- nvinfo : EIATTR_CRS_STACK_SIZE
	.align		4
.L_301:
        /*00ac*/ 	.byte	0x04, 0x1e
        /*00ae*/ 	.short	(.L_303 - .L_302)
.L_302:
        /*00b0*/ 	.word	0x00000000


	//----- nvinfo : EIATTR_CBANK_PARAM_SIZE
	.align		4
.L_303:
        /*00b4*/ 	.byte	0x03, 0x19
        /*00b6*/ 	.short	0x0038


	//----- nvinfo : EIATTR_PARAM_CBANK
	.align		4
        /*00b8*/ 	.byte	0x04, 0x0a
        /*00ba*/ 	.short	(.L_305 - .L_304)
	.align		4
.L_304:
        /*00bc*/ 	.word	index@(.nv.constant0._Z14relaxZetaBlackPdiiPbidS_d)
        /*00c0*/ 	.short	0x0380
        /*00c2*/ 	.short	0x0038


	//----- nvinfo : EIATTR_SW_WAR
	.align		4
.L_305:
        /*00c4*/ 	.byte	0x04, 0x36
        /*00c6*/ 	.short	(.L_307 - .L_306)
.L_306:
        /*00c8*/ 	.word	0x00000008
.L_307:


//--------------------- .nv.info._Z12relaxZetaRedPdiiPbidS_d --------------------------
	.section	.nv.info._Z12relaxZetaRedPdiiPbidS_d,"",@"SHT_CUDA_INFO"
	.sectionflags	@""
	.align	4


	//----- nvinfo : EIATTR_CUDA_API_VERSION
	.align		4
        /*0000*/ 	.byte	0x04, 0x37
        /*0002*/ 	.short	(.L_309 - .L_308)
.L_308:
        /*0004*/ 	.word	0x00000082


	//----- nvinfo : EIATTR_KPARAM_INFO
	.align		4
.L_309:
        /*0008*/ 	.byte	0x04, 0x17
        /*000a*/ 	.short	(.L_311 - .L_310)
.L_310:
        /*000c*/ 	.word	0x00000000
        /*0010*/ 	.short	0x0007
        /*0012*/ 	.short	0x0030
        /*0014*/ 	.byte	0x00, 0xf0, 0x21, 0x00


	//----- nvinfo : EIATTR_KPARAM_INFO
	.align		4
.L_311:
        /*0018*/ 	.byte	0x04, 0x17
        /*001a*/ 	.short	(.L_313 - .L_312)
.L_312:
        /*001c*/ 	.word	0x00000000
        /*0020*/ 	.short	0x0006
        /*0022*/ 	.short	0x0028
        /*0024*/ 	.byte	0x00, 0xf5, 0x21, 0x00


	//----- nvinfo : EIATTR_KPARAM_INFO
	.align		4
.L_313:
        /*0028*/ 	.byte	0x04, 0x17
        /*002a*/ 	.short	(.L_315 - .L_314)
.L_314:
        /*002c*/ 	.word	0x00000000
        /*0030*/ 	.short	0x0005
        /*0032*/ 	.short	0x0020
        /*0034*/ 	.byte	0x00, 0xf0, 0x21, 0x00


	//----- nvinfo : EIATTR_KPARAM_INFO
	.align		4
.L_315:
        /*0038*/ 	.byte	0x04, 0x17
        /*003a*/ 	.short	(.L_317 - .L_316)
.L_316:
        /*003c*/ 	.word	0x00000000
        /*0040*/ 	.short	0x0004
        /*0042*/ 	.short	0x0018
        /*0044*/ 	.byte	0x00, 0xf0, 0x11, 0x00


	//----- nvinfo : EIATTR_KPARAM_INFO
	.align		4
.L_317:
        /*0048*/ 	.byte	0x04, 0x17
        /*004a*/ 	.short	(.L_319 - .L_318)
.L_318:
        /*004c*/ 	.word	0x00000000
        /*0050*/ 	.short	0x0003
        /*0052*/ 	.short	0x0010
        /*0054*/ 	.byte	0x00, 0xf5, 0x21, 0x00


	//----- nvinfo : EIATTR_KPARAM_INFO
	.align		4
.L_319:
        /*0058*/ 	.byte	0x04, 0x17
        /*005a*/ 	.short	(.L_321 - .L_320)
.L_320:
        /*005c*/ 	.word	0x00000000
        /*0060*/ 	.short	0x0002
        /*0062*/ 	.short	0x000c
        /*0064*/ 	.byte	0x00, 0xf0, 0x11, 0x00


	//----- nvinfo : EIATTR_KPARAM_INFO
	.align		4
.L_321:
        /*0068*/ 	.byte	0x04, 0x17
        /*006a*/ 	.short	(.L_323 - .L_322)
.L_322:
        /*006c*/ 	.word	0x00000000
        /*0070*/ 	.short	0x0001
        /*0072*/ 	.short	0x0008
        /*0074*/ 	.byte	0x00, 0xf0, 0x11, 0x00


	//----- nvinfo : EIATTR_KPARAM_INFO
	.align		4
.L_323:
        /*0078*/ 	.byte	0x04, 0x17
        /*007a*/ 	.short	(.L_325 - .L_324)
.L_324:
        /*007c*/ 	.word	0x00000000
        /*0080*/ 	.short	0x0000
        /*0082*/ 	.short	0x0000
        /*0084*/ 	.byte	0x00, 0xf5, 0x21, 0x00


	//----- nvinfo : EIATTR_SPARSE_MMA_MASK
	.align		4
.L_325:
        /*0088*/ 	.byte	0x03, 0x50
        /*008a*/ 	.short	0x0000


	//----- nvinfo : EIATTR_MAXREG_COUNT
	.align		4
        /*008c*/ 	.byte	0x03, 0x1b
        /*008e*/ 	.short	0x00ff


	//----- nvinfo : EIATTR_MERCURY_ISA_VERSION
	.align		4
        /*0090*/ 	.byte	0x03, 0x5f
        /*0092*/ 	.short	0x0101


	//----- nvinfo : EIATTR_VRC_CTA_INIT_COUNT
	.align		4
        /*0094*/ 	.byte	0x02, 0x4a
	.zero		1
	.zero		1


	//----- nvinfo : EIATTR_EXIT_INSTR_OFFSETS
	.align		4
        /*0098*/ 	.byte	0x04, 0x1c
        /*009a*/ 	.short	(.L_327 - .L_326)


	//   ....[0]....
.L_326:
        /*009c*/ 	.word	0x00000130


	//   ....[1]....
        /*00a0*/ 	.word	0x000001b0


	//   ....[2]....
        /*00a4*/ 	.word	0x000001f0


	//   ....[3]....
        /*00a8*/ 	.word	0x00000610


	//----- nvinfo : EIATTR_CRS_STACK_SIZE
	.align		4
.L_327:
        /*00ac*/ 	.byte	0x04, 0x1e
        /*00ae*/ 	.short	(.L_329 - .L_328)
.L_328:
        /*00b0*/ 	.word	0x00000000


	//----- nvinfo : EIATTR_CBANK_PARAM_SIZE
	.align		4
.L_329:
        /*00b4*/ 	.byte	0x03, 0x19
        /*00b6*/ 	.short	0x0038


	//----- nvinfo : EIATTR_PARAM_CBANK
	.align		4
        /*00b8*/ 	.byte	0x04, 0x0a
        /*00ba*/ 	.short	(.L_331 - .L_330)
	.align		4
.L_330:
        /*00bc*/ 	.word	index@(.nv.constant0._Z12relaxZetaRedPdiiPbidS_d)
        /*00c0*/ 	.short	0x0380
        /*00c2*/ 	.short	0x0038


	//----- nvinfo : EIATTR_SW_WAR
	.align		4
.L_331:
        /*00c4*/ 	.byte	0x04, 0x36
        /*00c6*/ 	.short	(.L_333 - .L_332)
.L_332:
        /*00c8*/ 	.word	0x00000008
.L_333:


//--------------------- .nv.info._Z13relaxPsiBlackPdiiPbdS_ --------------------------
	.section	.nv.info._Z13relaxPsiBlackPdiiPbdS_,"",@"SHT_CUDA_INFO"
	.sectionflags	@""
	.align	4


	//----- nvinfo : EIATTR_CUDA_API_VERSION
	.align		4
        /*0000*/ 	.byte	0x04, 0x37
        /*0002*/ 	.short	(.L_335 - .L_334)
.L_334:
        /*0004*/ 	.word	0x00000082


	//----- nvinfo : EIATTR_KPARAM_INFO
	.align		4
.L_335:
        /*0008*/ 	.byte	0x04, 0x17
        /*000a*/ 	.short	(.L_337 - .L_336)
.L_336:
        /*000c*/ 	.word	0x00000000
        /*0010*/ 	.short	0x0005
        /*0012*/ 	.short	0x0020
        /*0014*/ 	.byte	0x00, 0xf5, 0x21, 0x00


	//----- nvinfo : EIATTR_KPARAM_INFO
	.align		4
.L_337:
        /*0018*/ 	.byte	0x04, 0x17
        /*001a*/ 	.short	(.L_339 - .L_338)
.L_338:
        /*001c*/ 	.word	0x00000000
        /*0020*/ 	.short	0x0004
        /*0022*/ 	.short	0x0018
        /*0024*/ 	.byte	0x00, 0xf0, 0x21, 0x00


	//----- nvinfo : EIATTR_KPARAM_INFO
	.align		4
.L_339:
        /*0028*/ 	.byte	0x04, 0x17
        /*002a*/ 	.short	(.L_341 - .L_340)
.L_340:
        /*002c*/ 	.word	0x00000000
        /*0030*/ 	.short	0x0003
        /*0032*/ 	.short	0x0010
        /*0034*/ 	.byte	0x00, 0xf5, 0x21, 0x00


	//----- nvinfo : EIATTR_KPARAM_INFO
	.align		4
.L_341:
        /*0038*/ 	.byte	0x04, 0x17
        /*003a*/ 	.short	(.L_343 - .L_342)
.L_342:
        /*003c*/ 	.word	0x00000000
        /*0040*/ 	.short	0x0002
        /*0042*/ 	.short	0x000c
        /*0044*/ 	.byte	0x00, 0xf0, 0x11, 0x00


	//----- nvinfo : EIATTR_KPARAM_INFO
	.align		4
.L_343:
        /*0048*/ 	.byte	0x04, 0x17
        /*004a*/ 	.short	(.L_345 - .L_344)
.L_344:
        /*004c*/ 	.word	0x00000000
        /*0050*/ 	.short	0x0001
        /*0052*/ 	.short	0x0008
        /*0054*/ 	.byte	0x00, 0xf0, 0x11, 0x00


	//----- nvinfo : EIATTR_KPARAM_INFO
	.align		4
.L_345:
        /*0058*/ 	.byte	0x04, 0x17
        /*005a*/ 	.short	(.L_347 - .L_346)
.L_346:
        /*005c*/ 	.word	0x00000000
        /*0060*/ 	.short	0x0000
        /*0062*/ 	.short	0x0000
        /*0064*/ 	.byte	0x00, 0xf5, 0x21, 0x00


	//----- nvinfo : EIATTR_SPARSE_MMA_MASK
	.align		4
.L_347:
        /*0068*/ 	.byte	0x03, 0x50
        /*006a*/ 	.short	0x0000


	//----- nvinfo : EIATTR_MAXREG_COUNT
	.align		4
        /*006c*/ 	.byte	0x03, 0x1b
        /*006e*/ 	.short	0x00ff


	//----- nvinfo : EIATTR_MERCURY_ISA_VERSION
	.align		4
        /*0070*/ 	.byte	0x03, 0x5f
        /*0072*/ 	.short	0x0101


	//----- nvinfo : EIATTR_VRC_CTA_INIT_COUNT
	.align		4
        /*0074*/ 	.byte	0x02, 0x4a
	.zero		1
	.zero		1


	//----- nvinfo : EIATTR_EXIT_INSTR_OFFSETS
	.align		4
        /*0078*/ 	.byte	0x04, 0x1c
        /*007a*/ 	.short	(.L_349 - .L_348)


	//   ....[0]....
.L_348:
        /*007c*/ 	.word	0x00000130


	//   ....[1]....
        /*0080*/ 	.word	0x000001b0


	//   ....[2]....
        /*0084*/ 	.word	0x000001f0


	//   ....[3]....
        /*0088*/ 	.word	0x000003b0


	//----- nvinfo : EIATTR_CBANK_PARAM_SIZE
	.align		4
.L_349:
        /*008c*/ 	.byte	0x03, 0x19
        /*008e*/ 	.short	0x0028


	//----- nvinfo : EIATTR_PARAM_CBANK
	.align		4
        /*0090*/ 	.byte	0x04, 0x0a
        /*0092*/ 	.short	(.L_351 - .L_350)
	.align		4
.L_350:
        /*0094*/ 	.word	index@(.nv.constant0._Z13relaxPsiBlackPdiiPbdS_)
        /*0098*/ 	.short	0x0380
        /*009a*/ 	.short	0x0028


	//----- nvinfo : EIATTR_SW_WAR
	.align		4
.L_351:
        /*009c*/ 	.byte	0x04, 0x36
        /*009e*/ 	.short	(.L_353 - .L_352)
.L_352:
        /*00a0*/ 	.word	0x00000008
.L_353:


//--------------------- .nv.info._Z11relaxPsiRedPdiiPbdS_ --------------------------
	.section	.nv.info._Z11relaxPsiRedPdiiPbdS_,"",@"SHT_CUDA_INFO"
	.sectionflags	@""
	.align	4


	//----- nvinfo : EIATTR_CUDA_API_VERSION
	.align		4
        /*0000*/ 	.byte	0x04, 0x37
        /*0002*/ 	.short	(.L_355 - .L_354)
.L_354:
        /*0004*/ 	.word	0x00000082


	//----- nvinfo : EIATTR_KPARAM_INFO
	.align		4
.L_355:
        /*0008*/ 	.byte	0x04, 0x17
        /*000a*/ 	.short	(.L_357 - .L_356)
.L_356:
        /*000c*/ 	.word	0x00000000
        /*0010*/ 	.short	0x0005
        /*0012*/ 	.short	0x0020
        /*0014*/ 	.byte	0x00, 0xf5, 0x21, 0x00


	//----- nvinfo : EIATTR_KPARAM_INFO
	.align		4
.L_357:
        /*0018*/ 	.byte	0x04, 0x17
        /*001a*/ 	.short	(.L_359 - .L_358)
.L_358:
        /*001c*/ 	.word	0x00000000
        /*0020*/ 	.short	0x0004
        /*0022*/ 	.short	0x0018
        /*0024*/ 	.byte	0x00, 0xf0, 0x21, 0x00


	//----- nvinfo : EIATTR_KPARAM_INFO
	.align		4
.L_359:
        /*0028*/ 	.byte	0x04, 0x17
        /*002a*/ 	.short	(.L_361 - .L_360)
.L_360:
        /*002c*/ 	.word	0x00000000
        /*0030*/ 	.short	0x0003
        /*0032*/ 	.short	0x0010
        /*0034*/ 	.byte	0x00, 0xf5, 0x21, 0x00


	//----- nvinfo : EIATTR_KPARAM_INFO
	.align		4
.L_361:
        /*0038*/ 	.byte	0x04, 0x17
        /*003a*/ 	.short	(.L_363 - .L_362)
.L_362:
        /*003c*/ 	.word	0x00000000
        /*0040*/ 	.short	0x0002
        /*0042*/ 	.short	0x000c
        /*0044*/ 	.byte	0x00, 0xf0, 0x11, 0x00


	//----- nvinfo : EIATTR_KPARAM_INFO
	.align		4
.L_363:
        /*0048*/ 	.byte	0x04, 0x17
        /*004a*/ 	.short	(.L_365 - .L_364)
.L_364:
        /*004c*/ 	.word	0x00000000
        /*0050*/ 	.short	0x0001
        /*0052*/ 	.short	0x0008
        /*0054*/ 	.byte	0x00, 0xf0, 0x11, 0x00


	//----- nvinfo : EIATTR_KPARAM_INFO
	.align		4
.L_365:
        /*0058*/ 	.byte	0x04, 0x17
        /*005a*/ 	.short	(.L_367 - .L_366)
.L_366:
        /*005c*/ 	.word	0x00000000
        /*0060*/ 	.short	0x0000
        /*0062*/ 	.short	0x0000
        /*0064*/ 	.byte	0x00, 0xf5, 0x21, 0x00


	//----- nvinfo : EIATTR_SPARSE_MMA_MASK
	.align		4
.L_367:
        /*0068*/ 	.byte	0x03, 0x50
        /*006a*/ 	.short	0x0000


	//----- nvinfo : EIATTR_MAXREG_COUNT
	.align		4
        /*006c*/ 	.byte	0x03, 0x1b
        /*006e*/ 	.short	0x00ff


	//----- nvinfo : EIATTR_MERCURY_ISA_VERSION
	.align		4
        /*0070*/ 	.byte	0x03, 0x5f
        /*0072*/ 	.short	0x0101


	//----- nvinfo : EIATTR_VRC_CTA_INIT_COUNT
	.align		4
        /*0074*/ 	.byte	0x02, 0x4a
	.zero		1
	.zero		1


	//----- nvinfo : EIATTR_EXIT_INSTR_OFFSETS
	.align		4
        /*0078*/ 	.byte	0x04, 0x1c
        /*007a*/ 	.short	(.L_369 - .L_368)


	//   ....[0]....
.L_368:
        /*007c*/ 	.word	0x00000130


	//   ....[1]....
        /*0080*/ 	.word	0x000001b0


	//   ....[2]....
        /*0084*/ 	.word	0x000001f0


	//   ....[3]....
        /*0088*/ 	.word	0x000003b0


	//----- nvinfo : EIATTR_CBANK_PARAM_SIZE
	.align		4
.L_369:
        /*008c*/ 	.byte	0x03, 0x19
        /*008e*/ 	.short	0x0028


	//----- nvinfo : EIATTR_PARAM_CBANK
	.align		4
        /*0090*/ 	.byte	0x04, 0x0a
        /*0092*/ 	.short	(.L_371 - .L_370)
	.align		4
.L_370:
        /*0094*/ 	.word	index@(.nv.constant0._Z11relaxPsiRedPdiiPbdS_)
        /*0098*/ 	.short	0x0380
        /*009a*/ 	.short	0x0028


	//----- nvinfo : EIATTR_SW_WAR
	.align		4
.L_371:
        /*009c*/ 	.byte	0x04, 0x36
        /*009e*/ 	.short	(.L_373 - .L_372)
.L_372:
        /*00a0*/ 	.word	0x00000008
.L_373:


//--------------------- .nv.info._Z2mbPbiiiiiiii  --------------------------
	.section	.nv.info._Z2mbPbiiiiiiii,"",@"SHT_CUDA_INFO"
	.sectionflags	@""
	.align	4


	//----- nvinfo : EIATTR_CUDA_API_VERSION
	.align		4
        /*0000*/ 	.byte	0x04, 0x37
        /*0002*/ 	.short	(.L_375 - .L_374)
.L_374:
        /*0004*/ 	.word	0x00000082


	//----- nvinfo : EIATTR_KPARAM_INFO
	.align		4
.L_375:
        /*0008*/ 	.byte	0x04, 0x17
        /*000a*/ 	.short	(.L_377 - .L_376)
.L_376:
        /*000c*/ 	.word	0x00000000
        /*0010*/ 	.short	0x0008
        /*0012*/ 	.short	0x0024
        /*0014*/ 	.byte	0x00, 0xf0, 0x11, 0x00


	//----- nvinfo : EIATTR_KPARAM_INFO
	.align		4
.L_377:
        /*0018*/ 	.byte	0x04, 0x17
        /*001a*/ 	.short	(.L_379 - .L_378)
.L_378:
        /*001c*/ 	.word	0x00000000
        /*0020*/ 	.short	0x0007
        /*0022*/ 	.short	0x0020
        /*0024*/ 	.byte	0x00, 0xf0, 0x11, 0x00


	//----- nvinfo : EIATTR_KPARAM_INFO
	.align		4
.L_379:
        /*0028*/ 	.byte	0x04, 0x17
        /*002a*/ 	.short	(.L_381 - .L_380)
.L_380:
        /*002c*/ 	.word	0x00000000
        /*0030*/ 	.short	0x0006
        /*0032*/ 	.short	0x001c
        /*0034*/ 	.byte	0x00, 0xf0, 0x11, 0x00


	//----- nvinfo : EIATTR_KPARAM_INFO
	.align		4
.L_381:
        /*0038*/ 	.byte	0x04, 0x17
        /*003a*/ 	.short	(.L_383 - .L_382)
.L_382:
        /*003c*/ 	.word	0x00000000
        /*0040*/ 	.short	0x0005
        /*0042*/ 	.short	0x0018
        /*0044*/ 	.byte	0x00, 0xf0, 0x11, 0x00


	//----- nvinfo : EIATTR_KPARAM_INFO
	.align		4
.L_383:
        /*0048*/ 	.byte	0x04, 0x17
        /*004a*/ 	.short	(.L_385 - .L_384)
.L_384:
        /*004c*/ 	.word	0x00000000
        /*0050*/ 	.short	0x0004
        /*0052*/ 	.short	0x0014
        /*0054*/ 	.byte	0x00, 0xf0, 0x11, 0x00


	//----- nvinfo : EIATTR_KPARAM_INFO
	.align		4
.L_385:
        /*0058*/ 	.byte	0x04, 0x17
        /*005a*/ 	.short	(.L_387 - .L_386)
.L_386:
        /*005c*/ 	.word	0x00000000
        /*0060*/ 	.short	0x0003
        /*0062*/ 	.short	0x0010
        /*0064*/ 	.byte	0x00, 0xf0, 0x11, 0x00


	//----- nvinfo : EIATTR_KPARAM_INFO
	.align		4
.L_387:
        /*0068*/ 	.byte	0x04, 0x17
        /*006a*/ 	.short	(.L_389 - .L_388)
.L_388:
        /*006c*/ 	.word	0x00000000
        /*0070*/ 	.short	0x0002
        /*0072*/ 	.short	0x000c
        /*0074*/ 	.byte	0x00, 0xf0, 0x11, 0x00


	//----- nvinfo : EIATTR_KPARAM_INFO
	.align		4
.L_389:
        /*0078*/ 	.byte	0x04, 0x17
        /*007a*/ 	.short	(.L_391 - .L_390)
.L_390:
        /*007c*/ 	.word	0x00000000
        /*0080*/ 	.short	0x0001
        /*0082*/ 	.short	0x0008
        /*0084*/ 	.byte	0x00, 0xf0, 0x11, 0x00


	//----- nvinfo : EIATTR_KPARAM_INFO
	.align		4
.L_391:
        /*0088*/ 	.byte	0x04, 0x17
        /*008a*/ 	.short	(.L_393 - .L_392)
.L_392:
        /*008c*/ 	.word	0x00000000
        /*0090*/ 	.short	0x0000
        /*0092*/ 	.short	0x0000
        /*0094*/ 	.byte	0x00, 0xf5, 0x21, 0x00


	//----- nvinfo : EIATTR_SPARSE_MMA_MASK
	.align		4
.L_393:
        /*0098*/ 	.byte	0x03, 0x50
        /*009a*/ 	.short	0x0000


	//----- nvinfo : EIATTR_MAXREG_COUNT
	.align		4
        /*009c*/ 	.byte	0x03, 0x1b
        /*009e*/ 	.short	0x00ff


	//----- nvinfo : EIATTR_MERCURY_ISA_VERSION
	.align		4
        /*00a0*/ 	.byte	0x03, 0x5f
        /*00a2*/ 	.short	0x0101


	//----- nvinfo : EIATTR_VRC_CTA_INIT_COUNT
	.align		4
        /*00a4*/ 	.byte	0x02, 0x4a
	.zero		1
	.zero		1


	//----- nvinfo : EIATTR_EXIT_INSTR_OFFSETS
	.align		4
        /*00a8*/ 	.byte	0x04, 0x1c
        /*00aa*/ 	.short	(.L_395 - .L_394)


	//   ....[0]....
.L_394:
        /*00ac*/ 	.word	0x000000c0


	//   ....[1]....
        /*00b0*/ 	.word	0x00000180


	//   ....[2]....
        /*00b4*/ 	.word	0x00000260


	//   ....[3]....
        /*00b8*/ 	.word	0x00000360


	//   ....[4]....
        /*00bc*/ 	.word	0x000003d0


	//----- nvinfo : EIATTR_CRS_STACK_SIZE
	.align		4
.L_395:
        /*00c0*/ 	.byte	0x04, 0x1e
        /*00c2*/ 	.short	(.L_397 - .L_396)
.L_396:
        /*00c4*/ 	.word	0x00000000


	//----- nvinfo : EIATTR_CBANK_PARAM_SIZE
	.align		4
.L_397:
        /*00c8*/ 	.byte	0x03, 0x19
        /*00ca*/ 	.short	0x0028


	//----- nvinfo : EIATTR_PARAM_CBANK
	.align		4
        /*00cc*/ 	.byte	0x04, 0x0a
        /*00ce*/ 	.short	(.L_399 - .L_398)
	.align		4
.L_398:
        /*00d0*/ 	.word	index@(.nv.constant0._Z2mbPbiiiiiiii)
        /*00d4*/ 	.short	0x0380
        /*00d6*/ 	.short	0x0028


	//----- nvinfo : EIATTR_SW_WAR
	.align		4
.L_399:
        /*00d8*/ 	.byte	0x04, 0x36
        /*00da*/ 	.short	(.L_401 - .L_400)
.L_400:
        /*00dc*/ 	.word	0x00000008
.L_401:


//--------------------- .nv.info._Z9wierzzetaPdiiiiiiii --------------------------
	.section	.nv.info._Z9wierzzetaPdiiiiiiii,"",@"SHT_CUDA_INFO"
	.sectionflags	@""
	.align	4


	//----- nvinfo : EIATTR_CUDA_API_VERSION
	.align		4
        /*0000*/ 	.byte	0x04, 0x37
        /*0002*/ 	.short	(.L_403 - .L_402)
.L_402:
        /*0004*/ 	.word	0x00000082


	//----- nvinfo : EIATTR_KPARAM_INFO
	.align		4
.L_403:
        /*0008*/ 	.byte	0x04, 0x17
        /*000a*/ 	.short	(.L_405 - .L_404)
.L_404:
        /*000c*/ 	.word	0x00000000
        /*0010*/ 	.short	0x0008
        /*0012*/ 	.short	0x0024
        /*0014*/ 	.byte	0x00, 0xf0, 0x11, 0x00


	//----- nvinfo : EIATTR_KPARAM_INFO
	.align		4
.L_405:
        /*0018*/ 	.byte	0x04, 0x17
        /*001a*/ 	.short	(.L_407 - .L_406)
.L_406:
        /*001c*/ 	.word	0x00000000
        /*0020*/ 	.short	0x0007
        /*0022*/ 	.short	0x0020
        /*0024*/ 	.byte	0x00, 0xf0, 0x11, 0x00


	//----- nvinfo : EIATTR_KPARAM_INFO
	.align		4
.L_407:
        /*0028*/ 	.byte	0x04, 0x17
        /*002a*/ 	.short	(.L_409 - .L_408)
.L_408:
        /*002c*/ 	.word	0x00000000
        /*0030*/ 	.short	0x0006
        /*0032*/ 	.short	0x001c
        /*0034*/ 	.byte	0x00, 0xf0, 0x11, 0x00


	//----- nvinfo : EIATTR_KPARAM_INFO
	.align		4
.L_409:
        /*0038*/ 	.byte	0x04, 0x17
        /*003a*/ 	.short	(.L_411 - .L_410)
.L_410:
        /*003c*/ 	.word	0x00000000
        /*0040*/ 	.short	0x0005
        /*0042*/ 	.short	0x0018
        /*0044*/ 	.byte	0x00, 0xf0, 0x11, 0x00


	//----- nvinfo : EIATTR_KPARAM_INFO
	.align		4
.L_411:
        /*0048*/ 	.byte	0x04, 0x17
        /*004a*/ 	.short	(.L_413 - .L_412)
.L_412:
        /*004c*/ 	.word	0x00000000
        /*0050*/ 	.short	0x0004
        /*0052*/ 	.short	0x0014
        /*0054*/ 	.byte	0x00, 0xf0, 0x11, 0x00


	//----- nvinfo : EIATTR_KPARAM_INFO
	.align		4
.L_413:
        /*0058*/ 	.byte	0x04, 0x17
        /*005a*/ 	.short	(.L_415 - .L_414)
.L_414:
        /*005c*/ 	.word	0x00000000
        /*0060*/ 	.short	0x0003
        /*0062*/ 	.short	0x0010
        /*0064*/ 	.byte	0x00, 0xf0, 0x11, 0x00


	//----- nvinfo : EIATTR_KPARAM_INFO
	.align		4
.L_415:
        /*0068*/ 	.byte	0x04, 0x17
        /*006a*/ 	.short	(.L_417 - .L_416)
.L_416:
        /*006c*/ 	.word	0x00000000
        /*0070*/ 	.short	0x0002
        /*0072*/ 	.short	0x000c
        /*0074*/ 	.byte	0x00, 0xf0, 0x11, 0x00


	//----- nvinfo : EIATTR_KPARAM_INFO
	.align		4
.L_417:
        /*0078*/ 	.byte	0x04, 0x17
        /*007a*/ 	.short	(.L_419 - .L_418)
.L_418:
        /*007c*/ 	.word	0x00000000
        /*0080*/ 	.short	0x0001
        /*0082*/ 	.short	0x0008
        /*0084*/ 	.byte	0x00, 0xf0, 0x11, 0x00


	//----- nvinfo : EIATTR_KPARAM_INFO
	.align		4
.L_419:
        /*0088*/ 	.byte	0x04, 0x17
        /*008a*/ 	.short	(.L_421 - .L_420)
.L_420:
        /*008c*/ 	.word	0x00000000
        /*0090*/ 	.short	0x0000
        /*0092*/ 	.short	0x0000
        /*0094*/ 	.byte	0x00, 0xf5, 0x21, 0x00


	//----- nvinfo : EIATTR_SPARSE_MMA_MASK
	.align		4
.L_421:
        /*0098*/ 	.byte	0x03, 0x50
        /*009a*/ 	.short	0x0000


	//----- nvinfo : EIATTR_MAXREG_COUNT
	.align		4
        /*009c*/ 	.byte	0x03, 0x1b
        /*009e*/ 	.short	0x00ff


	//----- nvinfo : EIATTR_MERCURY_ISA_VERSION
	.align		4
        /*00a0*/ 	.byte	0x03, 0x5f
        /*00a2*/ 	.short	0x0101


	//----- nvinfo : EIATTR_VRC_CTA_INIT_COUNT
	.align		4
        /*00a4*/ 	.byte	0x02, 0x4a
	.zero		1
	.zero		1


	//----- nvinfo : EIATTR_EXIT_INSTR_OFFSETS
	.align		4
        /*00a8*/ 	.byte	0x04, 0x1c
        /*00aa*/ 	.short	(.L_423 - .L_422)


	//   ....[0]....
.L_422:
        /*00ac*/ 	.word	0x000000c0


	//   ....[1]....
        /*00b0*/ 	.word	0x000007f0


	//   ....[2]....
        /*00b4*/ 	.word	0x00000900


	//----- nvinfo : EIATTR_CBANK_PARAM_SIZE
	.align		4
.L_423:
        /*00b8*/ 	.byte	0x03, 0x19
        /*00ba*/ 	.short	0x0028


	//----- nvinfo : EIATTR_PARAM_CBANK
	.align		4
        /*00bc*/ 	.byte	0x04, 0x0a
        /*00be*/ 	.short	(.L_425 - .L_424)
	.align		4
.L_424:
        /*00c0*/ 	.word	index@(.nv.constant0._Z9wierzzetaPdiiiiiiii)
        /*00c4*/ 	.short	0x0380
        /*00c6*/ 	.short	0x0028


	//----- nvinfo : EIATTR_SW_WAR
	.align		4
.L_425:
        /*00c8*/ 	.byte	0x04, 0x36
        /*00ca*/ 	.short	(.L_427 - .L_426)
.L_426:
        /*00cc*/ 	.word	0x00000008
.L_427:


//--------------------- .nv.info._Z8bokizetaPdiiS_ddiiidS_iii --------------------------
	.section	.nv.info._Z8bokizetaPdiiS_ddiiidS_iii,"",@"SHT_CUDA_INFO"
	.sectionflags	@""
	.align	4


	//----- nvinfo : EIATTR_CUDA_API_VERSION
	.align		4
        /*0000*/ 	.byte	0x04, 0x37
        /*0002*/ 	.short	(.L_429 - .L_428)
.L_428:
        /*0004*/ 	.word	0x00000082


	//----- nvinfo : EIATTR_KPARAM_INFO
	.align		4
.L_429:
        /*0008*/ 	.byte	0x04, 0x17
        /*000a*/ 	.short	(.L_431 - .L_430)
.L_430:
        /*000c*/ 	.word	0x00000000
        /*0010*/ 	.short	0x000d
        /*0012*/ 	.short	0x0050
        /*0014*/ 	.byte	0x00, 0xf0, 0x11, 0x00


	//----- nvinfo : EIATTR_KPARAM_INFO
	.align		4
.L_431:
        /*0018*/ 	.byte	0x04, 0x17
        /*001a*/ 	.short	(.L_433 - .L_432)
.L_432:
        /*001c*/ 	.word	0x00000000
        /*0020*/ 	.short	0x000c
        /*0022*/ 	.short	0x004c
        /*0024*/ 	.byte	0x00, 0xf0, 0x11, 0x00


	//----- nvinfo : EIATTR_KPARAM_INFO
	.align		4
.L_433:
        /*0028*/ 	.byte	0x04, 0x17
        /*002a*/ 	.short	(.L_435 - .L_434)
.L_434:
        /*002c*/ 	.word	0x00000000
        /*0030*/ 	.short	0x000b
        /*0032*/ 	.short	0x0048
        /*0034*/ 	.byte	0x00, 0xf0, 0x11, 0x00


	//----- nvinfo : EIATTR_KPARAM_INFO
	.align		4
.L_435:
        /*0038*/ 	.byte	0x04, 0x17
        /*003a*/ 	.short	(.L_437 - .L_436)
.L_436:
        /*003c*/ 	.word	0x00000000
        /*0040*/ 	.short	0x000a
        /*0042*/ 	.short	0x0040
        /*0044*/ 	.byte	0x00, 0xf5, 0x21, 0x00


	//----- nvinfo : EIATTR_KPARAM_INFO
	.align		4
.L_437:
        /*0048*/ 	.byte	0x04, 0x17
        /*004a*/ 	.short	(.L_439 - .L_438)
.L_438:
        /*004c*/ 	.word	0x00000000
        /*0050*/ 	.short	0x0009
        /*0052*/ 	.short	0x0038
        /*0054*/ 	.byte	0x00, 0xf0, 0x21, 0x00


	//----- nvinfo : EIATTR_KPARAM_INFO
	.align		4
.L_439:
        /*0058*/ 	.byte	0x04, 0x17
        /*005a*/ 	.short	(.L_441 - .L_440)
.L_440:
        /*005c*/ 	.word	0x00000000
        /*0060*/ 	.short	0x0008
        /*0062*/ 	.short	0x0030
        /*0064*/ 	.byte	0x00, 0xf0, 0x11, 0x00


	//----- nvinfo : EIATTR_KPARAM_INFO
	.align		4
.L_441:
        /*0068*/ 	.byte	0x04, 0x17
        /*006a*/ 	.short	(.L_443 - .L_442)
.L_442:
        /*006c*/ 	.word	0x00000000
        /*0070*/ 	.short	0x0007
        /*0072*/ 	.short	0x002c
        /*0074*/ 	.byte	0x00, 0xf0, 0x11, 0x00


	//----- nvinfo : EIATTR_KPARAM_INFO
	.align		4
.L_443:
        /*0078*/ 	.byte	0x04, 0x17
        /*007a*/ 	.short	(.L_445 - .L_444)
.L_444:
        /*007c*/ 	.word	0x00000000
        /*0080*/ 	.short	0x0006
        /*0082*/ 	.short	0x0028
        /*0084*/ 	.byte	0x00, 0xf0, 0x11, 0x00


	//----- nvinfo : EIATTR_KPARAM_INFO
	.align		4
.L_445:
        /*0088*/ 	.byte	0x04, 0x17
        /*008a*/ 	.short	(.L_447 - .L_446)
.L_446:
        /*008c*/ 	.word	0x00000000
        /*0090*/ 	.short	0x0005
        /*0092*/ 	.short	0x0020
        /*0094*/ 	.byte	0x00, 0xf0, 0x21, 0x00


	//----- nvinfo : EIATTR_KPARAM_INFO
	.align		4
.L_447:
        /*0098*/ 	.byte	0x04, 0x17
        /*009a*/ 	.short	(.L_449 - .L_448)
.L_448:
        /*009c*/ 	.word	0x00000000
        /*00a0*/ 	.short	0x0004
        /*00a2*/ 	.short	0x0018
        /*00a4*/ 	.byte	0x00, 0xf0, 0x21, 0x00


	//----- nvinfo : EIATTR_KPARAM_INFO
	.align		4
.L_449:
        /*00a8*/ 	.byte	0x04, 0x17
        /*00aa*/ 	.short	(.L_451 - .L_450)
.L_450:
        /*00ac*/ 	.word	0x00000000
        /*00b0*/ 	.short	0x0003
        /*00b2*/ 	.short	0x0010
        /*00b4*/ 	.byte	0x00, 0xf5, 0x21, 0x00


	//----- nvinfo : EIATTR_KPARAM_INFO
	.align		4
.L_451:
        /*00b8*/ 	.byte	0x04, 0x17
        /*00ba*/ 	.short	(.L_453 - .L_452)
.L_452:
        /*00bc*/ 	.word	0x00000000
        /*00c0*/ 	.short	0x0002
        /*00c2*/ 	.short	0x000c
        /*00c4*/ 	.byte	0x00, 0xf0, 0x11, 0x00


	//----- nvinfo : EIATTR_KPARAM_INFO
	.align		4
.L_453:
        /*00c8*/ 	.byte	0x04, 0x17
        /*00ca*/ 	.short	(.L_455 - .L_454)
.L_454:
        /*00cc*/ 	.word	0x00000000
        /*00d0*/ 	.short	0x0001
        /*00d2*/ 	.short	0x0008
        /*00d4*/ 	.byte	0x00, 0xf0, 0x11, 0x00


	//----- nvinfo : EIATTR_KPARAM_INFO
	.align		4
.L_455:
        /*00d8*/ 	.byte	0x04, 0x17
        /*00da*/ 	.short	(.L_457 - .L_456)
.L_456:
        /*00dc*/ 	.word	0x00000000
        /*00e0*/ 	.short	0x0000
        /*00e2*/ 	.short	0x0000
        /*00e4*/ 	.byte	0x00, 0xf5, 0x21, 0x00


	//----- nvinfo : EIATTR_SPARSE_MMA_MASK
	.align		4
.L_457:
        /*00e8*/ 	.byte	0x03, 0x50
        /*00ea*/ 	.short	0x0000


	//----- nvinfo : EIATTR_MAXREG_COUNT
	.align		4
        /*00ec*/ 	.byte	0x03, 0x1b
        /*00ee*/ 	.short	0x00ff


	//----- nvinfo : EIATTR_MERCURY_ISA_VERSION
	.align		4
        /*00f0*/ 	.byte	0x03, 0x5f
        /*00f2*/ 	.short	0x0101


	//----- nvinfo : EIATTR_VRC_CTA_INIT_COUNT
	.align		4
        /*00f4*/ 	.byte	0x02, 0x4a
	.zero		1
	.zero		1


	//----- nvinfo : EIATTR_EXIT_INSTR_OFFSETS
	.align		4
        /*00f8*/ 	.byte	0x04, 0x1c
        /*00fa*/ 	.short	(.L_459 - .L_458)


	//   ....[0]....
.L_458:
        /*00fc*/ 	.word	0x000000c0


	//   ....[1]....
        /*0100*/ 	.word	0x00001990


	//   ....[2]....
        /*0104*/ 	.word	0x00001c10


	//----- nvinfo : EIATTR_CRS_STACK_SIZE
	.align		4
.L_459:
        /*0108*/ 	.byte	0x04, 0x1e
        /*010a*/ 	.short	(.L_461 - .L_460)
.L_460:
        /*010c*/ 	.word	0x00000000


	//----- nvinfo : EIATTR_CBANK_PARAM_SIZE
	.align		4
.L_461:
        /*0110*/ 	.byte	0x03, 0x19
        /*0112*/ 	.short	0x0054


	//----- nvinfo : EIATTR_PARAM_CBANK
	.align		4
        /*0114*/ 	.byte	0x04, 0x0a
        /*0116*/ 	.short	(.L_463 - .L_462)
	.align		4
.L_462:
        /*0118*/ 	.word	index@(.nv.constant0._Z8bokizetaPdiiS_ddiiidS_iii)
        /*011c*/ 	.short	0x0380
        /*011e*/ 	.short	0x0054


	//----- nvinfo : EIATTR_SW_WAR
	.align		4
.L_463:
        /*0120*/ 	.byte	0x04, 0x36
        /*0122*/ 	.short	(.L_465 - .L_464)
.L_464:
        /*0124*/ 	.word	0x00000008
.L_465:


//--------------------- .nv.info._Z6nAGpsiPdiiiiiddiiiS_ --------------------------
	.section	.nv.info._Z6nAGpsiPdiiiiiddiiiS_,"",@"SHT_CUDA_INFO"
	.sectionflags	@""
	.align	4


	//----- nvinfo : EIATTR_CUDA_API_VERSION
	.align		4
        /*0000*/ 	.byte	0x04, 0x37
        /*0002*/ 	.short	(.L_467 - .L_466)
.L_466:
        /*0004*/ 	.word	0x00000082


	//----- nvinfo : EIATTR_KPARAM_INFO
	.align		4
.L_467:
        /*0008*/ 	.byte	0x04, 0x17
        /*000a*/ 	.short	(.L_469 - .L_468)
.L_468:
        /*000c*/ 	.word	0x00000000
        /*0010*/ 	.short	0x000b
        /*0012*/ 	.short	0x0040
        /*0014*/ 	.byte	0x00, 0xf5, 0x21, 0x00


	//----- nvinfo : EIATTR_KPARAM_INFO
	.align		4
.L_469:
        /*0018*/ 	.byte	0x04, 0x17
        /*001a*/ 	.short	(.L_471 - .L_470)
.L_470:
        /*001c*/ 	.word	0x00000000
        /*0020*/ 	.short	0x000a
        /*0022*/ 	.short	0x0038
        /*0024*/ 	.byte	0x00, 0xf0, 0x11, 0x00


	//----- nvinfo : EIATTR_KPARAM_INFO
	.align		4
.L_471:
        /*0028*/ 	.byte	0x04, 0x17
        /*002a*/ 	.short	(.L_473 - .L_472)
.L_472:
        /*002c*/ 	.word	0x00000000
        /*0030*/ 	.short	0x0009
        /*0032*/ 	.short	0x0034
        /*0034*/ 	.byte	0x00, 0xf0, 0x11, 0x00


	//----- nvinfo : EIATTR_KPARAM_INFO
	.align		4
.L_473:
        /*0038*/ 	.byte	0x04, 0x17
        /*003a*/ 	.short	(.L_475 - .L_474)
.L_474:
        /*003c*/ 	.word	0x00000000
        /*0040*/ 	.short	0x0008
        /*0042*/ 	.short	0x0030
        /*0044*/ 	.byte	0x00, 0xf0, 0x11, 0x00


	//----- nvinfo : EIATTR_KPARAM_INFO
	.align		4
.L_475:
        /*0048*/ 	.byte	0x04, 0x17
        /*004a*/ 	.short	(.L_477 - .L_476)
.L_476:
        /*004c*/ 	.word	0x00000000
        /*0050*/ 	.short	0x0007
        /*0052*/ 	.short	0x0028
        /*0054*/ 	.byte	0x00, 0xf0, 0x21, 0x00


	//----- nvinfo : EIATTR_KPARAM_INFO
	.align		4
.L_477:
        /*0058*/ 	.byte	0x04, 0x17
        /*005a*/ 	.short	(.L_479 - .L_478)
.L_478:
        /*005c*/ 	.word	0x00000000
        /*0060*/ 	.short	0x0006
        /*0062*/ 	.short	0x0020
        /*0064*/ 	.byte	0x00, 0xf0, 0x21, 0x00


	//----- nvinfo : EIATTR_KPARAM_INFO
	.align		4
.L_479:
        /*0068*/ 	.byte	0x04, 0x17
        /*006a*/ 	.short	(.L_481 - .L_480)
.L_480:
        /*006c*/ 	.word	0x00000000
        /*0070*/ 	.short	0x0005
        /*0072*/ 	.short	0x0018
        /*0074*/ 	.byte	0x00, 0xf0, 0x11, 0x00


	//----- nvinfo : EIATTR_KPARAM_INFO
	.align		4
.L_481:
        /*0078*/ 	.byte	0x04, 0x17
        /*007a*/ 	.short	(.L_483 - .L_482)
.L_482:
        /*007c*/ 	.word	0x00000000
        /*0080*/ 	.short	0x0004
        /*0082*/ 	.short	0x0014
        /*0084*/ 	.byte	0x00, 0xf0, 0x11, 0x00


	//----- nvinfo : EIATTR_KPARAM_INFO
	.align		4
.L_483:
        /*0088*/ 	.byte	0x04, 0x17
        /*008a*/ 	.short	(.L_485 - .L_484)
.L_484:
        /*008c*/ 	.word	0x00000000
        /*0090*/ 	.short	0x0003
        /*0092*/ 	.short	0x0010
        /*0094*/ 	.byte	0x00, 0xf0, 0x11, 0x00


	//----- nvinfo : EIATTR_KPARAM_INFO
	.align		4
.L_485:
        /*0098*/ 	.byte	0x04, 0x17
        /*009a*/ 	.short	(.L_487 - .L_486)
.L_486:
        /*009c*/ 	.word	0x00000000
        /*00a0*/ 	.short	0x0002
        /*00a2*/ 	.short	0x000c
        /*00a4*/ 	.byte	0x00, 0xf0, 0x11, 0x00


	//----- nvinfo : EIATTR_KPARAM_INFO
	.align		4
.L_487:
        /*00a8*/ 	.byte	0x04, 0x17
        /*00aa*/ 	.short	(.L_489 - .L_488)
.L_488:
        /*00ac*/ 	.word	0x00000000
        /*00b0*/ 	.short	0x0001
        /*00b2*/ 	.short	0x0008
        /*00b4*/ 	.byte	0x00, 0xf0, 0x11, 0x00


	//----- nvinfo : EIATTR_KPARAM_INFO
	.align		4
.L_489:
        /*00b8*/ 	.byte	0x04, 0x17
        /*00ba*/ 	.short	(.L_491 - .L_490)
.L_490:
        /*00bc*/ 	.word	0x00000000
        /*00c0*/ 	.short	0x0000
        /*00c2*/ 	.short	0x0000
        /*00c4*/ 	.byte	0x00, 0xf5, 0x21, 0x00


	//----- nvinfo : EIATTR_SPARSE_MMA_MASK
	.align		4
.L_491:
        /*00c8*/ 	.byte	0x03, 0x50
        /*00ca*/ 	.short	0x0000


	//----- nvinfo : EIATTR_MAXREG_COUNT
	.align		4
        /*00cc*/ 	.byte	0x03, 0x1b
        /*00ce*/ 	.short	0x00ff


	//----- nvinfo : EIATTR_MERCURY_ISA_VERSION
	.align		4
        /*00d0*/ 	.byte	0x03, 0x5f
        /*00d2*/ 	.short	0x0101


	//----- nvinfo : EIATTR_VRC_CTA_INIT_COUNT
	.align		4
        /*00d4*/ 	.byte	0x02, 0x4a
	.zero		1
	.zero		1


	//----- nvinfo : EIATTR_EXIT_INSTR_OFFSETS
	.align		4
        /*00d8*/ 	.byte	0x04, 0x1c
        /*00da*/ 	.short	(.L_493 - .L_492)


	//   ....[0]....
.L_492:
        /*00dc*/ 	.word	0x000000d0


	//   ....[1]....
        /*00e0*/ 	.word	0x000008f0


	//   ....[2]....
        /*00e4*/ 	.word	0x00000ef0


	//----- nvinfo : EIATTR_CRS_STACK_SIZE
	.align		4
.L_493:
        /*00e8*/ 	.byte	0x04, 0x1e
        /*00ea*/ 	.short	(.L_495 - .L_494)
.L_494:
        /*00ec*/ 	.word	0x00000000


	//----- nvinfo : EIATTR_CBANK_PARAM_SIZE
	.align		4
.L_495:
        /*00f0*/ 	.byte	0x03, 0x19
        /*00f2*/ 	.short	0x0048


	//----- nvinfo : EIATTR_PARAM_CBANK
	.align		4
        /*00f4*/ 	.byte	0x04, 0x0a
        /*00f6*/ 	.short	(.L_497 - .L_496)
	.align		4
.L_496:
        /*00f8*/ 	.word	index@(.nv.constant0._Z6nAGpsiPdiiiiiddiiiS_)
        /*00fc*/ 	.short	0x0380
        /*00fe*/ 	.short	0x0048


	//----- nvinfo : EIATTR_SW_WAR
	.align		4
.L_497:
        /*0100*/ 	.byte	0x04, 0x36
        /*0102*/ 	.short	(.L_499 - .L_498)
.L_498:
        /*0104*/ 	.word	0x00000008
.L_499:


//--------------------- .nv.info._Z5AGpsiPdiiddS_ --------------------------
	.section	.nv.info._Z5AGpsiPdiiddS_,"",@"SHT_CUDA_INFO"
	.sectionflags	@""
	.align	4


	//----- nvinfo : EIATTR_CUDA_API_VERSION
	.align		4
        /*0000*/ 	.byte	0x04, 0x37
        /*0002*/ 	.short	(.L_501 - .L_500)
.L_500:
        /*0004*/ 	.word	0x00000082


	//----- nvinfo : EIATTR_KPARAM_INFO
	.align		4
.L_501:
        /*0008*/ 	.byte	0x04, 0x17
        /*000a*/ 	.short	(.L_503 - .L_502)
.L_502:
        /*000c*/ 	.word	0x00000000
        /*0010*/ 	.short	0x0005
        /*0012*/ 	.short	0x0020
        /*0014*/ 	.byte	0x00, 0xf5, 0x21, 0x00


	//----- nvinfo : EIATTR_KPARAM_INFO
	.align		4
.L_503:
        /*0018*/ 	.byte	0x04, 0x17
        /*001a*/ 	.short	(.L_505 - .L_504)
.L_504:
        /*001c*/ 	.word	0x00000000
        /*0020*/ 	.short	0x0004
        /*0022*/ 	.short	0x0018
        /*0024*/ 	.byte	0x00, 0xf0, 0x21, 0x00


	//----- nvinfo : EIATTR_KPARAM_INFO
	.align		4
.L_505:
        /*0028*/ 	.byte	0x04, 0x17
        /*002a*/ 	.short	(.L_507 - .L_506)
.L_506:
        /*002c*/ 	.word	0x00000000
        /*0030*/ 	.short	0x0003
        /*0032*/ 	.short	0x0010
        /*0034*/ 	.byte	0x00, 0xf0, 0x21, 0x00


	//----- nvinfo : EIATTR_KPARAM_INFO
	.align		4
.L_507:
        /*0038*/ 	.byte	0x04, 0x17
        /*003a*/ 	.short	(.L_509 - .L_508)
.L_508:
        /*003c*/ 	.word	0x00000000
        /*0040*/ 	.short	0x0002
        /*0042*/ 	.short	0x000c
        /*0044*/ 	.byte	0x00, 0xf0, 0x11, 0x00


	//----- nvinfo : EIATTR_KPARAM_INFO
	.align		4
.L_509:
        /*0048*/ 	.byte	0x04, 0x17
        /*004a*/ 	.short	(.L_511 - .L_510)
.L_510:
        /*004c*/ 	.word	0x00000000
        /*0050*/ 	.short	0x0001
        /*0052*/ 	.short	0x0008
        /*0054*/ 	.byte	0x00, 0xf0, 0x11, 0x00


	//----- nvinfo : EIATTR_KPARAM_INFO
	.align		4
.L_511:
        /*0058*/ 	.byte	0x04, 0x17
        /*005a*/ 	.short	(.L_513 - .L_512)
.L_512:
        /*005c*/ 	.word	0x00000000
        /*0060*/ 	.short	0x0000
        /*0062*/ 	.short	0x0000
        /*0064*/ 	.byte	0x00, 0xf5, 0x21, 0x00


	//----- nvinfo : EIATTR_SPARSE_MMA_MASK
	.align		4
.L_513:
        /*0068*/ 	.byte	0x03, 0x50
        /*006a*/ 	.short	0x0000


	//----- nvinfo : EIATTR_MAXREG_COUNT
	.align		4
        /*006c*/ 	.byte	0x03, 0x1b
        /*006e*/ 	.short	0x00ff


	//----- nvinfo : EIATTR_MERCURY_ISA_VERSION
	.align		4
        /*0070*/ 	.byte	0x03, 0x5f
        /*0072*/ 	.short	0x0101


	//----- nvinfo : EIATTR_VRC_CTA_INIT_COUNT
	.align		4
        /*0074*/ 	.byte	0x02, 0x4a
	.zero		1
	.zero		1


	//----- nvinfo : EIATTR_EXIT_INSTR_OFFSETS
	.align		4
        /*0078*/ 	.byte	0x04, 0x1c
        /*007a*/ 	.short	(.L_515 - .L_514)


	//   ....[0]....
.L_514:
        /*007c*/ 	.word	0x000000c0


	//   ....[1]....
        /*0080*/ 	.word	0x00000100


	//   ....[2]....
        /*0084*/ 	.word	0x00000520


	//----- nvinfo : EIATTR_CRS_STACK_SIZE
	.align		4
.L_515:
        /*0088*/ 	.byte	0x04, 0x1e
        /*008a*/ 	.short	(.L_517 - .L_516)
.L_516:
        /*008c*/ 	.word	0x00000000


	//----- nvinfo : EIATTR_CBANK_PARAM_SIZE
	.align		4
.L_517:
        /*0090*/ 	.byte	0x03, 0x19
        /*0092*/ 	.short	0x0028


	//----- nvinfo : EIATTR_PARAM_CBANK
	.align		4
        /*0094*/ 	.byte	0x04, 0x0a
        /*0096*/ 	.short	(.L_519 - .L_518)
	.align		4
.L_518:
        /*0098*/ 	.word	index@(.nv.constant0._Z5AGpsiPdiiddS_)
        /*009c*/ 	.short	0x0380
        /*009e*/ 	.short	0x0028


	//----- nvinfo : EIATTR_SW_WAR
	.align		4
.L_519:
        /*00a0*/ 	.byte	0x04, 0x36
        /*00a2*/ 	.short	(.L_521 - .L_520)
.L_520:
        /*00a4*/ 	.word	0x00000008
.L_521:


//--------------------- .nv.info._Z6zero2DPdii    --------------------------
	.section	.nv.info._Z6zero2DPdii,"",@"SHT_CUDA_INFO"
	.sectionflags	@""
	.align	4


	//----- nvinfo : EIATTR_CUDA_API_VERSION
	.align		4
        /*0000*/ 	.byte	0x04, 0x37
        /*0002*/ 	.short	(.L_523 - .L_522)
.L_522:
        /*0004*/ 	.word	0x00000082


	//----- nvinfo : EIATTR_KPARAM_INFO
	.align		4
.L_523:
        /*0008*/ 	.byte	0x04, 0x17
        /*000a*/ 	.short	(.L_525 - .L_524)
.L_524:
        /*000c*/ 	.word	0x00000000
        /*0010*/ 	.short	0x0002
        /*0012*/ 	.short	0x000c
        /*0014*/ 	.byte	0x00, 0xf0, 0x11, 0x00


	//----- nvinfo : EIATTR_KPARAM_INFO
	.align		4
.L_525:
        /*0018*/ 	.byte	0x04, 0x17
        /*001a*/ 	.short	(.L_527 - .L_526)
.L_526:
        /*001c*/ 	.word	0x00000000
        /*0020*/ 	.short	0x0001
        /*0022*/ 	.short	0x0008
        /*0024*/ 	.byte	0x00, 0xf0, 0x11, 0x00


	//----- nvinfo : EIATTR_KPARAM_INFO
	.align		4
.L_527:
        /*0028*/ 	.byte	0x04, 0x17
        /*002a*/ 	.short	(.L_529 - .L_528)
.L_528:
        /*002c*/ 	.word	0x00000000
        /*0030*/ 	.short	0x0000
        /*0032*/ 	.short	0x0000
        /*0034*/ 	.byte	0x00, 0xf5, 0x21, 0x00


	//----- nvinfo : EIATTR_SPARSE_MMA_MASK
	.align		4
.L_529:
        /*0038*/ 	.byte	0x03, 0x50
        /*003a*/ 	.short	0x0000


	//----- nvinfo : EIATTR_MAXREG_COUNT
	.align		4
        /*003c*/ 	.byte	0x03, 0x1b
        /*003e*/ 	.short	0x00ff


	//----- nvinfo : EIATTR_MERCURY_ISA_VERSION
	.align		4
        /*0040*/ 	.byte	0x03, 0x5f
        /*0042*/ 	.short	0x0101


	//----- nvinfo : EIATTR_VRC_CTA_INIT_COUNT
	.align		4
        /*0044*/ 	.byte	0x02, 0x4a
	.zero		1
	.zero		1


	//----- nvinfo : EIATTR_EXIT_INSTR_OFFSETS
	.align		4
        /*0048*/ 	.byte	0x04, 0x1c
        /*004a*/ 	.short	(.L_531 - .L_530)


	//   ....[0]....
.L_530:
        /*004c*/ 	.word	0x000000c0


	//   ....[1]....
        /*0050*/ 	.word	0x00000130


	//----- nvinfo : EIATTR_CBANK_PARAM_SIZE
	.align		4
.L_531:
        /*0054*/ 	.byte	0x03, 0x19
        /*0056*/ 	.short	0x0010


	//----- nvinfo : EIATTR_PARAM_CBANK
	.align		4
        /*0058*/ 	.byte	0x04, 0x0a
        /*005a*/ 	.short	(.L_533 - .L_532)
	.align		4
.L_532:
        /*005c*/ 	.word	index@(.nv.constant0._Z6zero2DPdii)
        /*0060*/ 	.short	0x0380
        /*0062*/ 	.short	0x0010


	//----- nvinfo : EIATTR_SW_WAR
	.align		4
.L_533:
        /*0064*/ 	.byte	0x04, 0x36
        /*0066*/ 	.short	(.L_535 - .L_534)
.L_534:
        /*0068*/ 	.word	0x00000008
.L_535:


//--------------------- .nv.info._Z6fill1DPdid    --------------------------
	.section	.nv.info._Z6fill1DPdid,"",@"SHT_CUDA_INFO"
	.sectionflags	@""
	.align	4


	//----- nvinfo : EIATTR_CUDA_API_VERSION
	.align		4
        /*0000*/ 	.byte	0x04, 0x37
        /*0002*/ 	.short	(.L_537 - .L_536)
.L_536:
        /*0004*/ 	.word	0x00000082


	//----- nvinfo : EIATTR_KPARAM_INFO
	.align		4
.L_537:
        /*0008*/ 	.byte	0x04, 0x17
        /*000a*/ 	.short	(.L_539 - .L_538)
.L_538:
        /*000c*/ 	.word	0x00000000
        /*0010*/ 	.short	0x0002
        /*0012*/ 	.short	0x0010
        /*0014*/ 	.byte	0x00, 0xf0, 0x21, 0x00


	//----- nvinfo : EIATTR_KPARAM_INFO
	.align		4
.L_539:
        /*0018*/ 	.byte	0x04, 0x17
        /*001a*/ 	.short	(.L_541 - .L_540)
.L_540:
        /*001c*/ 	.word	0x00000000
        /*0020*/ 	.short	0x0001
        /*0022*/ 	.short	0x0008
        /*0024*/ 	.byte	0x00, 0xf0, 0x11, 0x00


	//----- nvinfo : EIATTR_KPARAM_INFO
	.align		4
.L_541:
        /*0028*/ 	.byte	0x04, 0x17
        /*002a*/ 	.short	(.L_543 - .L_542)
.L_542:
        /*002c*/ 	.word	0x00000000
        /*0030*/ 	.short	0x0000
        /*0032*/ 	.short	0x0000
        /*0034*/ 	.byte	0x00, 0xf5, 0x21, 0x00


	//----- nvinfo : EIATTR_SPARSE_MMA_MASK
	.align		4
.L_543:
        /*0038*/ 	.byte	0x03, 0x50
        /*003a*/ 	.short	0x0000


	//----- nvinfo : EIATTR_MAXREG_COUNT
	.align		4
        /*003c*/ 	.byte	0x03, 0x1b
        /*003e*/ 	.short	0x00ff


	//----- nvinfo : EIATTR_MERCURY_ISA_VERSION
	.align		4
        /*0040*/ 	.byte	0x03, 0x5f
        /*0042*/ 	.short	0x0101


	//----- nvinfo : EIATTR_VRC_CTA_INIT_COUNT
	.align		4
        /*0044*/ 	.byte	0x02, 0x4a
	.zero		1
	.zero		1


	//----- nvinfo : EIATTR_EXIT_INSTR_OFFSETS
	.align		4
        /*0048*/ 	.byte	0x04, 0x1c
        /*004a*/ 	.short	(.L_545 - .L_544)


	//   ....[0]....
.L_544:
        /*004c*/ 	.word	0x00000070


	//   ....[1]....
        /*0050*/ 	.word	0x000000f0


	//----- nvinfo : EIATTR_CBANK_PARAM_SIZE
	.align		4
.L_545:
        /*0054*/ 	.byte	0x03, 0x19
        /*0056*/ 	.short	0x0018


	//----- nvinfo : EIATTR_PARAM_CBANK
	.align		4
        /*0058*/ 	.byte	0x04, 0x0a
        /*005a*/ 	.short	(.L_547 - .L_546)
	.align		4
.L_546:
        /*005c*/ 	.word	index@(.nv.constant0._Z6fill1DPdid)
        /*0060*/ 	.short	0x0380
        /*0062*/ 	.short	0x0018


	//----- nvinfo : EIATTR_SW_WAR
	.align		4
.L_547:
        /*0064*/ 	.byte	0x04, 0x36
        /*0066*/ 	.short	(.L_549 - .L_548)
.L_548:
        /*0068*/ 	.word	0x00000008
.L_549:


//--------------------- .nv.callgraph             --------------------------
	.section	.nv.callgraph,"",@"SHT_CUDA_CALLGRAPH"
	.align	4
	.sectionentsize	8
	.align		4
        /*0000*/ 	.word	0x00000000
	.align		4
        /*0004*/ 	.word	0xffffffff
	.align		4
        /*0008*/ 	.word	0x00000000
	.align		4
        /*000c*/ 	.word	0xfffffffe
	.align		4
        /*0010*/ 	.word	0x00000000
	.align		4
        /*0014*/ 	.word	0xfffffffd
	.align		4
        /*0018*/ 	.word	0x00000000
	.align		4
        /*001c*/ 	.word	0xfffffffc


//--------------------- .text._Z11relaxGBlackPdS_iiPbdddS_S_ --------------------------
	.section	.text._Z11relaxGBlackPdS_iiPbdddS_S_,"ax",@progbits
	.align	128
        .global         _Z11relaxGBlackPdS_iiPbdddS_S_
        .type           _Z11relaxGBlackPdS_iiPbdddS_S_,@function
        .size           _Z11relaxGBlackPdS_iiPbdddS_S_,(.L_x_195 - _Z11relaxGBlackPdS_iiPbdddS_S_)
        .other          _Z11relaxGBlackPdS_iiPbdddS_S_,@"STO_CUDA_ENTRY STV_DEFAULT"
_Z11relaxGBlackPdS_iiPbdddS_S_:
.text._Z11relaxGBlackPdS_iiPbdddS_S_:
[----:B------:R-:W-:Y:S01]  /*0000*/  LDC R1, c[0x0][0x37c] ;  /* 0x0000df00ff017b82 */ /* 0x000fe20000000800 */
[----:B------:R-:W0:Y:S07]  /*0010*/  S2R R0, SR_TID.Y ;  /* 0x0000000000007919 */ /* 0x000e2e0000002200 */
[----:B------:R-:W1:Y:S01]  /*0020*/  LDC R6, c[0x0][0x360] ;  /* 0x0000d800ff067b82 */ /* 0x000e620000000800 */
[----:B------:R-:W2:Y:S01]  /*0030*/  LDCU.64 UR6, c[0x0][0x390] ;  /* 0x00007200ff0677ac */ /* 0x000ea20008000a00 */
[----:B------:R-:W1:Y:S06]  /*0040*/  S2R R3, SR_TID.X ;  /* 0x0000000000037919 */ /* 0x000e6c0000002100 */
[----:B------:R-:W0:Y:S08]  /*0050*/  S2UR UR5, SR_CTAID.Y ;  /* 0x00000000000579c3 */ /* 0x000e300000002600 */
[----:B------:R-:W0:Y:S08]  /*0060*/  LDC R5, c[0x0][0x364] ;  /* 0x0000d900ff057b82 */ /* 0x000e300000000800 */
[----:B------:R-:W1:Y:S01]  /*0070*/  S2UR UR4, SR_CTAID.X ;  /* 0x00000000000479c3 */ /* 0x000e620000002500 */
[----:B0-----:R-:W-:-:S05]  /*0080*/  IMAD R5, R5, UR5, R0 ;  /* 0x0000000505057c24 */ /* 0x001fca000f8e0200 */
[----:B--2---:R-:W-:Y:S01]  /*0090*/  ISETP.GT.AND P0, PT, R5, UR7, PT ;  /* 0x0000000705007c0c */ /* 0x004fe2000bf04270 */
[----:B-1----:R-:W-:-:S04]  /*00a0*/  IMAD R6, R6, UR4, R3 ;  /* 0x0000000406067c24 */ /* 0x002fc8000f8e0203 */
[C---:B------:R-:W-:Y:S01]  /*00b0*/  VIADD R0, R6.reuse, 0xffffffff ;  /* 0xffffffff06007836 */ /* 0x040fe20000000000 */
[C---:B------:R-:W-:Y:S01]  /*00c0*/  ISETP.GT.OR P0, PT, R6.reuse, UR6, P0 ;  /* 0x0000000606007c0c */ /* 0x040fe20008704670 */
[C---:B------:R-:W-:Y:S01]  /*00d0*/  IMAD R4, R6.reuse, UR7, R6 ;  /* 0x0000000706047c24 */ /* 0x040fe2000f8e0206 */
[----:B------:R-:W-:-:S04]  /*00e0*/  ISETP.NE.AND P1, PT, R6, RZ, PT ;  /* 0x000000ff0600720c */ /* 0x000fc80003f25270 */
[----:B------:R-:W-:Y:S02]  /*00f0*/  SEL R0, R0, UR6, P1 ;  /* 0x0000000600007c07 */ /* 0x000fe40008800000 */
[----:B------:R-:W-:Y:S02]  /*0100*/  ISETP.NE.AND P1, PT, R6, UR6, PT ;  /* 0x0000000606007c0c */ /* 0x000fe4000bf25270 */
[----:B------:R-:W-:Y:S01]  /*0110*/  IADD3.X R28, PT, PT, R4, UR7, RZ, PT, !PT ;  /* 0x00000007041c7c10 */ /* 0x000fe2000bffe4ff */
[----:B------:R-:W-:Y:S02]  /*0120*/  IMAD R10, R0, UR7, R0 ;  /* 0x00000007000a7c24 */ /* 0x000fe4000f8e0200 */
[----:B------:R-:W-:Y:S08]  /*0130*/  @P0 EXIT ;  /* 0x000000000000094d */ /* 0x000ff00003800000 */
[----:B------:R-:W0:Y:S01]  /*0140*/  LDCU.64 UR6, c[0x0][0x398] ;  /* 0x00007300ff0677ac */ /* 0x000e220008000a00 */
[----:B------:R-:W-:Y:S01]  /*0150*/  IMAD.IADD R0, R5, 0x1, R4 ;  /* 0x0000000105007824 */ /* 0x000fe200078e0204 */
[----:B------:R-:W1:Y:S04]  /*0160*/  LDCU.64 UR4, c[0x0][0x358] ;  /* 0x00006b00ff0477ac */ /* 0x000e680008000a00 */
[----:B0-----:R-:W-:-:S04]  /*0170*/  IADD3 R2, P0, PT, R0, UR6, RZ ;  /* 0x0000000600027c10 */ /* 0x001fc8000ff1e0ff */
[----:B------:R-:W-:-:S05]  /*0180*/  LEA.HI.X.SX32 R3, R0, UR7, 0x1, P0 ;  /* 0x0000000700037c11 */ /* 0x000fca00080f0eff */
[----:B-1----:R-:W2:Y:S02]  /*0190*/  LDG.E.U8 R2, desc[UR4][R2.64] ;  /* 0x0000000402027981 */ /* 0x002ea4000c1e1100 */
[----:B--2---:R-:W-:-:S13]  /*01a0*/  ISETP.NE.AND P0, PT, R2, RZ, PT ;  /* 0x000000ff0200720c */ /* 0x004fda0003f05270 */
[----:B------:R-:W-:Y:S05]  /*01b0*/  @P0 EXIT ;  /* 0x000000000000094d */ /* 0x000fea0003800000 */
[----:B------:R-:W-:-:S05]  /*01c0*/  IMAD.IADD R6, R6, 0x1, R5 ;  /* 0x0000000106067824 */ /* 0x000fca00078e0205 */
[----:B------:R-:W-:-:S04]  /*01d0*/  LOP3.LUT R6, R6, 0x80000001, RZ, 0xc0, !PT ;  /* 0x8000000106067812 */ /* 0x000fc800078ec0ff */
[----:B------:R-:W-:-:S13]  /*01e0*/  ISETP.NE.AND P0, PT, R6, 0x1, PT ;  /* 0x000000010600780c */ /* 0x000fda0003f05270 */
[----:B------:R-:W-:Y:S05]  /*01f0*/  @P0 EXIT ;  /* 0x000000000000094d */ /* 0x000fea0003800000 */
[----:B------:R-:W0:Y:S01]  /*0200*/  LDC.64 R12, c[0x0][0x3b0] ;  /* 0x0000ec00ff0c7b82 */ /* 0x000e220000000a00 */
[----:B------:R-:W-:Y:S01]  /*0210*/  IMAD.MOV.U32 R2, RZ, RZ, 0x1 ;  /* 0x00000001ff027424 */ /* 0x000fe200078e00ff */
[----:B------:R-:W-:Y:S01]  /*0220*/  SEL R28, R28, RZ, P1 ;  /* 0x000000ff1c1c7207 */ /* 0x000fe20000800000 */
[----:B------:R-:W-:-:S05]  /*0230*/  IMAD.IADD R11, R5, 0x1, R10 ;  /* 0x00000001050b7824 */ /* 0x000fca00078e020a */
[----:B------:R-:W1:Y:S08]  /*0240*/  LDC.64 R8, c[0x0][0x3a0] ;  /* 0x0000e800ff087b82 */ /* 0x000e700000000a00 */
[----:B------:R-:W2:Y:S01]  /*0250*/  LDC.64 R40, c[0x0][0x3a8] ;  /* 0x0000ea00ff287b82 */ /* 0x000ea20000000a00 */
[----:B0-----:R-:W-:-:S06]  /*0260*/  DMUL R12, R12, R12 ;  /* 0x0000000c0c0c7228 */ /* 0x001fcc0000000000 */
[----:B------:R-:W0:Y:S02]  /*0270*/  MUFU.RCP64H R3, R13 ;  /* 0x0000000d00037308 */ /* 0x000e240000001800 */
[----:B0-----:R-:W-:-:S08]  /*0280*/  DFMA R6, -R12, R2, 1 ;  /* 0x3ff000000c06742b */ /* 0x001fd00000000102 */
[----:B------:R-:W-:-:S08]  /*0290*/  DFMA R6, R6, R6, R6 ;  /* 0x000000060606722b */ /* 0x000fd00000000006 */
[----:B------:R-:W-:Y:S02]  /*02a0*/  DFMA R6, R2, R6, R2 ;  /* 0x000000060206722b */ /* 0x000fe40000000002 */
[----:B-1----:R-:W-:-:S06]  /*02b0*/  DADD R2, R8, R8 ;  /* 0x0000000008027229 */ /* 0x002fcc0000000008 */
[----:B------:R-:W-:Y:S02]  /*02c0*/  DFMA R8, -R12, R6, 1 ;  /* 0x3ff000000c08742b */ /* 0x000fe40000000106 */
[----:B--2---:R-:W-:-:S06]  /*02d0*/  DMUL R40, R2, R40 ;  /* 0x0000002802287228 */ /* 0x004fcc0000000000 */
[----:B------:R-:W-:-:S04]  /*02e0*/  DFMA R8, R6, R8, R6 ;  /* 0x000000080608722b */ /* 0x000fc80000000006 */
[----:B------:R-:W-:-:S04]  /*02f0*/  FSETP.GEU.AND P2, PT, |R41|, 6.5827683646048100446e-37, PT ;  /* 0x036000002900780b */ /* 0x000fc80003f4e200 */
[----:B------:R-:W-:-:S08]  /*0300*/  DMUL R50, R40, R8 ;  /* 0x0000000828327228 */ /* 0x000fd00000000000 */
[----:B------:R-:W-:-:S08]  /*0310*/  DFMA R2, -R12, R50, R40 ;  /* 0x000000320c02722b */ /* 0x000fd00000000128 */
[----:B------:R-:W-:-:S10]  /*0320*/  DFMA R50, R8, R2, R50 ;  /* 0x000000020832722b */ /* 0x000fd40000000032 */
[----:B------:R-:W-:-:S05]  /*0330*/  FFMA R2, RZ, R13, R51 ;  /* 0x0000000dff027223 */ /* 0x000fca0000000033 */
[----:B------:R-:W-:-:S13]  /*0340*/  FSETP.GT.AND P0, PT, |R2|, 1.469367938527859385e-39, PT ;  /* 0x001000000200780b */ /* 0x000fda0003f04200 */
[----:B------:R-:W-:Y:S05]  /*0350*/  @P0 BRA P2, `(.L_x_0) ;  /* 0x0000000000100947 */ /* 0x000fea0001000000 */
[----:B------:R-:W-:Y:S01]  /*0360*/  IMAD.MOV.U32 R38, RZ, RZ, R12 ;  /* 0x000000ffff267224 */ /* 0x000fe200078e000c */
[----:B------:R-:W-:Y:S01]  /*0370*/  MOV R6, 0x3a0 ;  /* 0x000003a000067802 */ /* 0x000fe20000000f00 */
[----:B------:R-:W-:-:S07]  /*0380*/  IMAD.MOV.U32 R39, RZ, RZ, R13 ;  /* 0x000000ffff277224 */ /* 0x000fce00078e000d */
[----:B------:R-:W-:Y:S05]  /*0390*/  CALL.REL.NOINC `($__internal_1_$__cuda_sm20_div_rn_f64_full) ;  /* 0x0000000c00f07944 */ /* 0x000fea0003c00000 */
.L_x_0:
[----:B------:R-:W-:Y:S01]  /*03a0*/  DADD R50, R50, 1 ;  /* 0x3ff0000032327429 */ /* 0x000fe20000000000 */
[----:B------:R-:W-:Y:S05]  /*03b0*/  BSSY.RECONVERGENT B0, `(.L_x_1) ;  /* 0x000000e000007945 */ /* 0x000fea0003800200 */
[----:B------:R-:W0:Y:S04]  /*03c0*/  MUFU.RCP64H R3, R51 ;  /* 0x0000003300037308 */ /* 0x000e280000001800 */
[----:B------:R-:W-:-:S05]  /*03d0*/  VIADD R2, R51, 0x300402 ;  /* 0x0030040233027836 */ /* 0x000fca0000000000 */
[----:B------:R-:W-:Y:S01]  /*03e0*/  FSETP.GEU.AND P0, PT, |R2|, 5.8789094863358348022e-39, PT ;  /* 0x004004020200780b */ /* 0x000fe20003f0e200 */
[----:B0-----:R-:W-:-:S08]  /*03f0*/  DFMA R6, -R50, R2, 1 ;  /* 0x3ff000003206742b */ /* 0x001fd00000000102 */
[----:B------:R-:W-:-:S08]  /*0400*/  DFMA R6, R6, R6, R6 ;  /* 0x000000060606722b */ /* 0x000fd00000000006 */
[----:B------:R-:W-:-:S08]  /*0410*/  DFMA R6, R2, R6, R2 ;  /* 0x000000060206722b */ /* 0x000fd00000000002 */
[----:B------:R-:W-:-:S08]  /*0420*/  DFMA R14, -R50, R6, 1 ;  /* 0x3ff00000320e742b */ /* 0x000fd00000000106 */
[----:B------:R-:W-:Y:S01]  /*0430*/  DFMA R14, R6, R14, R6 ;  /* 0x0000000e060e722b */ /* 0x000fe20000000006 */
[----:B------:R-:W-:Y:S10]  /*0440*/  @P0 BRA `(.L_x_2) ;  /* 0x0000000000100947 */ /* 0x000ff40003800000 */
[----:B------:R-:W-:Y:S02]  /*0450*/  LOP3.LUT R2, R51, 0x7fffffff, RZ, 0xc0, !PT ;  /* 0x7fffffff33027812 */ /* 0x000fe400078ec0ff */
[----:B------:R-:W-:-:S03]  /*0460*/  MOV R10, 0x490 ;  /* 0x00000490000a7802 */ /* 0x000fc60000000f00 */
[----:B------:R-:W-:-:S07]  /*0470*/  VIADD R9, R2, 0xfff00000 ;  /* 0xfff0000002097836 */ /* 0x000fce0000000000 */
[----:B------:R-:W-:Y:S05]  /*0480*/  CALL.REL.NOINC `($__internal_0_$__cuda_sm20_dblrcp_rn_slowpath_v3) ;  /* 0x0000000c00007944 */ /* 0x000fea0003c00000 */
.L_x_2:
[----:B------:R-:W-:Y:S05]  /*0490*/  BSYNC.RECONVERGENT B0 ;  /* 0x0000000000007941 */ /* 0x000fea0003800200 */
.L_x_1:
[----:B------:R-:W0:Y:S01]  /*04a0*/  LDC.64 R20, c[0x0][0x388] ;  /* 0x0000e200ff147b82 */ /* 0x000e220000000a00 */
[----:B------:R-:W-:-:S07]  /*04b0*/  IMAD.IADD R28, R5, 0x1, R28 ;  /* 0x00000001051c7824 */ /* 0x000fce00078e021c */
[----:B------:R-:W1:Y:S08]  /*04c0*/  LDC.64 R26, c[0x0][0x3b8] ;  /* 0x0000ee00ff1a7b82 */ /* 0x000e700000000a00 */
[----:B------:R-:W2:Y:S01]  /*04d0*/  LDC.64 R22, c[0x0][0x3b0] ;  /* 0x0000ec00ff167b82 */ /* 0x000ea20000000a00 */
[----:B0-----:R-:W-:-:S07]  /*04e0*/  IMAD.WIDE R16, R28, 0x8, R20 ;  /* 0x000000081c107825 */ /* 0x001fce00078e0214 */
[----:B------:R-:W0:Y:S01]  /*04f0*/  LDC.64 R24, c[0x0][0x3a8] ;  /* 0x0000ea00ff187b82 */ /* 0x000e220000000a00 */
[----:B------:R-:W-:Y:S01]  /*0500*/  IMAD.WIDE R18, R11, 0x8, R20 ;  /* 0x000000080b127825 */ /* 0x000fe200078e0214 */
[----:B------:R-:W3:Y:S05]  /*0510*/  LDG.E.64 R16, desc[UR4][R16.64] ;  /* 0x0000000410107981 */ /* 0x000eea000c1e1b00 */
[----:B------:R-:W3:Y:S01]  /*0520*/  LDG.E.64 R18, desc[UR4][R18.64] ;  /* 0x0000000412127981 */ /* 0x000ee2000c1e1b00 */
[----:B-1----:R-:W-:-:S04]  /*0530*/  IMAD.WIDE R26, R0, 0x8, R26 ;  /* 0x00000008001a7825 */ /* 0x002fc800078e021a */
[----:B------:R-:W-:Y:S02]  /*0540*/  IMAD.WIDE R20, R0, 0x8, R20 ;  /* 0x0000000800147825 */ /* 0x000fe400078e0214 */
[----:B------:R-:W4:Y:S04]  /*0550*/  LDG.E.64 R26, desc[UR4][R26.64] ;  /* 0x000000041a1a7981 */ /* 0x000f28000c1e1b00 */
[----:B------:R-:W5:Y:S01]  /*0560*/  LDG.E.64 R20, desc[UR4][R20.64] ;  /* 0x0000000414147981 */ /* 0x000f62000c1e1b00 */
[----:B--2---:R-:W-:Y:S01]  /*0570*/  DADD R22, R22, R22 ;  /* 0x0000000016167229 */ /* 0x004fe20000000016 */
[----:B------:R-:W-:Y:S01]  /*0580*/  IMAD.MOV.U32 R2, RZ, RZ, 0x1 ;  /* 0x00000001ff027424 */ /* 0x000fe200078e00ff */
[----:B------:R-:W-:Y:S01]  /*0590*/  BSSY.RECONVERGENT B0, `(.L_x_3) ;  /* 0x0000017000007945 */ /* 0x000fe20003800200 */
[----:B0-----:R-:W-:-:S03]  /*05a0*/  DMUL R24, R24, 0.5 ;  /* 0x3fe0000018187828 */ /* 0x001fc60000000000 */
[----:B------:R-:W0:Y:S02]  /*05b0*/  MUFU.RCP64H R3, R23 ;  /* 0x0000001700037308 */ /* 0x000e240000001800 */
[----:B0-----:R-:W-:-:S08]  /*05c0*/  DFMA R6, -R22, R2, 1 ;  /* 0x3ff000001606742b */ /* 0x001fd00000000102 */
[----:B------:R-:W-:-:S08]  /*05d0*/  DFMA R6, R6, R6, R6 ;  /* 0x000000060606722b */ /* 0x000fd00000000006 */
[----:B------:R-:W-:-:S08]  /*05e0*/  DFMA R6, R2, R6, R2 ;  /* 0x000000060206722b */ /* 0x000fd00000000002 */
[----:B------:R-:W-:-:S08]  /*05f0*/  DFMA R2, -R22, R6, 1 ;  /* 0x3ff000001602742b */ /* 0x000fd00000000106 */
[----:B------:R-:W-:Y:S02]  /*0600*/  DFMA R2, R6, R2, R6 ;  /* 0x000000020602722b */ /* 0x000fe40000000006 */
[----:B---3--:R-:W-:Y:S02]  /*0610*/  DADD R40, R16, -R18 ;  /* 0x0000000010287229 */ /* 0x008fe40000000812 */
[----:B----4-:R-:W-:-:S06]  /*0620*/  DMUL R26, R24, R26 ;  /* 0x0000001a181a7228 */ /* 0x010fcc0000000000 */
[----:B------:R-:W-:Y:S02]  /*0630*/  DMUL R6, R40, R2 ;  /* 0x0000000228067228 */ /* 0x000fe40000000000 */
[----:B------:R-:W-:-:S06]  /*0640*/  FSETP.GEU.AND P1, PT, |R41|, 6.5827683646048100446e-37, PT ;  /* 0x036000002900780b */ /* 0x000fcc0003f2e200 */
        /* <DEDUP_REMOVED lines=8> */
[----:B-----5:R-:W-:Y:S05]  /*06d0*/  CALL.REL.NOINC `($__internal_1_$__cuda_sm20_div_rn_f64_full) ;  /* 0x0000000c00207944 */ /* 0x020fea0003c00000 */
[----:B------:R-:W-:Y:S02]  /*06e0*/  IMAD.MOV.U32 R2, RZ, RZ, R50 ;  /* 0x000000ffff027224 */ /* 0x000fe400078e0032 */
[----:B------:R-:W-:-:S07]  /*06f0*/  IMAD.MOV.U32 R3, RZ, RZ, R51 ;  /* 0x000000ffff037224 */ /* 0x000fce00078e0033 */
.L_x_4:
[----:B------:R-:W-:Y:S05]  /*0700*/  BSYNC.RECONVERGENT B0 ;  /* 0x0000000000007941 */ /* 0x000fea0003800200 */
.L_x_3:
[----:B------:R-:W0:Y:S02]  /*0710*/  LDC.64 R30, c[0x0][0x380] ;  /* 0x0000e000ff1e7b82 */ /* 0x000e240000000a00 */
[----:B0-----:R-:W-:-:S04]  /*0720*/  IMAD.WIDE R28, R28, 0x8, R30 ;  /* 0x000000081c1c7825 */ /* 0x001fc800078e021e */
[----:B------:R-:W-:Y:S02]  /*0730*/  IMAD.WIDE R30, R11, 0x8, R30 ;  /* 0x000000080b1e7825 */ /* 0x000fe400078e021e */
[----:B------:R-:W2:Y:S04]  /*0740*/  LDG.E.64 R28, desc[UR4][R28.64] ;  /* 0x000000041c1c7981 */ /* 0x000ea8000c1e1b00 */
[----:B------:R-:W2:Y:S01]  /*0750*/  LDG.E.64 R30, desc[UR4][R30.64] ;  /* 0x000000041e1e7981 */ /* 0x000ea2000c1e1b00 */
[----:B------:R-:W0:Y:S01]  /*0760*/  MUFU.RCP64H R7, R23 ;  /* 0x0000001700077308 */ /* 0x000e220000001800 */
[----:B------:R-:W-:Y:S01]  /*0770*/  IMAD.MOV.U32 R6, RZ, RZ, 0x1 ;  /* 0x00000001ff067424 */ /* 0x000fe200078e00ff */
[----:B------:R-:W-:Y:S05]  /*0780*/  BSSY.RECONVERGENT B0, `(.L_x_5) ;  /* 0x0000012000007945 */ /* 0x000fea0003800200 */
[----:B0-----:R-:W-:-:S08]  /*0790*/  DFMA R8, -R22, R6, 1 ;  /* 0x3ff000001608742b */ /* 0x001fd00000000106 */
[----:B------:R-:W-:-:S08]  /*07a0*/  DFMA R8, R8, R8, R8 ;  /* 0x000000080808722b */ /* 0x000fd00000000008 */
[----:B------:R-:W-:-:S08]  /*07b0*/  DFMA R8, R6, R8, R6 ;  /* 0x000000080608722b */ /* 0x000fd00000000006 */
[----:B------:R-:W-:-:S08]  /*07c0*/  DFMA R6, -R22, R8, 1 ;  /* 0x3ff000001606742b */ /* 0x000fd00000000108 */
[----:B------:R-:W-:Y:S02]  /*07d0*/  DFMA R8, R8, R6, R8 ;  /* 0x000000060808722b */ /* 0x000fe40000000008 */
[----:B--2---:R-:W-:-:S08]  /*07e0*/  DADD R40, R28, -R30 ;  /* 0x000000001c287229 */ /* 0x004fd0000000081e */
        /* <DEDUP_REMOVED lines=11> */
.L_x_6:
[----:B------:R-:W-:Y:S05]  /*08a0*/  BSYNC.RECONVERGENT B0 ;  /* 0x0000000000007941 */ /* 0x000fea0003800200 */
.L_x_5:
[----:B------:R-:W0:Y:S01]  /*08b0*/  LDCU.64 UR6, c[0x0][0x388] ;  /* 0x00007100ff0677ac */ /* 0x000e220008000a00 */
[----:B------:R-:W-:Y:S01]  /*08c0*/  IADD3 R5, P0, PT, R5, R4, RZ ;  /* 0x0000000405057210 */ /* 0x000fe20007f1e0ff */
[----:B------:R-:W1:Y:S03]  /*08d0*/  LDC.64 R6, c[0x0][0x3c0] ;  /* 0x0000f000ff067b82 */ /* 0x000e660000000a00 */
[----:B------:R-:W-:Y:S01]  /*08e0*/  LEA.HI.X.SX32 R46, R4, RZ, 0x1, P0 ;  /* 0x000000ff042e7211 */ /* 0x000fe200000f0eff */
[----:B------:R-:W-:-:S03]  /*08f0*/  IMAD.SHL.U32 R11, R5, 0x8, RZ ;  /* 0x00000008050b7824 */ /* 0x000fc600078e00ff */
[----:B------:R-:W-:Y:S02]  /*0900*/  SHF.L.U64.HI R46, R5, 0x3, R46 ;  /* 0x00000003052e7819 */ /* 0x000fe4000001022e */
[----:B0-----:R-:W-:-:S04]  /*0910*/  IADD3 R4, P0, PT, R11, UR6, RZ ;  /* 0x000000060b047c10 */ /* 0x001fc8000ff1e0ff */
[----:B------:R-:W-:-:S05]  /*0920*/  IADD3.X R5, PT, PT, R46, UR7, RZ, P0, !PT ;  /* 0x000000072e057c10 */ /* 0x000fca00087fe4ff */
[----:B------:R-:W2:Y:S04]  /*0930*/  LDG.E.64 R32, desc[UR4][R4.64+0x8] ;  /* 0x0000080404207981 */ /* 0x000ea8000c1e1b00 */
[----:B------:R-:W2:Y:S01]  /*0940*/  LDG.E.64 R34, desc[UR4][R4.64+-0x8] ;  /* 0xfffff80404227981 */ /* 0x000ea2000c1e1b00 */
[----:B-1----:R-:W-:-:S06]  /*0950*/  IMAD.WIDE R6, R0, 0x8, R6 ;  /* 0x0000000800067825 */ /* 0x002fcc00078e0206 */
[----:B------:R-:W3:Y:S01]  /*0960*/  LDG.E.64 R6, desc[UR4][R6.64] ;  /* 0x0000000406067981 */ /* 0x000ee2000c1e1b00 */
[----:B------:R-:W0:Y:S01]  /*0970*/  MUFU.RCP64H R9, R23 ;  /* 0x0000001700097308 */ /* 0x000e220000001800 */
[----:B------:R-:W-:Y:S01]  /*0980*/  IMAD.MOV.U32 R8, RZ, RZ, 0x1 ;  /* 0x00000001ff087424 */ /* 0x000fe200078e00ff */
[----:B------:R-:W-:Y:S01]  /*0990*/  DADD R2, R50, R2 ;  /* 0x0000000032027229 */ /* 0x000fe20000000002 */
[----:B------:R-:W-:Y:S07]  /*09a0*/  BSSY.RECONVERGENT B0, `(.L_x_7) ;  /* 0x0000016000007945 */ /* 0x000fee0003800200 */
[----:B-----5:R-:W-:-:S02]  /*09b0*/  DFMA R26, -R26, R2, R20 ;  /* 0x000000021a1a722b */ /* 0x020fc40000000114 */
[----:B0-----:R-:W-:-:S08]  /*09c0*/  DFMA R36, -R22, R8, 1 ;  /* 0x3ff000001624742b */ /* 0x001fd00000000108 */
[----:B------:R-:W-:-:S08]  /*09d0*/  DFMA R36, R36, R36, R36 ;  /* 0x000000242424722b */ /* 0x000fd00000000024 */
[----:B------:R-:W-:-:S08]  /*09e0*/  DFMA R36, R8, R36, R8 ;  /* 0x000000240824722b */ /* 0x000fd00000000008 */
[----:B------:R-:W-:-:S08]  /*09f0*/  DFMA R8, -R22, R36, 1 ;  /* 0x3ff000001608742b */ /* 0x000fd00000000124 */
[----:B------:R-:W-:Y:S02]  /*0a00*/  DFMA R36, R36, R8, R36 ;  /* 0x000000082424722b */ /* 0x000fe40000000024 */
[----:B--2---:R-:W-:Y:S02]  /*0a10*/  DADD R40, R32, -R34 ;  /* 0x0000000020287229 */ /* 0x004fe40000000822 */
[----:B---3--:R-:W-:-:S06]  /*0a20*/  DMUL R24, R24, R6 ;  /* 0x0000000618187228 */ /* 0x008fcc0000000000 */
        /* <DEDUP_REMOVED lines=11> */
[----:B------:R-:W-:Y:S02]  /*0ae0*/  IMAD.MOV.U32 R4, RZ, RZ, R50 ;  /* 0x000000ffff047224 */ /* 0x000fe400078e0032 */
[----:B------:R-:W-:-:S07]  /*0af0*/  IMAD.MOV.U32 R5, RZ, RZ, R51 ;  /* 0x000000ffff057224 */ /* 0x000fce00078e0033 */
.L_x_8:
[----:B------:R-:W-:Y:S05]  /*0b00*/  BSYNC.RECONVERGENT B0 ;  /* 0x0000000000007941 */ /* 0x000fea0003800200 */
.L_x_7:
[----:B------:R-:W0:Y:S02]  /*0b10*/  LDCU.64 UR6, c[0x0][0x380] ;  /* 0x00007000ff0677ac */ /* 0x000e240008000a00 */
[----:B0-----:R-:W-:-:S04]  /*0b20*/  IADD3 R6, P0, PT, R11, UR6, RZ ;  /* 0x000000060b067c10 */ /* 0x001fc8000ff1e0ff */
[----:B------:R-:W-:-:S05]  /*0b30*/  IADD3.X R7, PT, PT, R46, UR7, RZ, P0, !PT ;  /* 0x000000072e077c10 */ /* 0x000fca00087fe4ff */
        /* <DEDUP_REMOVED lines=22> */
.L_x_10:
[----:B------:R-:W-:Y:S05]  /*0ca0*/  BSYNC.RECONVERGENT B0 ;  /* 0x0000000000007941 */ /* 0x000fea0003800200 */
.L_x_9:
[----:B------:R-:W0:Y:S01]  /*0cb0*/  MUFU.RCP64H R7, R13 ;  /* 0x0000000d00077308 */ /* 0x000e220000001800 */
[----:B------:R-:W-:Y:S01]  /*0cc0*/  IMAD.MOV.U32 R6, RZ, RZ, 0x1 ;  /* 0x00000001ff067424 */ /* 0x000fe200078e00ff */
[----:B------:R-:W-:Y:S01]  /*0cd0*/  DADD R16, R16, R18 ;  /* 0x0000000010107229 */ /* 0x000fe20000000012 */
[----:B------:R-:W-:Y:S01]  /*0ce0*/  BSSY.RECONVERGENT B0, `(.L_x_11) ;  /* 0x0000018000007945 */ /* 0x000fe20003800200 */
[----:B------:R-:W-:-:S06]  /*0cf0*/  DADD R4, R50, R4 ;  /* 0x0000000032047229 */ /* 0x000fcc0000000004 */
[----:B------:R-:W-:Y:S02]  /*0d00*/  DADD R16, R32, R16 ;  /* 0x0000000020107229 */ /* 0x000fe40000000010 */
[----:B------:R-:W-:Y:S02]  /*0d10*/  DFMA R24, -R24, R4, R26 ;  /* 0x000000041818722b */ /* 0x000fe4000000011a */
[----:B0-----:R-:W-:-:S04]  /*0d20*/  DFMA R8, -R12, R6, 1 ;  /* 0x3ff000000c08742b */ /* 0x001fc80000000106 */
[----:B------:R-:W-:-:S04]  /*0d30*/  DADD R16, R34, R16 ;  /* 0x0000000022107229 */ /* 0x000fc80000000010 */
[----:B------:R-:W-:-:S04]  /*0d40*/  DFMA R8, R8, R8, R8 ;  /* 0x000000080808722b */ /* 0x000fc80000000008 */
[----:B------:R-:W-:-:S04]  /*0d50*/  DFMA R40, R20, -4, R16 ;  /* 0xc01000001428782b */ /* 0x000fc80000000010 */
[----:B------:R-:W-:-:S06]  /*0d60*/  DFMA R8, R6, R8, R6 ;  /* 0x000000080608722b */ /* 0x000fcc0000000006 */
[----:B------:R-:W-:Y:S02]  /*0d70*/  FSETP.GEU.AND P1, PT, |R41|, 6.5827683646048100446e-37, PT ;  /* 0x036000002900780b */ /* 0x000fe40003f2e200 */
[----:B------:R-:W-:-:S08]  /*0d80*/  DFMA R6, -R12, R8, 1 ;  /* 0x3ff000000c06742b */ /* 0x000fd00000000108 */
[----:B------:R-:W-:-:S08]  /*0d90*/  DFMA R8, R8, R6, R8 ;  /* 0x000000060808722b */ /* 0x000fd00000000008 */
        /* <DEDUP_REMOVED lines=12> */
.L_x_12:
[----:B------:R-:W-:Y:S05]  /*0e60*/  BSYNC.RECONVERGENT B0 ;  /* 0x0000000000007941 */ /* 0x000fea0003800200 */
.L_x_11:
[----:B------:R-:W0:Y:S01]  /*0e70*/  MUFU.RCP64H R5, R13 ;  /* 0x0000000d00057308 */ /* 0x000e220000001800 */
[----:B------:R-:W-:Y:S01]  /*0e80*/  IMAD.MOV.U32 R4, RZ, RZ, 0x1 ;  /* 0x00000001ff047424 */ /* 0x000fe200078e00ff */
[----:B------:R-:W-:Y:S01]  /*0e90*/  DADD R28, R28, R30 ;  /* 0x000000001c1c7229 */ /* 0x000fe2000000001e */
[----:B------:R-:W1:Y:S01]  /*0ea0*/  LDC.64 R8, c[0x0][0x3a0] ;  /* 0x0000e800ff087b82 */ /* 0x000e620000000a00 */
[----:B------:R-:W-:Y:S06]  /*0eb0*/  BSSY.RECONVERGENT B0, `(.L_x_13) ;  /* 0x0000016000007945 */ /* 0x000fec0003800200 */
[----:B------:R-:W-:-:S02]  /*0ec0*/  DADD R28, R48, R28 ;  /* 0x00000000301c7229 */ /* 0x000fc4000000001c */
[----:B0-----:R-:W-:-:S06]  /*0ed0*/  DFMA R6, -R12, R4, 1 ;  /* 0x3ff000000c06742b */ /* 0x001fcc0000000104 */
[----:B------:R-:W-:Y:S02]  /*0ee0*/  DADD R40, R2, R28 ;  /* 0x0000000002287229 */ /* 0x000fe4000000001c */
[----:B------:R-:W-:-:S08]  /*0ef0*/  DFMA R6, R6, R6, R6 ;  /* 0x000000060606722b */ /* 0x000fd00000000006 */
[----:B------:R-:W-:Y:S01]  /*0f00*/  FSETP.GEU.AND P1, PT, |R41|, 6.5827683646048100446e-37, PT ;  /* 0x036000002900780b */ /* 0x000fe20003f2e200 */
[----:B------:R-:W-:-:S08]  /*0f10*/  DFMA R6, R4, R6, R4 ;  /* 0x000000060406722b */ /* 0x000fd00000000004 */
[----:B------:R-:W-:-:S08]  /*0f20*/  DFMA R4, -R12, R6, 1 ;  /* 0x3ff000000c04742b */ /* 0x000fd00000000106 */
[----:B------:R-:W-:Y:S01]  /*0f30*/  DFMA R4, R6, R4, R6 ;  /* 0x000000040604722b */ /* 0x000fe20000000006 */
[----:B------:R-:W0:Y:S07]  /*0f40*/  LDC.64 R6, c[0x0][0x3a8] ;  /* 0x0000ea00ff067b82 */ /* 0x000e2e0000000a00 */
[----:B------:R-:W-:-:S08]  /*0f50*/  DMUL R50, R4, R40 ;  /* 0x0000002804327228 */ /* 0x000fd00000000000 */
[----:B------:R-:W-:-:S08]  /*0f60*/  DFMA R2, -R12, R50, R40 ;  /* 0x000000320c02722b */ /* 0x000fd00000000128 */
[----:B------:R-:W-:Y:S02]  /*0f70*/  DFMA R50, R4, R2, R50 ;  /* 0x000000020432722b */ /* 0x000fe40000000032 */
[----:B0-----:R-:W-:-:S08]  /*0f80*/  DMUL R2, R6, 0.5 ;  /* 0x3fe0000006027828 */ /* 0x001fd00000000000 */
[----:B------:R-:W-:Y:S01]  /*0f90*/  FFMA R4, RZ, R13, R51 ;  /* 0x0000000dff047223 */ /* 0x000fe20000000033 */
[----:B-1----:R-:W-:-:S04]  /*0fa0*/  DMUL R2, R2, R8 ;  /* 0x0000000802027228 */ /* 0x002fc80000000000 */
[----:B------:R-:W-:-:S13]  /*0fb0*/  FSETP.GT.AND P0, PT, |R4|, 1.469367938527859385e-39, PT ;  /* 0x001000000400780b */ /* 0x000fda0003f04200 */
[----:B------:R-:W-:Y:S05]  /*0fc0*/  @P0 BRA P1, `(.L_x_14) ;  /* 0x0000000000100947 */ /* 0x000fea0000800000 */
[----:B------:R-:W-:Y:S01]  /*0fd0*/  IMAD.MOV.U32 R38, RZ, RZ, R12 ;  /* 0x000000ffff267224 */ /* 0x000fe200078e000c */
[----:B------:R-:W-:Y:S01]  /*0fe0*/  MOV R6, 0x1010 ;  /* 0x0000101000067802 */ /* 0x000fe20000000f00 */
[----:B------:R-:W-:-:S07]  /*0ff0*/  IMAD.MOV.U32 R39, RZ, RZ, R13 ;  /* 0x000000ffff277224 */ /* 0x000fce00078e000d */
[----:B------:R-:W-:Y:S05]  /*1000*/  CALL.REL.NOINC `($__internal_1_$__cuda_sm20_div_rn_f64_full) ;  /* 0x0000000000d47944 */ /* 0x000fea0003c00000 */
.L_x_14:
[----:B------:R-:W-:Y:S05]  /*1010*/  BSYNC.RECONVERGENT B0 ;  /* 0x0000000000007941 */ /* 0x000fea0003800200 */
.L_x_13:
[----:B------:R-:W0:Y:S01]  /*1020*/  LDC.64 R4, c[0x0][0x380] ;  /* 0x0000e000ff047b82 */ /* 0x000e220000000a00 */
[----:B------:R-:W-:-:S08]  /*1030*/  DADD R16, R50, R16 ;  /* 0x0000000032107229 */ /* 0x000fd00000000010 */
[----:B------:R-:W-:-:S08]  /*1040*/  DFMA R2, R16, R2, R24 ;  /* 0x000000021002722b */ /* 0x000fd00000000018 */
[----:B------:R-:W-:Y:S01]  /*1050*/  DMUL R2, R2, R14 ;  /* 0x0000000e02027228 */ /* 0x000fe20000000000 */
[----:B0-----:R-:W-:-:S06]  /*1060*/  IMAD.WIDE R4, R0, 0x8, R4 ;  /* 0x0000000800047825 */ /* 0x001fcc00078e0204 */
[----:B------:R-:W-:Y:S01]  /*1070*/  STG.E.64 desc[UR4][R4.64], R2 ;  /* 0x0000000204007986 */ /* 0x000fe2000c101b04 */
[----:B------:R-:W-:Y:S05]  /*1080*/  EXIT ;  /* 0x000000000000794d */ /* 0x000fea0003800000 */
        .weak           $__internal_0_$__cuda_sm20_dblrcp_rn_slowpath_v3
        .type           $__internal_0_$__cuda_sm20_dblrcp_rn_slowpath_v3,@function
        .size           $__internal_0_$__cuda_sm20_dblrcp_rn_slowpath_v3,($__internal_1_$__cuda_sm20_div_rn_f64_full - $__internal_0_$__cuda_sm20_dblrcp_rn_slowpath_v3)
$__internal_0_$__cuda_sm20_dblrcp_rn_slowpath_v3:
[----:B------:R-:W-:Y:S01]  /*1090*/  MOV R14, R50 ;  /* 0x00000032000e7202 */ /* 0x000fe20000000f00 */
[----:B------:R-:W-:Y:S01]  /*10a0*/  IMAD.MOV.U32 R15, RZ, RZ, R51 ;  /* 0x000000ffff0f7224 */ /* 0x000fe200078e0033 */
[----:B------:R-:W-:Y:S05]  /*10b0*/  BSSY.RECONVERGENT B1, `(.L_x_15) ;  /* 0x0000025000017945 */ /* 0x000fea0003800200 */
[----:B------:R-:W-:-:S14]  /*10c0*/  DSETP.GTU.AND P0, PT, |R14|, +INF , PT ;  /* 0x7ff000000e00742a */ /* 0x000fdc0003f0c200 */
[----:B------:R-:W-:Y:S05]  /*10d0*/  @P0 BRA `(.L_x_16) ;  /* 0x0000000000800947 */ /* 0x000fea0003800000 */
[----:B------:R-:W-:-:S05]  /*10e0*/  LOP3.LUT R50, R51, 0x7fffffff, RZ, 0xc0, !PT ;  /* 0x7fffffff33327812 */ /* 0x000fca00078ec0ff */
[----:B------:R-:W-:-:S05]  /*10f0*/  VIADD R2, R50, 0xffffffff ;  /* 0xffffffff32027836 */ /* 0x000fca0000000000 */
[----:B------:R-:W-:-:S13]  /*1100*/  ISETP.GE.U32.AND P0, PT, R2, 0x7fefffff, PT ;  /* 0x7fefffff0200780c */ /* 0x000fda0003f06070 */
[----:B------:R-:W-:Y:S01]  /*1110*/  @P0 LOP3.LUT R3, R15, 0x7ff00000, RZ, 0x3c, !PT ;  /* 0x7ff000000f030812 */ /* 0x000fe200078e3cff */
[----:B------:R-:W-:Y:S01]  /*1120*/  @P0 IMAD.MOV.U32 R2, RZ, RZ, RZ ;  /* 0x000000ffff020224 */ /* 0x000fe200078e00ff */
[----:B------:R-:W-:Y:S06]  /*1130*/  @P0 BRA `(.L_x_17) ;  /* 0x0000000000700947 */ /* 0x000fec0003800000 */
[----:B------:R-:W-:-:S13]  /*1140*/  ISETP.GE.U32.AND P0, PT, R50, 0x1000001, PT ;  /* 0x010000013200780c */ /* 0x000fda0003f06070 */
[----:B------:R-:W-:Y:S05]  /*1150*/  @!P0 BRA `(.L_x_18) ;  /* 0x0000000000388947 */ /* 0x000fea0003800000 */
[----:B------:R-:W-:Y:S02]  /*1160*/  VIADD R3, R15, 0xc0200000 ;  /* 0xc02000000f037836 */ /* 0x000fe40000000000 */
[----:B------:R-:W-:Y:S02]  /*1170*/  IMAD.MOV.U32 R2, RZ, RZ, R14 ;  /* 0x000000ffff027224 */ /* 0x000fe400078e000e */
[----:B------:R-:W0:Y:S01]  /*1180*/  MUFU.RCP64H R7, R3 ;  /* 0x0000000300077308 */ /* 0x000e220000001800 */
[----:B------:R-:W-:-:S06]  /*1190*/  IMAD.MOV.U32 R6, RZ, RZ, R9 ;  /* 0x000000ffff067224 */ /* 0x000fcc00078e0009 */
[----:B0-----:R-:W-:-:S08]  /*11a0*/  DFMA R8, -R2, R6, 1 ;  /* 0x3ff000000208742b */ /* 0x001fd00000000106 */
[----:B------:R-:W-:-:S08]  /*11b0*/  DFMA R8, R8, R8, R8 ;  /* 0x000000080808722b */ /* 0x000fd00000000008 */
[----:B------:R-:W-:-:S08]  /*11c0*/  DFMA R8, R6, R8, R6 ;  /* 0x000000080608722b */ /* 0x000fd00000000006 */
[----:B------:R-:W-:-:S08]  /*11d0*/  DFMA R6, -R2, R8, 1 ;  /* 0x3ff000000206742b */ /* 0x000fd00000000108 */
[----:B------:R-:W-:-:S08]  /*11e0*/  DFMA R6, R8, R6, R8 ;  /* 0x000000060806722b */ /* 0x000fd00000000008 */
[----:B------:R-:W-:-:S08]  /*11f0*/  DMUL R6, R6, 2.2250738585072013831e-308 ;  /* 0x0010000006067828 */ /* 0x000fd00000000000 */
[----:B------:R-:W-:-:S08]  /*1200*/  DFMA R8, -R14, R6, 1 ;  /* 0x3ff000000e08742b */ /* 0x000fd00000000106 */
[----:B------:R-:W-:-:S08]  /*1210*/  DFMA R8, R8, R8, R8 ;  /* 0x000000080808722b */ /* 0x000fd00000000008 */
[----:B------:R-:W-:Y:S01]  /*1220*/  DFMA R2, R6, R8, R6 ;  /* 0x000000080602722b */ /* 0x000fe20000000006 */
[----:B------:R-:W-:Y:S10]  /*1230*/  BRA `(.L_x_17) ;  /* 0x0000000000307947 */ /* 0x000ff40003800000 */
.L_x_18:
[----:B------:R-:W-:Y:S01]  /*1240*/  DMUL R6, R14, 8.11296384146066816958e+31 ;  /* 0x469000000e067828 */ /* 0x000fe20000000000 */
[----:B------:R-:W-:-:S05]  /*1250*/  IMAD.MOV.U32 R2, RZ, RZ, R9 ;  /* 0x000000ffff027224 */ /* 0x000fca00078e0009 */
[----:B------:R-:W0:Y:S02]  /*1260*/  MUFU.RCP64H R3, R7 ;  /* 0x0000000700037308 */ /* 0x000e240000001800 */
[----:B0-----:R-:W-:-:S08]  /*1270*/  DFMA R8, -R6, R2, 1 ;  /* 0x3ff000000608742b */ /* 0x001fd00000000102 */
[----:B------:R-:W-:-:S08]  /*1280*/  DFMA R8, R8, R8, R8 ;  /* 0x000000080808722b */ /* 0x000fd00000000008 */
[----:B------:R-:W-:-:S08]  /*1290*/  DFMA R8, R2, R8, R2 ;  /* 0x000000080208722b */ /* 0x000fd00000000002 */
[----:B------:R-:W-:-:S08]  /*12a0*/  DFMA R2, -R6, R8, 1 ;  /* 0x3ff000000602742b */ /* 0x000fd00000000108 */
[----:B------:R-:W-:-:S08]  /*12b0*/  DFMA R2, R8, R2, R8 ;  /* 0x000000020802722b */ /* 0x000fd00000000008 */
[----:B------:R-:W-:Y:S01]  /*12c0*/  DMUL R2, R2, 8.11296384146066816958e+31 ;  /* 0x4690000002027828 */ /* 0x000fe20000000000 */
[----:B------:R-:W-:Y:S10]  /*12d0*/  BRA `(.L_x_17) ;  /* 0x0000000000087947 */ /* 0x000ff40003800000 */
.L_x_16:
[----:B------:R-:W-:Y:S01]  /*12e0*/  LOP3.LUT R3, R15, 0x80000, RZ, 0xfc, !PT ;  /* 0x000800000f037812 */ /* 0x000fe200078efcff */
[----:B------:R-:W-:-:S07]  /*12f0*/  IMAD.MOV.U32 R2, RZ, RZ, R14 ;  /* 0x000000ffff027224 */ /* 0x000fce00078e000e */
.L_x_17:
[----:B------:R-:W-:Y:S05]  /*1300*/  BSYNC.RECONVERGENT B1 ;  /* 0x0000000000017941 */ /* 0x000fea0003800200 */
.L_x_15:
[----:B------:R-:W-:Y:S02]  /*1310*/  IMAD.MOV.U32 R14, RZ, RZ, R2 ;  /* 0x000000ffff0e7224 */ /* 0x000fe400078e0002 */
[----:B------:R-:W-:Y:S02]  /*1320*/  IMAD.MOV.U32 R15, RZ, RZ, R3 ;  /* 0x000000ffff0f7224 */ /* 0x000fe400078e0003 */
[----:B------:R-:W-:Y:S02]  /*1330*/  IMAD.MOV.U32 R2, RZ, RZ, R10 ;  /* 0x000000ffff027224 */ /* 0x000fe400078e000a */
[----:B------:R-:W-:-:S04]  /*1340*/  IMAD.MOV.U32 R3, RZ, RZ, 0x0 ;  /* 0x00000000ff037424 */ /* 0x000fc800078e00ff */
[----:B------:R-:W-:Y:S05]  /*1350*/  RET.REL.NODEC R2 `(_Z11relaxGBlackPdS_iiPbdddS_S_) ;  /* 0xffffffec02287950 */ /* 0x000fea0003c3ffff */
        .weak           $__internal_1_$__cuda_sm20_div_rn_f64_full
        .type           $__internal_1_$__cuda_sm20_div_rn_f64_full,@function
        .size           $__internal_1_$__cuda_sm20_div_rn_f64_full,(.L_x_195 - $__internal_1_$__cuda_sm20_div_rn_f64_full)
$__internal_1_$__cuda_sm20_div_rn_f64_full:
[C---:B------:R-:W-:Y:S01]  /*1360*/  FSETP.GEU.AND P0, PT, |R39|.reuse, 1.469367938527859385e-39, PT ;  /* 0x001000002700780b */ /* 0x040fe20003f0e200 */
[----:B------:R-:W-:Y:S01]  /*1370*/  IMAD.MOV.U32 R42, RZ, RZ, 0x1 ;  /* 0x00000001ff2a7424 */ /* 0x000fe200078e00ff */
[----:B------:R-:W-:Y:S01]  /*1380*/  LOP3.LUT R36, R39, 0x800fffff, RZ, 0xc0, !PT ;  /* 0x800fffff27247812 */ /* 0x000fe200078ec0ff */
[----:B------:R-:W-:Y:S01]  /*1390*/  BSSY.RECONVERGENT B1, `(.L_x_19) ;  /* 0x0000054000017945 */ /* 0x000fe20003800200 */
[C---:B------:R-:W-:Y:S02]  /*13a0*/  FSETP.GEU.AND P2, PT, |R41|.reuse, 1.469367938527859385e-39, PT ;  /* 0x001000002900780b */ /* 0x040fe40003f4e200 */
[----:B------:R-:W-:Y:S01]  /*13b0*/  LOP3.LUT R37, R36, 0x3ff00000, RZ, 0xfc, !PT ;  /* 0x3ff0000024257812 */ /* 0x000fe200078efcff */
[----:B------:R-:W-:Y:S01]  /*13c0*/  IMAD.MOV.U32 R36, RZ, RZ, R38 ;  /* 0x000000ffff247224 */ /* 0x000fe200078e0026 */
[----:B------:R-:W-:Y:S02]  /*13d0*/  LOP3.LUT R7, R41, 0x7ff00000, RZ, 0xc0, !PT ;  /* 0x7ff0000029077812 */ /* 0x000fe400078ec0ff */
[----:B------:R-:W-:-:S03]  /*13e0*/  LOP3.LUT R10, R39, 0x7ff00000, RZ, 0xc0, !PT ;  /* 0x7ff00000270a7812 */ /* 0x000fc600078ec0ff */
[----:B------:R-:W-:Y:S01]  /*13f0*/  @!P0 DMUL R36, R38, 8.98846567431157953865e+307 ;  /* 0x7fe0000026248828 */ /* 0x000fe20000000000 */
[----:B------:R-:W-:-:S03]  /*1400*/  ISETP.GE.U32.AND P1, PT, R7, R10, PT ;  /* 0x0000000a0700720c */ /* 0x000fc60003f26070 */
[----:B------:R-:W-:Y:S01]  /*1410*/  @!P2 LOP3.LUT R8, R39, 0x7ff00000, RZ, 0xc0, !PT ;  /* 0x7ff000002708a812 */ /* 0x000fe200078ec0ff */
[----:B------:R-:W-:Y:S01]  /*1420*/  @!P2 IMAD.MOV.U32 R52, RZ, RZ, RZ ;  /* 0x000000ffff34a224 */ /* 0x000fe200078e00ff */
[----:B------:R-:W0:Y:S02]  /*1430*/  MUFU.RCP64H R43, R37 ;  /* 0x00000025002b7308 */ /* 0x000e240000001800 */
[----:B------:R-:W-:Y:S01]  /*1440*/  @!P2 ISETP.GE.U32.AND P3, PT, R7, R8, PT ;  /* 0x000000080700a20c */ /* 0x000fe20003f66070 */
[----:B------:R-:W-:Y:S01]  /*1450*/  IMAD.MOV.U32 R8, RZ, RZ, 0x1ca00000 ;  /* 0x1ca00000ff087424 */ /* 0x000fe200078e00ff */
[----:B------:R-:W-:-:S04]  /*1460*/  @!P0 LOP3.LUT R10, R37, 0x7ff00000, RZ, 0xc0, !PT ;  /* 0x7ff00000250a8812 */ /* 0x000fc800078ec0ff */
[----:B------:R-:W-:-:S04]  /*1470*/  @!P2 SEL R9, R8, 0x63400000, !P3 ;  /* 0x634000000809a807 */ /* 0x000fc80005800000 */
[----:B------:R-:W-:-:S04]  /*1480*/  @!P2 LOP3.LUT R9, R9, 0x80000000, R41, 0xf8, !PT ;  /* 0x800000000909a812 */ /* 0x000fc800078ef829 */
[----:B------:R-:W-:Y:S01]  /*1490*/  @!P2 LOP3.LUT R53, R9, 0x100000, RZ, 0xfc, !PT ;  /* 0x001000000935a812 */ /* 0x000fe200078efcff */
[----:B0-----:R-:W-:Y:S01]  /*14a0*/  DFMA R50, R42, -R36, 1 ;  /* 0x3ff000002a32742b */ /* 0x001fe20000000824 */
[----:B------:R-:W-:-:S07]  /*14b0*/  MOV R9, R7 ;  /* 0x0000000700097202 */ /* 0x000fce0000000f00 */
[----:B------:R-:W-:-:S08]  /*14c0*/  DFMA R50, R50, R50, R50 ;  /* 0x000000323232722b */ /* 0x000fd00000000032 */
[----:B------:R-:W-:Y:S01]  /*14d0*/  DFMA R50, R42, R50, R42 ;  /* 0x000000322a32722b */ /* 0x000fe2000000002a */
[----:B------:R-:W-:Y:S01]  /*14e0*/  SEL R43, R8, 0x63400000, !P1 ;  /* 0x63400000082b7807 */ /* 0x000fe20004800000 */
[----:B------:R-:W-:-:S03]  /*14f0*/  IMAD.MOV.U32 R42, RZ, RZ, R40 ;  /* 0x000000ffff2a7224 */ /* 0x000fc600078e0028 */
[----:B------:R-:W-:-:S03]  /*1500*/  LOP3.LUT R43, R43, 0x800fffff, R41, 0xf8, !PT ;  /* 0x800fffff2b2b7812 */ /* 0x000fc600078ef829 */
[----:B------:R-:W-:-:S03]  /*1510*/  DFMA R44, R50, -R36, 1 ;  /* 0x3ff00000322c742b */ /* 0x000fc60000000824 */
[----:B------:R-:W-:-:S05]  /*1520*/  @!P2 DFMA R42, R42, 2, -R52 ;  /* 0x400000002a2aa82b */ /* 0x000fca0000000834 */
[----:B------:R-:W-:-:S05]  /*1530*/  DFMA R50, R50, R44, R50 ;  /* 0x0000002c3232722b */ /* 0x000fca0000000032 */
[----:B------:R-:W-:-:S03]  /*1540*/  @!P2 LOP3.LUT R9, R43, 0x7ff00000, RZ, 0xc0, !PT ;  /* 0x7ff000002b09a812 */ /* 0x000fc600078ec0ff */
[----:B------:R-:W-:Y:S02]  /*1550*/  DMUL R44, R50, R42 ;  /* 0x0000002a322c7228 */ /* 0x000fe40000000000 */
[----:B------:R-:W-:-:S05]  /*1560*/  VIADD R47, R9, 0xffffffff ;  /* 0xffffffff092f7836 */ /* 0x000fca0000000000 */
[----:B------:R-:W-:Y:S01]  /*1570*/  ISETP.GT.U32.AND P0, PT, R47, 0x7feffffe, PT ;  /* 0x7feffffe2f00780c */ /* 0x000fe20003f04070 */
[----:B------:R-:W-:Y:S01]  /*1580*/  VIADD R47, R10, 0xffffffff ;  /* 0xffffffff0a2f7836 */ /* 0x000fe20000000000 */
[----:B------:R-:W-:-:S04]  /*1590*/  DFMA R52, R44, -R36, R42 ;  /* 0x800000242c34722b */ /* 0x000fc8000000002a */
[----:B------:R-:W-:-:S04]  /*15a0*/  ISETP.GT.U32.OR P0, PT, R47, 0x7feffffe, P0 ;  /* 0x7feffffe2f00780c */ /* 0x000fc80000704470 */
[----:B------:R-:W-:-:S09]  /*15b0*/  DFMA R44, R50, R52, R44 ;  /* 0x00000034322c722b */ /* 0x000fd2000000002c */
[----:B------:R-:W-:Y:S05]  /*15c0*/  @P0 BRA `(.L_x_20) ;  /* 0x00000000006c0947 */ /* 0x000fea0003800000 */
[----:B------:R-:W-:Y:S01]  /*15d0*/  LOP3.LUT R10, R39, 0x7ff00000, RZ, 0xc0, !PT ;  /* 0x7ff00000270a7812 */ /* 0x000fe200078ec0ff */
[----:B------:R-:W-:-:S03]  /*15e0*/  IMAD.MOV.U32 R40, RZ, RZ, RZ ;  /* 0x000000ffff287224 */ /* 0x000fc600078e00ff */
[CC--:B------:R-:W-:Y:S02]  /*15f0*/  VIADDMNMX R9, R7.reuse, -R10.reuse, 0xb9600000, !PT ;  /* 0xb960000007097446 */ /* 0x0c0fe4000780090a */
[----:B------:R-:W-:Y:S02]  /*1600*/  ISETP.GE.U32.AND P0, PT, R7, R10, PT ;  /* 0x0000000a0700720c */ /* 0x000fe40003f06070 */
[----:B------:R-:W-:Y:S02]  /*1610*/  VIMNMX R9, PT, PT, R9, 0x46a00000, PT ;  /* 0x46a0000009097848 */ /* 0x000fe40003fe0100 */
[----:B------:R-:W-:-:S05]  /*1620*/  SEL R8, R8, 0x63400000, !P0 ;  /* 0x6340000008087807 */ /* 0x000fca0004000000 */
[----:B------:R-:W-:-:S04]  /*1630*/  IMAD.IADD R8, R9, 0x1, -R8 ;  /* 0x0000000109087824 */ /* 0x000fc800078e0a08 */
[----:B------:R-:W-:-:S06]  /*1640*/  VIADD R41, R8, 0x7fe00000 ;  /* 0x7fe0000008297836 */ /* 0x000fcc0000000000 */
[----:B------:R-:W-:-:S10]  /*1650*/  DMUL R50, R44, R40 ;  /* 0x000000282c327228 */ /* 0x000fd40000000000 */
[----:B------:R-:W-:-:S13]  /*1660*/  FSETP.GTU.AND P0, PT, |R51|, 1.469367938527859385e-39, PT ;  /* 0x001000003300780b */ /* 0x000fda0003f0c200 */
[----:B------:R-:W-:Y:S05]  /*1670*/  @P0 BRA `(.L_x_21) ;  /* 0x0000000000940947 */ /* 0x000fea0003800000 */
[----:B------:R-:W-:Y:S01]  /*1680*/  DFMA R36, R44, -R36, R42 ;  /* 0x800000242c24722b */ /* 0x000fe2000000002a */
[----:B------:R-:W-:-:S09]  /*1690*/  IMAD.MOV.U32 R40, RZ, RZ, RZ ;  /* 0x000000ffff287224 */ /* 0x000fd200078e00ff */
[C---:B------:R-:W-:Y:S02]  /*16a0*/  FSETP.NEU.AND P0, PT, R37.reuse, RZ, PT ;  /* 0x000000ff2500720b */ /* 0x040fe40003f0d000 */
[----:B------:R-:W-:-:S04]  /*16b0*/  LOP3.LUT R38, R37, 0x80000000, R39, 0x48, !PT ;  /* 0x8000000025267812 */ /* 0x000fc800078e4827 */
[----:B------:R-:W-:-:S07]  /*16c0*/  LOP3.LUT R41, R38, R41, RZ, 0xfc, !PT ;  /* 0x0000002926297212 */ /* 0x000fce00078efcff */
[----:B------:R-:W-:Y:S05]  /*16d0*/  @!P0 BRA `(.L_x_21) ;  /* 0x00000000007c8947 */ /* 0x000fea0003800000 */
[----:B------:R-:W-:Y:S01]  /*16e0*/  IMAD.MOV R37, RZ, RZ, -R8 ;  /* 0x000000ffff257224 */ /* 0x000fe200078e0a08 */
[----:B------:R-:W-:Y:S01]  /*16f0*/  IADD3 R8, PT, PT, -R8, -0x43300000, RZ ;  /* 0xbcd0000008087810 */ /* 0x000fe20007ffe1ff */
[----:B------:R-:W-:-:S06]  /*1700*/  IMAD.MOV.U32 R36, RZ, RZ, RZ ;  /* 0x000000ffff247224 */ /* 0x000fcc00078e00ff */
[----:B------:R-:W-:Y:S02]  /*1710*/  DFMA R36, R50, -R36, R44 ;  /* 0x800000243224722b */ /* 0x000fe4000000002c */
[----:B------:R-:W-:-:S08]  /*1720*/  DMUL.RP R44, R44, R40 ;  /* 0x000000282c2c7228 */ /* 0x000fd00000008000 */
[----:B------:R-:W-:Y:S02]  /*1730*/  FSETP.NEU.AND P0, PT, |R37|, R8, PT ;  /* 0x000000082500720b */ /* 0x000fe40003f0d200 */
[----:B------:R-:W-:Y:S02]  /*1740*/  LOP3.LUT R7, R45, R38, RZ, 0x3c, !PT ;  /* 0x000000262d077212 */ /* 0x000fe400078e3cff */
[----:B------:R-:W-:Y:S02]  /*1750*/  FSEL R50, R44, R50, !P0 ;  /* 0x000000322c327208 */ /* 0x000fe40004000000 */
[----:B------:R-:W-:Y:S01]  /*1760*/  FSEL R51, R7, R51, !P0 ;  /* 0x0000003307337208 */ /* 0x000fe20004000000 */
[----:B------:R-:W-:Y:S06]  /*1770*/  BRA `(.L_x_21) ;  /* 0x0000000000547947 */ /* 0x000fec0003800000 */
.L_x_20:
[----:B------:R-:W-:-:S14]  /*1780*/  DSETP.NAN.AND P0, PT, R40, R40, PT ;  /* 0x000000282800722a */ /* 0x000fdc0003f08000 */
[----:B------:R-:W-:Y:S05]  /*1790*/  @P0 BRA `(.L_x_22) ;  /* 0x0000000000440947 */ /* 0x000fea0003800000 */
[----:B------:R-:W-:-:S14]  /*17a0*/  DSETP.NAN.AND P0, PT, R38, R38, PT ;  /* 0x000000262600722a */ /* 0x000fdc0003f08000 */
[----:B------:R-:W-:Y:S05]  /*17b0*/  @P0 BRA `(.L_x_23) ;  /* 0x0000000000300947 */ /* 0x000fea0003800000 */
[----:B------:R-:W-:Y:S01]  /*17c0*/  ISETP.NE.AND P0, PT, R9, R10, PT ;  /* 0x0000000a0900720c */ /* 0x000fe20003f05270 */
[----:B------:R-:W-:Y:S02]  /*17d0*/  IMAD.MOV.U32 R50, RZ, RZ, 0x0 ;  /* 0x00000000ff327424 */ /* 0x000fe400078e00ff */
[----:B------:R-:W-:-:S10]  /*17e0*/  IMAD.MOV.U32 R51, RZ, RZ, -0x80000 ;  /* 0xfff80000ff337424 */ /* 0x000fd400078e00ff */
[----:B------:R-:W-:Y:S05]  /*17f0*/  @!P0 BRA `(.L_x_21) ;  /* 0x0000000000348947 */ /* 0x000fea0003800000 */
[----:B------:R-:W-:Y:S02]  /*1800*/  ISETP.NE.AND P0, PT, R9, 0x7ff00000, PT ;  /* 0x7ff000000900780c */ /* 0x000fe40003f05270 */
[----:B------:R-:W-:Y:S02]  /*1810*/  LOP3.LUT R51, R41, 0x80000000, R39, 0x48, !PT ;  /* 0x8000000029337812 */ /* 0x000fe400078e4827 */
[----:B------:R-:W-:-:S13]  /*1820*/  ISETP.EQ.OR P0, PT, R10, RZ, !P0 ;  /* 0x000000ff0a00720c */ /* 0x000fda0004702670 */
[----:B------:R-:W-:Y:S01]  /*1830*/  @P0 LOP3.LUT R7, R51, 0x7ff00000, RZ, 0xfc, !PT ;  /* 0x7ff0000033070812 */ /* 0x000fe200078efcff */
[----:B------:R-:W-:Y:S02]  /*1840*/  @!P0 IMAD.MOV.U32 R50, RZ, RZ, RZ ;  /* 0x000000ffff328224 */ /* 0x000fe400078e00ff */
[----:B------:R-:W-:Y:S02]  /*1850*/  @P0 IMAD.MOV.U32 R50, RZ, RZ, RZ ;  /* 0x000000ffff320224 */ /* 0x000fe400078e00ff */
[----:B------:R-:W-:Y:S01]  /*1860*/  @P0 IMAD.MOV.U32 R51, RZ, RZ, R7 ;  /* 0x000000ffff330224 */ /* 0x000fe200078e0007 */
[----:B------:R-:W-:Y:S06]  /*1870*/  BRA `(.L_x_21) ;  /* 0x0000000000147947 */ /* 0x000fec0003800000 */
.L_x_23:
[----:B------:R-:W-:Y:S01]  /*1880*/  LOP3.LUT R51, R39, 0x80000, RZ, 0xfc, !PT ;  /* 0x0008000027337812 */ /* 0x000fe200078efcff */
[----:B------:R-:W-:Y:S01]  /*1890*/  IMAD.MOV.U32 R50, RZ, RZ, R38 ;  /* 0x000000ffff327224 */ /* 0x000fe200078e0026 */
[----:B------:R-:W-:Y:S06]  /*18a0*/  BRA `(.L_x_21) ;  /* 0x0000000000087947 */ /* 0x000fec0003800000 */
.L_x_22:
[----:B------:R-:W-:Y:S01]  /*18b0*/  LOP3.LUT R51, R41, 0x80000, RZ, 0xfc, !PT ;  /* 0x0008000029337812 */ /* 0x000fe200078efcff */
[----:B------:R-:W-:-:S07]  /*18c0*/  IMAD.MOV.U32 R50, RZ, RZ, R40 ;  /* 0x000000ffff327224 */ /* 0x000fce00078e0028 */
.L_x_21:
[----:B------:R-:W-:Y:S05]  /*18d0*/  BSYNC.RECONVERGENT B1 ;  /* 0x0000000000017941 */ /* 0x000fea0003800200 */
.L_x_19:
[----:B------:R-:W-:-:S04]  /*18e0*/  IMAD.MOV.U32 R7, RZ, RZ, 0x0 ;  /* 0x00000000ff077424 */ /* 0x000fc800078e00ff */
[----:B------:R-:W-:Y:S05]  /*18f0*/  RET.REL.NODEC R6 `(_Z11relaxGBlackPdS_iiPbdddS_S_) ;  /* 0xffffffe406c07950 */ /* 0x000fea0003c3ffff */
.L_x_24:
[----:B------:R-:W-:-:S00]  /*1900*/  BRA `(.L_x_24) ;  /* 0xfffffffc00fc7947 */ /* 0x000fc0000383ffff */
[----:B------:R-:W-:-:S00]  /*1910*/  NOP ;  /* 0x0000000000007918 */ /* 0x000fc00000000000 */
        /* <DEDUP_REMOVED lines=14> */
.L_x_195:


//--------------------- .text._Z9relaxGRedPdS_iiPbdddS_S_ --------------------------
	.section	.text._Z9relaxGRedPdS_iiPbdddS_S_,"ax",@progbits
	.align	128
        .global         _Z9relaxGRedPdS_iiPbdddS_S_
        .type           _Z9relaxGRedPdS_iiPbdddS_S_,@function
        .size           _Z9relaxGRedPdS_iiPbdddS_S_,(.L_x_197 - _Z9relaxGRedPdS_iiPbdddS_S_)
        .other          _Z9relaxGRedPdS_iiPbdddS_S_,@"STO_CUDA_ENTRY STV_DEFAULT"
_Z9relaxGRedPdS_iiPbdddS_S_:
.text._Z9relaxGRedPdS_iiPbdddS_S_:
        /* <DEDUP_REMOVED lines=30> */
[----:B------:R-:W-:-:S13]  /*01e0*/  ISETP.NE.U32.AND P0, PT, R6, 0x1, PT ;  /* 0x000000010600780c */ /* 0x000fda0003f05070 */
[----:B------:R-:W-:Y:S05]  /*01f0*/  @!P0 EXIT ;  /* 0x000000000000894d */ /* 0x000fea0003800000 */
        /* <DEDUP_REMOVED lines=25> */
[----:B------:R-:W-:Y:S05]  /*0390*/  CALL.REL.NOINC `($__internal_3_$__cuda_sm20_div_rn_f64_full) ;  /* 0x0000000c00f07944 */ /* 0x000fea0003c00000 */
.L_x_25:
        /* <DEDUP_REMOVED lines=14> */
[----:B------:R-:W-:Y:S05]  /*0480*/  CALL.REL.NOINC `($__internal_2_$__cuda_sm20_dblrcp_rn_slowpath_v3) ;  /* 0x0000000c00007944 */ /* 0x000fea0003c00000 */
.L_x_27:
[----:B------:R-:W-:Y:S05]  /*0490*/  BSYNC.RECONVERGENT B0 ;  /* 0x0000000000007941 */ /* 0x000fea0003800200 */
.L_x_26:
        /* <DEDUP_REMOVED lines=35> */
[----:B-----5:R-:W-:Y:S05]  /*06d0*/  CALL.REL.NOINC `($__internal_3_$__cuda_sm20_div_rn_f64_full) ;  /* 0x0000000c00207944 */ /* 0x020fea0003c00000 */
[----:B------:R-:W-:Y:S02]  /*06e0*/  IMAD.MOV.U32 R2, RZ, RZ, R50 ;  /* 0x000000ffff027224 */ /* 0x000fe400078e0032 */
[----:B------:R-:W-:-:S07]  /*06f0*/  IMAD.MOV.U32 R3, RZ, RZ, R51 ;  /* 0x000000ffff037224 */ /* 0x000fce00078e0033 */
.L_x_29:
[----:B------:R-:W-:Y:S05]  /*0700*/  BSYNC.RECONVERGENT B0 ;  /* 0x0000000000007941 */ /* 0x000fea0003800200 */
.L_x_28:
        /* <DEDUP_REMOVED lines=25> */
.L_x_31:
[----:B------:R-:W-:Y:S05]  /*08a0*/  BSYNC.RECONVERGENT B0 ;  /* 0x0000000000007941 */ /* 0x000fea0003800200 */
.L_x_30:
        /* <DEDUP_REMOVED lines=35> */
[----:B------:R-:W-:Y:S02]  /*0ae0*/  IMAD.MOV.U32 R4, RZ, RZ, R50 ;  /* 0x000000ffff047224 */ /* 0x000fe400078e0032 */
[----:B------:R-:W-:-:S07]  /*0af0*/  IMAD.MOV.U32 R5, RZ, RZ, R51 ;  /* 0x000000ffff057224 */ /* 0x000fce00078e0033 */
.L_x_33:
[----:B------:R-:W-:Y:S05]  /*0b00*/  BSYNC.RECONVERGENT B0 ;  /* 0x0000000000007941 */ /* 0x000fea0003800200 */
.L_x_32:
        /* <DEDUP_REMOVED lines=25> */
.L_x_35:
[----:B------:R-:W-:Y:S05]  /*0ca0*/  BSYNC.RECONVERGENT B0 ;  /* 0x0000000000007941 */ /* 0x000fea0003800200 */
.L_x_34:
        /* <DEDUP_REMOVED lines=27> */
.L_x_37:
[----:B------:R-:W-:Y:S05]  /*0e60*/  BSYNC.RECONVERGENT B0 ;  /* 0x0000000000007941 */ /* 0x000fea0003800200 */
.L_x_36:
        /* <DEDUP_REMOVED lines=25> */
[----:B------:R-:W-:Y:S05]  /*1000*/  CALL.REL.NOINC `($__internal_3_$__cuda_sm20_div_rn_f64_full) ;  /* 0x0000000000d47944 */ /* 0x000fea0003c00000 */
.L_x_39:
[----:B------:R-:W-:Y:S05]  /*1010*/  BSYNC.RECONVERGENT B0 ;  /* 0x0000000000007941 */ /* 0x000fea0003800200 */
.L_x_38:
[----:B------:R-:W0:Y:S01]  /*1020*/  LDC.64 R4, c[0x0][0x380] ;  /* 0x0000e000ff047b82 */ /* 0x000e220000000a00 */
[----:B------:R-:W-:-:S08]  /*1030*/  DADD R16, R50, R16 ;  /* 0x0000000032107229 */ /* 0x000fd00000000010 */
[----:B------:R-:W-:-:S08]  /*1040*/  DFMA R2, R16, R2, R24 ;  /* 0x000000021002722b */ /* 0x000fd00000000018 */
[----:B------:R-:W-:Y:S01]  /*1050*/  DMUL R2, R2, R14 ;  /* 0x0000000e02027228 */ /* 0x000fe20000000000 */
[----:B0-----:R-:W-:-:S06]  /*1060*/  IMAD.WIDE R4, R0, 0x8, R4 ;  /* 0x0000000800047825 */ /* 0x001fcc00078e0204 */
[----:B------:R-:W-:Y:S01]  /*1070*/  STG.E.64 desc[UR4][R4.64], R2 ;  /* 0x0000000204007986 */ /* 0x000fe2000c101b04 */
[----:B------:R-:W-:Y:S05]  /*1080*/  EXIT ;  /* 0x000000000000794d */ /* 0x000fea0003800000 */
        .weak           $__internal_2_$__cuda_sm20_dblrcp_rn_slowpath_v3
        .type           $__internal_2_$__cuda_sm20_dblrcp_rn_slowpath_v3,@function
        .size           $__internal_2_$__cuda_sm20_dblrcp_rn_slowpath_v3,($__internal_3_$__cuda_sm20_div_rn_f64_full - $__internal_2_$__cuda_sm20_dblrcp_rn_slowpath_v3)
$__internal_2_$__cuda_sm20_dblrcp_rn_slowpath_v3:
        /* <DEDUP_REMOVED lines=27> */
.L_x_43:
        /* <DEDUP_REMOVED lines=10> */
.L_x_41:
[----:B------:R-:W-:Y:S01]  /*12e0*/  LOP3.LUT R3, R15, 0x80000, RZ, 0xfc, !PT ;  /* 0x000800000f037812 */ /* 0x000fe200078efcff */
[----:B------:R-:W-:-:S07]  /*12f0*/  IMAD.MOV.U32 R2, RZ, RZ, R14 ;  /* 0x000000ffff027224 */ /* 0x000fce00078e000e */
.L_x_42:
[----:B------:R-:W-:Y:S05]  /*1300*/  BSYNC.RECONVERGENT B1 ;  /* 0x0000000000017941 */ /* 0x000fea0003800200 */
.L_x_40:
[----:B------:R-:W-:Y:S02]  /*1310*/  IMAD.MOV.U32 R14, RZ, RZ, R2 ;  /* 0x000000ffff0e7224 */ /* 0x000fe400078e0002 */
[----:B------:R-:W-:Y:S02]  /*1320*/  IMAD.MOV.U32 R15, RZ, RZ, R3 ;  /* 0x000000ffff0f7224 */ /* 0x000fe400078e0003 */
[----:B------:R-:W-:Y:S02]  /*1330*/  IMAD.MOV.U32 R2, RZ, RZ, R10 ;  /* 0x000000ffff027224 */ /* 0x000fe400078e000a */
[----:B------:R-:W-:-:S04]  /*1340*/  IMAD.MOV.U32 R3, RZ, RZ, 0x0 ;  /* 0x00000000ff037424 */ /* 0x000fc800078e00ff */
[----:B------:R-:W-:Y:S05]  /*1350*/  RET.REL.NODEC R2 `(_Z9relaxGRedPdS_iiPbdddS_S_) ;  /* 0xffffffec02287950 */ /* 0x000fea0003c3ffff */
        .weak           $__internal_3_$__cuda_sm20_div_rn_f64_full
        .type           $__internal_3_$__cuda_sm20_div_rn_f64_full,@function
        .size           $__internal_3_$__cuda_sm20_div_rn_f64_full,(.L_x_197 - $__internal_3_$__cuda_sm20_div_rn_f64_full)
$__internal_3_$__cuda_sm20_div_rn_f64_full:
        /* <DEDUP_REMOVED lines=66> */
.L_x_45:
        /* <DEDUP_REMOVED lines=16> */
.L_x_48:
[----:B------:R-:W-:Y:S01]  /*1880*/  LOP3.LUT R51, R39, 0x80000, RZ, 0xfc, !PT ;  /* 0x0008000027337812 */ /* 0x000fe200078efcff */
[----:B------:R-:W-:Y:S01]  /*1890*/  IMAD.MOV.U32 R50, RZ, RZ, R38 ;  /* 0x000000ffff327224 */ /* 0x000fe200078e0026 */
[----:B------:R-:W-:Y:S06]  /*18a0*/  BRA `(.L_x_46) ;  /* 0x0000000000087947 */ /* 0x000fec0003800000 */
.L_x_47:
[----:B------:R-:W-:Y:S01]  /*18b0*/  LOP3.LUT R51, R41, 0x80000, RZ, 0xfc, !PT ;  /* 0x0008000029337812 */ /* 0x000fe200078efcff */
[----:B------:R-:W-:-:S07]  /*18c0*/  IMAD.MOV.U32 R50, RZ, RZ, R40 ;  /* 0x000000ffff327224 */ /* 0x000fce00078e0028 */
.L_x_46:
[----:B------:R-:W-:Y:S05]  /*18d0*/  BSYNC.RECONVERGENT B1 ;  /* 0x0000000000017941 */ /* 0x000fea0003800200 */
.L_x_44:
[----:B------:R-:W-:-:S04]  /*18e0*/  IMAD.MOV.U32 R7, RZ, RZ, 0x0 ;  /* 0x00000000ff077424 */ /* 0x000fc800078e00ff */
[----:B------:R-:W-:Y:S05]  /*18f0*/  RET.REL.NODEC R6 `(_Z9relaxGRedPdS_iiPbdddS_S_) ;  /* 0xffffffe406c07950 */ /* 0x000fea0003c3ffff */
.L_x_49:
        /* <DEDUP_REMOVED lines=16> */
.L_x_197:


//--------------------- .text._Z5initGPdiiS_S_iid --------------------------
	.section	.text._Z5initGPdiiS_S_iid,"ax",@progbits
	.align	128
        .global         _Z5initGPdiiS_S_iid
        .type           _Z5initGPdiiS_S_iid,@function
        .size           _Z5initGPdiiS_S_iid,(.L_x_199 - _Z5initGPdiiS_S_iid)
        .other          _Z5initGPdiiS_S_iid,@"STO_CUDA_ENTRY STV_DEFAULT"
_Z5initGPdiiS_S_iid:
.text._Z5initGPdiiS_S_iid:
        /* <DEDUP_REMOVED lines=10> */
[----:B-1----:R-:W-:-:S05]  /*00a0*/  IMAD R3, R3, UR4, R0 ;  /* 0x0000000403037c24 */ /* 0x002fca000f8e0200 */
[----:B------:R-:W-:-:S13]  /*00b0*/  ISETP.GT.OR P0, PT, R3, UR6, P0 ;  /* 0x0000000603007c0c */ /* 0x000fda0008704670 */
[----:B------:R-:W-:Y:S05]  /*00c0*/  @P0 EXIT ;  /* 0x000000000000094d */ /* 0x000fea0003800000 */
[----:B------:R-:W0:Y:S01]  /*00d0*/  LDC.64 R6, c[0x0][0x390] ;  /* 0x0000e400ff067b82 */ /* 0x000e220000000a00 */
[----:B------:R-:W1:Y:S07]  /*00e0*/  LDCU.64 UR8, c[0x0][0x358] ;  /* 0x00006b00ff0877ac */ /* 0x000e6e0008000a00 */
[----:B------:R-:W2:Y:S01]  /*00f0*/  LDC R9, c[0x0][0x3a0] ;  /* 0x0000e800ff097b82 */ /* 0x000ea20000000800 */
[----:B0-----:R-:W-:-:S06]  /*0100*/  IMAD.WIDE R4, R3, 0x8, R6 ;  /* 0x0000000803047825 */ /* 0x001fcc00078e0206 */
[----:B-1----:R-:W3:Y:S01]  /*0110*/  LDG.E.64 R4, desc[UR8][R4.64] ;  /* 0x0000000804047981 */ /* 0x002ee2000c1e1b00 */
[----:B--2---:R-:W-:-:S06]  /*0120*/  IMAD.WIDE R6, R9, 0x8, R6 ;  /* 0x0000000809067825 */ /* 0x004fcc00078e0206 */
[----:B------:R-:W3:Y:S01]  /*0130*/  LDG.E.64 R6, desc[UR8][R6.64] ;  /* 0x0000000806067981 */ /* 0x000ee2000c1e1b00 */
[----:B------:R-:W-:Y:S01]  /*0140*/  BSSY.RECONVERGENT B0, `(.L_x_50) ;  /* 0x0000007000007945 */ /* 0x000fe20003800200 */
[----:B------:R-:W-:Y:S01]  /*0150*/  MOV R0, 0x1b0 ;  /* 0x000001b000007802 */ /* 0x000fe20000000f00 */
[----:B------:R-:W-:Y:S01]  /*0160*/  UMOV UR4, URZ ;  /* 0x000000ff00047c82 */ /* 0x000fe20008000000 */
[----:B------:R-:W-:Y:S01]  /*0170*/  UMOV UR5, 0x40000000 ;  /* 0x4000000000057882 */ /* 0x000fe20000000000 */
[----:B---3--:R-:W-:-:S08]  /*0180*/  DADD R24, R4, -R6 ;  /* 0x0000000004187229 */ /* 0x008fd00000000806 */
[----:B------:R-:W-:-:S11]  /*0190*/  DADD R26, -RZ, |R24| ;  /* 0x00000000ff1a7229 */ /* 0x000fd60000000518 */
[----:B------:R-:W-:Y:S05]  /*01a0*/  CALL.REL.NOINC `($_Z5initGPdiiS_S_iid$__internal_accurate_pow) ;  /* 0x0000001000207944 */ /* 0x000fea0003c00000 */
[----:B------:R-:W-:Y:S05]  /*01b0*/  BSYNC.RECONVERGENT B0 ;  /* 0x0000000000007941 */ /* 0x000fea0003800200 */
.L_x_50:
[----:B------:R-:W0:Y:S08]  /*01c0*/  LDC.64 R10, c[0x0][0x398] ;  /* 0x0000e600ff0a7b82 */ /* 0x000e300000000a00 */
[----:B------:R-:W1:Y:S01]  /*01d0*/  LDC R5, c[0x0][0x3a4] ;  /* 0x0000e900ff057b82 */ /* 0x000e620000000800 */
[----:B0-----:R-:W-:-:S06]  /*01e0*/  IMAD.WIDE.U32 R8, R2, 0x8, R10 ;  /* 0x0000000802087825 */ /* 0x001fcc00078e000a */
[----:B------:R-:W2:Y:S01]  /*01f0*/  LDG.E.64 R8, desc[UR8][R8.64] ;  /* 0x0000000808087981 */ /* 0x000ea2000c1e1b00 */
[----:B-1----:R-:W-:-:S06]  /*0200*/  IMAD.WIDE R10, R5, 0x8, R10 ;  /* 0x00000008050a7825 */ /* 0x002fcc00078e020a */
[----:B------:R-:W2:Y:S01]  /*0210*/  LDG.E.64 R10, desc[UR8][R10.64] ;  /* 0x000000080a0a7981 */ /* 0x000ea2000c1e1b00 */
[C---:B------:R-:W-:Y:S02]  /*0220*/  DADD R4, R24.reuse, 2 ;  /* 0x4000000018047429 */ /* 0x040fe40000000000 */
[----:B------:R-:W-:-:S08]  /*0230*/  DSETP.NEU.AND P1, PT, R24, RZ, PT ;  /* 0x000000ff1800722a */ /* 0x000fd00003f2d000 */
[----:B------:R-:W-:-:S04]  /*0240*/  LOP3.LUT R0, R5, 0x7ff00000, RZ, 0xc0, !PT ;  /* 0x7ff0000005007812 */ /* 0x000fc800078ec0ff */
[----:B------:R-:W-:Y:S01]  /*0250*/  ISETP.NE.AND P2, PT, R0, 0x7ff00000, PT ;  /* 0x7ff000000000780c */ /* 0x000fe20003f45270 */
[----:B------:R-:W-:Y:S01]  /*0260*/  BSSY.RECONVERGENT B0, `(.L_x_51) ;  /* 0x000000c000007945 */ /* 0x000fe20003800200 */
[----:B------:R-:W-:Y:S01]  /*0270*/  DSETP.NEU.AND P0, PT, R24, 1, PT ;  /* 0x3ff000001800742a */ /* 0x000fe20003f0d000 */
[----:B------:R-:W-:Y:S01]  /*0280*/  @!P1 CS2R R6, SRZ ;  /* 0x0000000000069805 */ /* 0x000fe2000001ff00 */
[----:B--2---:R-:W-:-:S08]  /*0290*/  DADD R4, R8, -R10 ;  /* 0x0000000008047229 */ /* 0x004fd0000000080a */
[----:B------:R-:W-:Y:S01]  /*02a0*/  DADD R26, -RZ, |R4| ;  /* 0x00000000ff1a7229 */ /* 0x000fe20000000504 */
[----:B------:R-:W-:Y:S10]  /*02b0*/  @P2 BRA `(.L_x_52) ;  /* 0x0000000000182947 */ /* 0x000ff40003800000 */
[----:B------:R-:W-:-:S14]  /*02c0*/  DSETP.NAN.AND P1, PT, R24, R24, PT ;  /* 0x000000181800722a */ /* 0x000fdc0003f28000 */
[----:B------:R-:W-:Y:S01]  /*02d0*/  @P1 DADD R6, R24, 2 ;  /* 0x4000000018061429 */ /* 0x000fe20000000000 */
[----:B------:R-:W-:Y:S10]  /*02e0*/  @P1 BRA `(.L_x_52) ;  /* 0x00000000000c1947 */ /* 0x000ff40003800000 */
[----:B------:R-:W-:-:S14]  /*02f0*/  DSETP.NEU.AND P1, PT, |R24|, +INF , PT ;  /* 0x7ff000001800742a */ /* 0x000fdc0003f2d200 */
[----:B------:R-:W-:Y:S02]  /*0300*/  @!P1 IMAD.MOV.U32 R6, RZ, RZ, 0x0 ;  /* 0x00000000ff069424 */ /* 0x000fe400078e00ff */
[----:B------:R-:W-:-:S07]  /*0310*/  @!P1 IMAD.MOV.U32 R7, RZ, RZ, 0x7ff00000 ;  /* 0x7ff00000ff079424 */ /* 0x000fce00078e00ff */
.L_x_52:
[----:B------:R-:W-:Y:S05]  /*0320*/  BSYNC.RECONVERGENT B0 ;  /* 0x0000000000007941 */ /* 0x000fea0003800200 */
.L_x_51:
[----:B------:R-:W-:Y:S01]  /*0330*/  BSSY.RECONVERGENT B0, `(.L_x_53) ;  /* 0x0000005000007945 */ /* 0x000fe20003800200 */
[----:B------:R-:W-:Y:S02]  /*0340*/  FSEL R24, R6, RZ, P0 ;  /* 0x000000ff06187208 */ /* 0x000fe40000000000 */
[----:B------:R-:W-:Y:S02]  /*0350*/  FSEL R25, R7, 1.875, P0 ;  /* 0x3ff0000007197808 */ /* 0x000fe40000000000 */
[----:B------:R-:W-:-:S07]  /*0360*/  MOV R0, 0x380 ;  /* 0x0000038000007802 */ /* 0x000fce0000000f00 */
[----:B------:R-:W-:Y:S05]  /*0370*/  CALL.REL.NOINC `($_Z5initGPdiiS_S_iid$__internal_accurate_pow) ;  /* 0x0000000c00ac7944 */ /* 0x000fea0003c00000 */
[----:B------:R-:W-:Y:S05]  /*0380*/  BSYNC.RECONVERGENT B0 ;  /* 0x0000000000007941 */ /* 0x000fea0003800200 */
.L_x_53:
[----:B------:R-:W0:Y:S01]  /*0390*/  LDC.64 R10, c[0x0][0x3a8] ;  /* 0x0000ea00ff0a7b82 */ /* 0x000e220000000a00 */
[----:B------:R-:W-:Y:S01]  /*03a0*/  IMAD.MOV.U32 R12, RZ, RZ, 0x1 ;  /* 0x00000001ff0c7424 */ /* 0x000fe200078e00ff */
[C---:B------:R-:W-:Y:S01]  /*03b0*/  DSETP.NEU.AND P1, PT, R4.reuse, RZ, PT ;  /* 0x000000ff0400722a */ /* 0x040fe20003f2d000 */
[----:B------:R-:W-:Y:S01]  /*03c0*/  BSSY.RECONVERGENT B0, `(.L_x_54) ;  /* 0x0000013000007945 */ /* 0x000fe20003800200 */
[----:B------:R-:W-:-:S12]  /*03d0*/  DSETP.NEU.AND P0, PT, R4, 1, PT ;  /* 0x3ff000000400742a */ /* 0x000fd80003f0d000 */
[----:B------:R-:W-:Y:S01]  /*03e0*/  @!P1 CS2R R6, SRZ ;  /* 0x0000000000069805 */ /* 0x000fe2000001ff00 */
[----:B0-----:R-:W-:-:S08]  /*03f0*/  DADD R8, R10, R10 ;  /* 0x000000000a087229 */ /* 0x001fd0000000000a */
[----:B------:R-:W-:Y:S02]  /*0400*/  DMUL R8, R8, R10 ;  /* 0x0000000a08087228 */ /* 0x000fe40000000000 */
[----:B------:R-:W-:-:S04]  /*0410*/  DADD R10, R4, 2 ;  /* 0x40000000040a7429 */ /* 0x000fc80000000000 */
[----:B------:R-:W0:Y:S06]  /*0420*/  MUFU.RCP64H R13, R9 ;  /* 0x00000009000d7308 */ /* 0x000e2c0000001800 */
[----:B------:R-:W-:-:S04]  /*0430*/  LOP3.LUT R10, R11, 0x7ff00000, RZ, 0xc0, !PT ;  /* 0x7ff000000b0a7812 */ /* 0x000fc800078ec0ff */
[----:B------:R-:W-:Y:S01]  /*0440*/  ISETP.NE.AND P2, PT, R10, 0x7ff00000, PT ;  /* 0x7ff000000a00780c */ /* 0x000fe20003f45270 */
[----:B0-----:R-:W-:-:S08]  /*0450*/  DFMA R14, -R8, R12, 1 ;  /* 0x3ff00000080e742b */ /* 0x001fd0000000010c */
[----:B------:R-:W-:-:S08]  /*0460*/  DFMA R14, R14, R14, R14 ;  /* 0x0000000e0e0e722b */ /* 0x000fd0000000000e */
[----:B------:R-:W-:Y:S01]  /*0470*/  DFMA R14, R12, R14, R12 ;  /* 0x0000000e0c0e722b */ /* 0x000fe2000000000c */
[----:B------:R-:W-:Y:S10]  /*0480*/  @P2 BRA `(.L_x_55) ;  /* 0x0000000000182947 */ /* 0x000ff40003800000 */
[----:B------:R-:W-:-:S14]  /*0490*/  DSETP.NAN.AND P1, PT, R4, R4, PT ;  /* 0x000000040400722a */ /* 0x000fdc0003f28000 */
[----:B------:R-:W-:Y:S01]  /*04a0*/  @P1 DADD R6, R4, 2 ;  /* 0x4000000004061429 */ /* 0x000fe20000000000 */
[----:B------:R-:W-:Y:S10]  /*04b0*/  @P1 BRA `(.L_x_55) ;  /* 0x00000000000c1947 */ /* 0x000ff40003800000 */
[----:B------:R-:W-:-:S14]  /*04c0*/  DSETP.NEU.AND P1, PT, |R4|, +INF , PT ;  /* 0x7ff000000400742a */ /* 0x000fdc0003f2d200 */
[----:B------:R-:W-:Y:S02]  /*04d0*/  @!P1 IMAD.MOV.U32 R6, RZ, RZ, 0x0 ;  /* 0x00000000ff069424 */ /* 0x000fe400078e00ff */
[----:B------:R-:W-:-:S07]  /*04e0*/  @!P1 IMAD.MOV.U32 R7, RZ, RZ, 0x7ff00000 ;  /* 0x7ff00000ff079424 */ /* 0x000fce00078e00ff */
.L_x_55:
[----:B------:R-:W-:Y:S05]  /*04f0*/  BSYNC.RECONVERGENT B0 ;  /* 0x0000000000007941 */ /* 0x000fea0003800200 */
.L_x_54:
[----:B------:R-:W-:Y:S01]  /*0500*/  DFMA R4, -R8, R14, 1 ;  /* 0x3ff000000804742b */ /* 0x000fe2000000010e */
[----:B------:R-:W-:Y:S01]  /*0510*/  FSEL R6, R6, RZ, P0 ;  /* 0x000000ff06067208 */ /* 0x000fe20000000000 */
[----:B------:R-:W-:Y:S01]  /*0520*/  BSSY.RECONVERGENT B0, `(.L_x_56) ;  /* 0x0000012000007945 */ /* 0x000fe20003800200 */
[----:B------:R-:W-:-:S05]  /*0530*/  FSEL R7, R7, 1.875, P0 ;  /* 0x3ff0000007077808 */ /* 0x000fca0000000000 */
[----:B------:R-:W-:Y:S02]  /*0540*/  DFMA R4, R14, R4, R14 ;  /* 0x000000040e04722b */ /* 0x000fe4000000000e */
[----:B------:R-:W-:-:S08]  /*0550*/  DADD R24, R24, R6 ;  /* 0x0000000018187229 */ /* 0x000fd00000000006 */
[----:B------:R-:W-:-:S08]  /*0560*/  DMUL R6, R24, -R4 ;  /* 0x8000000418067228 */ /* 0x000fd00000000000 */
[----:B------:R-:W-:-:S08]  /*0570*/  DFMA R10, -R8, R6, -R24 ;  /* 0x00000006080a722b */ /* 0x000fd00000000918 */
[----:B------:R-:W-:Y:S02]  /*0580*/  DFMA R4, R4, R10, R6 ;  /* 0x0000000a0404722b */ /* 0x000fe40000000006 */
[----:B------:R-:W-:-:S08]  /*0590*/  DADD R6, -RZ, -R24 ;  /* 0x00000000ff067229 */ /* 0x000fd00000000918 */
[----:B------:R-:W-:Y:S02]  /*05a0*/  FFMA R0, RZ, R9, R5 ;  /* 0x00000009ff007223 */ /* 0x000fe40000000005 */
[----:B------:R-:W-:-:S03]  /*05b0*/  FSETP.GEU.AND P1, PT, |R7|, 6.5827683646048100446e-37, PT ;  /* 0x036000000700780b */ /* 0x000fc60003f2e200 */
[----:B------:R-:W-:-:S13]  /*05c0*/  FSETP.GT.AND P0, PT, |R0|, 1.469367938527859385e-39, PT ;  /* 0x001000000000780b */ /* 0x000fda0003f04200 */
[----:B------:R-:W-:Y:S05]  /*05d0*/  @P0 BRA P1, `(.L_x_57) ;  /* 0x0000000000180947 */ /* 0x000fea0000800000 */
[----:B------:R-:W-:Y:S01]  /*05e0*/  IMAD.MOV.U32 R10, RZ, RZ, R6 ;  /* 0x000000ffff0a7224 */ /* 0x000fe200078e0006 */
[----:B------:R-:W-:Y:S01]  /*05f0*/  MOV R0, 0x620 ;  /* 0x0000062000007802 */ /* 0x000fe20000000f00 */
[----:B------:R-:W-:-:S07]  /*0600*/  IMAD.MOV.U32 R11, RZ, RZ, R7 ;  /* 0x000000ffff0b7224 */ /* 0x000fce00078e0007 */
[----:B------:R-:W-:Y:S05]  /*0610*/  CALL.REL.NOINC `($__internal_4_$__cuda_sm20_div_rn_f64_full) ;  /* 0x0000000400947944 */ /* 0x000fea0003c00000 */
[----:B------:R-:W-:Y:S02]  /*0620*/  IMAD.MOV.U32 R4, RZ, RZ, R12 ;  /* 0x000000ffff047224 */ /* 0x000fe400078e000c */
[----:B------:R-:W-:-:S07]  /*0630*/  IMAD.MOV.U32 R5, RZ, RZ, R13 ;  /* 0x000000ffff057224 */ /* 0x000fce00078e000d */
.L_x_57:
[----:B------:R-:W-:Y:S05]  /*0640*/  BSYNC.RECONVERGENT B0 ;  /* 0x0000000000007941 */ /* 0x000fea0003800200 */
.L_x_56:
[----:B------:R-:W-:Y:S01]  /*0650*/  IMAD.MOV.U32 R6, RZ, RZ, 0x652b82fe ;  /* 0x652b82feff067424 */ /* 0x000fe200078e00ff */
[----:B------:R-:W-:Y:S01]  /*0660*/  UMOV UR4, 0xfefa39ef ;  /* 0xfefa39ef00047882 */ /* 0x000fe20000000000 */
[----:B------:R-:W-:Y:S01]  /*0670*/  IMAD.MOV.U32 R7, RZ, RZ, 0x3ff71547 ;  /* 0x3ff71547ff077424 */ /* 0x000fe200078e00ff */
[----:B------:R-:W-:Y:S01]  /*0680*/  UMOV UR5, 0x3fe62e42 ;  /* 0x3fe62e4200057882 */ /* 0x000fe20000000000 */
[----:B------:R-:W-:Y:S01]  /*0690*/  FSETP.GEU.AND P0, PT, |R5|, 4.1917929649353027344, PT ;  /* 0x4086232b0500780b */ /* 0x000fe20003f0e200 */
[----:B------:R-:W-:Y:S03]  /*06a0*/  BSSY.RECONVERGENT B0, `(.L_x_58) ;  /* 0x0000036000007945 */ /* 0x000fe60003800200 */
[----:B------:R-:W-:-:S08]  /*06b0*/  DFMA R6, R4, R6, 6.75539944105574400000e+15 ;  /* 0x433800000406742b */ /* 0x000fd00000000006 */
[----:B------:R-:W-:-:S08]  /*06c0*/  DADD R8, R6, -6.75539944105574400000e+15 ;  /* 0xc338000006087429 */ /* 0x000fd00000000000 */
[----:B------:R-:W-:Y:S01]  /*06d0*/  DFMA R10, R8, -UR4, R4 ;  /* 0x80000004080a7c2b */ /* 0x000fe20008000004 */
[----:B------:R-:W-:Y:S01]  /*06e0*/  UMOV UR4, 0x3b39803f ;  /* 0x3b39803f00047882 */ /* 0x000fe20000000000 */
[----:B------:R-:W-:-:S06]  /*06f0*/  UMOV UR5, 0x3c7abc9e ;  /* 0x3c7abc9e00057882 */ /* 0x000fcc0000000000 */
[----:B------:R-:W-:Y:S01]  /*0700*/  DFMA R8, R8, -UR4, R10 ;  /* 0x8000000408087c2b */ /* 0x000fe2000800000a */
[----:B------:R-:W-:Y:S01]  /*0710*/  UMOV UR4, 0x69ce2bdf ;  /* 0x69ce2bdf00047882 */ /* 0x000fe20000000000 */
[----:B------:R-:W-:Y:S01]  /*0720*/  IMAD.MOV.U32 R10, RZ, RZ, -0x35dec16 ;  /* 0xfca213eaff0a7424 */ /* 0x000fe200078e00ff */
[----:B------:R-:W-:Y:S01]  /*0730*/  UMOV UR5, 0x3e5ade15 ;  /* 0x3e5ade1500057882 */ /* 0x000fe20000000000 */
[----:B------:R-:W-:-:S06]  /*0740*/  IMAD.MOV.U32 R11, RZ, RZ, 0x3e928af3 ;  /* 0x3e928af3ff0b7424 */ /* 0x000fcc00078e00ff */
[----:B------:R-:W-:Y:S01]  /*0750*/  DFMA R10, R8, UR4, R10 ;  /* 0x00000004080a7c2b */ /* 0x000fe2000800000a */
[----:B------:R-:W-:Y:S01]  /*0760*/  UMOV UR4, 0x62401315 ;  /* 0x6240131500047882 */ /* 0x000fe20000000000 */
[----:B------:R-:W-:-:S06]  /*0770*/  UMOV UR5, 0x3ec71dee ;  /* 0x3ec71dee00057882 */ /* 0x000fcc0000000000 */
[----:B------:R-:W-:Y:S01]  /*0780*/  DFMA R10, R8, R10, UR4 ;  /* 0x00000004080a7e2b */ /* 0x000fe2000800000a */
        /* <DEDUP_REMOVED lines=20> */
[----:B------:R-:W-:-:S08]  /*08d0*/  DFMA R10, R8, R10, UR4 ;  /* 0x00000004080a7e2b */ /* 0x000fd0000800000a */
[----:B------:R-:W-:-:S08]  /*08e0*/  DFMA R10, R8, R10, 1 ;  /* 0x3ff00000080a742b */ /* 0x000fd0000000000a */
[----:B------:R-:W-:-:S10]  /*08f0*/  DFMA R10, R8, R10, 1 ;  /* 0x3ff00000080a742b */ /* 0x000fd4000000000a */
[----:B------:R-:W-:Y:S02]  /*0900*/  IMAD R9, R6, 0x100000, R11 ;  /* 0x0010000006097824 */ /* 0x000fe400078e020b */
[----:B------:R-:W-:Y:S01]  /*0910*/  IMAD.MOV.U32 R8, RZ, RZ, R10 ;  /* 0x000000ffff087224 */ /* 0x000fe200078e000a */
[----:B------:R-:W-:Y:S06]  /*0920*/  @!P0 BRA `(.L_x_59) ;  /* 0x0000000000348947 */ /* 0x000fec0003800000 */
[----:B------:R-:W-:Y:S01]  /*0930*/  FSETP.GEU.AND P1, PT, |R5|, 4.2275390625, PT ;  /* 0x408748000500780b */ /* 0x000fe20003f2e200 */
[C---:B------:R-:W-:Y:S02]  /*0940*/  DADD R8, R4.reuse, +INF ;  /* 0x7ff0000004087429 */ /* 0x040fe40000000000 */
[----:B------:R-:W-:-:S08]  /*0950*/  DSETP.GEU.AND P0, PT, R4, RZ, PT ;  /* 0x000000ff0400722a */ /* 0x000fd00003f0e000 */
[----:B------:R-:W-:Y:S02]  /*0960*/  FSEL R8, R8, RZ, P0 ;  /* 0x000000ff08087208 */ /* 0x000fe40000000000 */
[----:B------:R-:W-:Y:S01]  /*0970*/  @!P1 LEA.HI R0, R6, R6, RZ, 0x1 ;  /* 0x0000000606009211 */ /* 0x000fe200078f08ff */
[----:B------:R-:W-:Y:S01]  /*0980*/  @!P1 IMAD.MOV.U32 R4, RZ, RZ, R10 ;  /* 0x000000ffff049224 */ /* 0x000fe200078e000a */
[----:B------:R-:W-:Y:S02]  /*0990*/  FSEL R9, R9, RZ, P0 ;  /* 0x000000ff09097208 */ /* 0x000fe40000000000 */
[----:B------:R-:W-:-:S05]  /*09a0*/  @!P1 SHF.R.S32.HI R5, RZ, 0x1, R0 ;  /* 0x00000001ff059819 */ /* 0x000fca0000011400 */
[----:B------:R-:W-:Y:S01]  /*09b0*/  @!P1 IMAD.IADD R6, R6, 0x1, -R5 ;  /* 0x0000000106069824 */ /* 0x000fe200078e0a05 */
[----:B------:R-:W-:-:S04]  /*09c0*/  @!P1 LEA R5, R5, R11, 0x14 ;  /* 0x0000000b05059211 */ /* 0x000fc800078ea0ff */
[----:B------:R-:W-:Y:S01]  /*09d0*/  @!P1 LEA R7, R6, 0x3ff00000, 0x14 ;  /* 0x3ff0000006079811 */ /* 0x000fe200078ea0ff */
[----:B------:R-:W-:-:S06]  /*09e0*/  @!P1 IMAD.MOV.U32 R6, RZ, RZ, RZ ;  /* 0x000000ffff069224 */ /* 0x000fcc00078e00ff */
[----:B------:R-:W-:-:S11]  /*09f0*/  @!P1 DMUL R8, R4, R6 ;  /* 0x0000000604089228 */ /* 0x000fd60000000000 */
.L_x_59:
[----:B------:R-:W-:Y:S05]  /*0a00*/  BSYNC.RECONVERGENT B0 ;  /* 0x0000000000007941 */ /* 0x000fea0003800200 */
.L_x_58:
[----:B------:R-:W0:Y:S01]  /*0a10*/  LDCU.64 UR4, c[0x0][0x3a8] ;  /* 0x00007500ff0477ac */ /* 0x000e220008000a00 */
[----:B------:R-:W-:Y:S01]  /*0a20*/  IMAD.MOV.U32 R6, RZ, RZ, 0x54442d18 ;  /* 0x54442d18ff067424 */ /* 0x000fe200078e00ff */
[----:B------:R-:W-:Y:S01]  /*0a30*/  FSETP.GEU.AND P1, PT, |R9|, 6.5827683646048100446e-37, PT ;  /* 0x036000000900780b */ /* 0x000fe20003f2e200 */
[----:B------:R-:W-:Y:S01]  /*0a40*/  IMAD.MOV.U32 R7, RZ, RZ, 0x401921fb ;  /* 0x401921fbff077424 */ /* 0x000fe200078e00ff */
[----:B------:R-:W-:Y:S01]  /*0a50*/  BSSY.RECONVERGENT B0, `(.L_x_60) ;  /* 0x000001a000007945 */ /* 0x000fe20003800200 */
[----:B------:R-:W-:Y:S02]  /*0a60*/  IMAD.MOV.U32 R4, RZ, RZ, 0x1 ;  /* 0x00000001ff047424 */ /* 0x000fe400078e00ff */
[----:B------:R-:W-:Y:S02]  /*0a70*/  IMAD.MOV.U32 R12, RZ, RZ, R8 ;  /* 0x000000ffff0c7224 */ /* 0x000fe400078e0008 */
[----:B------:R-:W-:Y:S01]  /*0a80*/  IMAD.MOV.U32 R13, RZ, RZ, R9 ;  /* 0x000000ffff0d7224 */ /* 0x000fe200078e0009 */
[----:B0-----:R-:W-:-:S08]  /*0a90*/  DMUL R6, R6, UR4 ;  /* 0x0000000406067c28 */ /* 0x001fd00008000000 */
[----:B------:R-:W-:-:S06]  /*0aa0*/  DMUL R6, R6, UR4 ;  /* 0x0000000406067c28 */ /* 0x000fcc0008000000 */
[----:B------:R-:W0:Y:S02]  /*0ab0*/  MUFU.RCP64H R5, R7 ;  /* 0x0000000700057308 */ /* 0x000e240000001800 */
[----:B0-----:R-:W-:-:S08]  /*0ac0*/  DFMA R10, -R6, R4, 1 ;  /* 0x3ff00000060a742b */ /* 0x001fd00000000104 */
[----:B------:R-:W-:-:S08]  /*0ad0*/  DFMA R10, R10, R10, R10 ;  /* 0x0000000a0a0a722b */ /* 0x000fd0000000000a */
[----:B------:R-:W-:-:S08]  /*0ae0*/  DFMA R10, R4, R10, R4 ;  /* 0x0000000a040a722b */ /* 0x000fd00000000004 */
        /* <DEDUP_REMOVED lines=10> */
[----:B------:R-:W-:Y:S02]  /*0b90*/  IMAD.MOV.U32 R11, RZ, RZ, R9 ;  /* 0x000000ffff0b7224 */ /* 0x000fe400078e0009 */
[----:B------:R-:W-:Y:S02]  /*0ba0*/  IMAD.MOV.U32 R8, RZ, RZ, R6 ;  /* 0x000000ffff087224 */ /* 0x000fe400078e0006 */
[----:B------:R-:W-:-:S07]  /*0bb0*/  IMAD.MOV.U32 R9, RZ, RZ, R7 ;  /* 0x000000ffff097224 */ /* 0x000fce00078e0007 */
[----:B------:R-:W-:Y:S05]  /*0bc0*/  CALL.REL.NOINC `($__internal_4_$__cuda_sm20_div_rn_f64_full) ;  /* 0x0000000000287944 */ /* 0x000fea0003c00000 */
[----:B------:R-:W-:Y:S01]  /*0bd0*/  IMAD.MOV.U32 R4, RZ, RZ, R12 ;  /* 0x000000ffff047224 */ /* 0x000fe200078e000c */
[----:B------:R-:W-:-:S07]  /*0be0*/  MOV R5, R13 ;  /* 0x0000000d00057202 */ /* 0x000fce0000000f00 */
.L_x_61:
[----:B------:R-:W-:Y:S05]  /*0bf0*/  BSYNC.RECONVERGENT B0 ;  /* 0x0000000000007941 */ /* 0x000fea0003800200 */
.L_x_60:
[----:B------:R-:W0:Y:S01]  /*0c00*/  LDCU UR4, c[0x0][0x38c] ;  /* 0x00007180ff0477ac */ /* 0x000e220008000800 */
[----:B------:R-:W1:Y:S01]  /*0c10*/  LDC.64 R6, c[0x0][0x380] ;  /* 0x0000e000ff067b82 */ /* 0x000e620000000a00 */
[----:B0-----:R-:W-:-:S04]  /*0c20*/  IMAD R3, R3, UR4, R3 ;  /* 0x0000000403037c24 */ /* 0x001fc8000f8e0203 */
[----:B------:R-:W-:-:S04]  /*0c30*/  IMAD.IADD R3, R2, 0x1, R3 ;  /* 0x0000000102037824 */ /* 0x000fc800078e0203 */
[----:B-1----:R-:W-:-:S05]  /*0c40*/  IMAD.WIDE R2, R3, 0x8, R6 ;  /* 0x0000000803027825 */ /* 0x002fca00078e0206 */
[----:B------:R-:W-:Y:S01]  /*0c50*/  STG.E.64 desc[UR8][R2.64], R4 ;  /* 0x0000000402007986 */ /* 0x000fe2000c101b08 */
[----:B------:R-:W-:Y:S05]  /*0c60*/  EXIT ;  /* 0x000000000000794d */ /* 0x000fea0003800000 */
        .weak           $__internal_4_$__cuda_sm20_div_rn_f64_full
        .type           $__internal_4_$__cuda_sm20_div_rn_f64_full,@function
        .size           $__internal_4_$__cuda_sm20_div_rn_f64_full,($_Z5initGPdiiS_S_iid$__internal_accurate_pow - $__internal_4_$__cuda_sm20_div_rn_f64_full)
$__internal_4_$__cuda_sm20_div_rn_f64_full:
        /* <DEDUP_REMOVED lines=15> */
[----:B------:R-:W-:-:S05]  /*0d60*/  IMAD.MOV.U32 R13, RZ, RZ, 0x1ca00000 ;  /* 0x1ca00000ff0d7424 */ /* 0x000fca00078e00ff */
[----:B------:R-:W-:-:S04]  /*0d70*/  @!P2 SEL R19, R13, 0x63400000, !P3 ;  /* 0x634000000d13a807 */ /* 0x000fc80005800000 */
[----:B------:R-:W-:-:S04]  /*0d80*/  @!P2 LOP3.LUT R19, R19, 0x80000000, R11, 0xf8, !PT ;  /* 0x800000001313a812 */ /* 0x000fc800078ef80b */
[----:B------:R-:W-:Y:S01]  /*0d90*/  @!P2 LOP3.LUT R19, R19, 0x100000, RZ, 0xfc, !PT ;  /* 0x001000001313a812 */ /* 0x000fe200078efcff */
[----:B0-----:R-:W-:-:S08]  /*0da0*/  DFMA R4, R16, -R6, 1 ;  /* 0x3ff000001004742b */ /* 0x001fd00000000806 */
[----:B------:R-:W-:-:S08]  /*0db0*/  DFMA R4, R4, R4, R4 ;  /* 0x000000040404722b */ /* 0x000fd00000000004 */
[----:B------:R-:W-:Y:S01]  /*0dc0*/  DFMA R16, R16, R4, R16 ;  /* 0x000000041010722b */ /* 0x000fe20000000010 */
[----:B------:R-:W-:Y:S01]  /*0dd0*/  SEL R5, R13, 0x63400000, !P1 ;  /* 0x634000000d057807 */ /* 0x000fe20004800000 */
[----:B------:R-:W-:-:S03]  /*0de0*/  IMAD.MOV.U32 R4, RZ, RZ, R10 ;  /* 0x000000ffff047224 */ /* 0x000fc600078e000a */
[----:B------:R-:W-:-:S03]  /*0df0*/  LOP3.LUT R5, R5, 0x800fffff, R11, 0xf8, !PT ;  /* 0x800fffff05057812 */ /* 0x000fc600078ef80b */
[----:B------:R-:W-:-:S03]  /*0e00*/  DFMA R20, R16, -R6, 1 ;  /* 0x3ff000001014742b */ /* 0x000fc60000000806 */
[----:B------:R-:W-:-:S05]  /*0e10*/  @!P2 DFMA R4, R4, 2, -R18 ;  /* 0x400000000404a82b */ /* 0x000fca0000000812 */
[----:B------:R-:W-:Y:S01]  /*0e20*/  DFMA R16, R16, R20, R16 ;  /* 0x000000141010722b */ /* 0x000fe20000000010 */
[----:B------:R-:W-:Y:S02]  /*0e30*/  IMAD.MOV.U32 R21, RZ, RZ, R12 ;  /* 0x000000ffff157224 */ /* 0x000fe400078e000c */
[----:B------:R-:W-:Y:S01]  /*0e40*/  IMAD.MOV.U32 R20, RZ, RZ, R15 ;  /* 0x000000ffff147224 */ /* 0x000fe200078e000f */
[----:B------:R-:W-:Y:S02]  /*0e50*/  @!P0 LOP3.LUT R20, R7, 0x7ff00000, RZ, 0xc0, !PT ;  /* 0x7ff0000007148812 */ /* 0x000fe400078ec0ff */
[----:B------:R-:W-:Y:S02]  /*0e60*/  @!P2 LOP3.LUT R21, R5, 0x7ff00000, RZ, 0xc0, !PT ;  /* 0x7ff000000515a812 */ /* 0x000fe400078ec0ff */
[----:B------:R-:W-:Y:S01]  /*0e70*/  DMUL R18, R16, R4 ;  /* 0x0000000410127228 */ /* 0x000fe20000000000 */
[----:B------:R-:W-:Y:S02]  /*0e80*/  VIADD R23, R20, 0xffffffff ;  /* 0xffffffff14177836 */ /* 0x000fe40000000000 */
[----:B------:R-:W-:-:S05]  /*0e90*/  VIADD R22, R21, 0xffffffff ;  /* 0xffffffff15167836 */ /* 0x000fca0000000000 */
[----:B------:R-:W-:Y:S01]  /*0ea0*/  DFMA R14, R18, -R6, R4 ;  /* 0x80000006120e722b */ /* 0x000fe20000000004 */
[----:B------:R-:W-:-:S04]  /*0eb0*/  ISETP.GT.U32.AND P0, PT, R22, 0x7feffffe, PT ;  /* 0x7feffffe1600780c */ /* 0x000fc80003f04070 */
[----:B------:R-:W-:-:S03]  /*0ec0*/  ISETP.GT.U32.OR P0, PT, R23, 0x7feffffe, P0 ;  /* 0x7feffffe1700780c */ /* 0x000fc60000704470 */
[----:B------:R-:W-:-:S10]  /*0ed0*/  DFMA R14, R16, R14, R18 ;  /* 0x0000000e100e722b */ /* 0x000fd40000000012 */
[----:B------:R-:W-:Y:S05]  /*0ee0*/  @P0 BRA `(.L_x_63) ;  /* 0x00000000006c0947 */ /* 0x000fea0003800000 */
[----:B------:R-:W-:-:S04]  /*0ef0*/  LOP3.LUT R11, R9, 0x7ff00000, RZ, 0xc0, !PT ;  /* 0x7ff00000090b7812 */ /* 0x000fc800078ec0ff */
[CC--:B------:R-:W-:Y:S02]  /*0f00*/  VIADDMNMX R10, R12.reuse, -R11.reuse, 0xb9600000, !PT ;  /* 0xb96000000c0a7446 */ /* 0x0c0fe4000780090b */
[----:B------:R-:W-:Y:S02]  /*0f10*/  ISETP.GE.U32.AND P0, PT, R12, R11, PT ;  /* 0x0000000b0c00720c */ /* 0x000fe40003f06070 */
[----:B------:R-:W-:Y:S02]  /*0f20*/  VIMNMX R10, PT, PT, R10, 0x46a00000, PT ;  /* 0x46a000000a0a7848 */ /* 0x000fe40003fe0100 */
[----:B------:R-:W-:-:S05]  /*0f30*/  SEL R13, R13, 0x63400000, !P0 ;  /* 0x634000000d0d7807 */ /* 0x000fca0004000000 */
[----:B------:R-:W-:Y:S01]  /*0f40*/  IMAD.IADD R16, R10, 0x1, -R13 ;  /* 0x000000010a107824 */ /* 0x000fe200078e0a0d */
[----:B------:R-:W-:-:S03]  /*0f50*/  MOV R10, RZ ;  /* 0x000000ff000a7202 */ /* 0x000fc60000000f00 */
        /* <DEDUP_REMOVED lines=11> */
[----:B------:R-:W-:Y:S01]  /*1010*/  DMUL.RP R10, R14, R10 ;  /* 0x0000000a0e0a7228 */ /* 0x000fe20000008000 */
[----:B------:R-:W-:-:S06]  /*1020*/  IMAD.MOV.U32 R4, RZ, RZ, RZ ;  /* 0x000000ffff047224 */ /* 0x000fcc00078e00ff */
[----:B------:R-:W-:-:S03]  /*1030*/  DFMA R4, R12, -R4, R14 ;  /* 0x800000040c04722b */ /* 0x000fc6000000000e */
[----:B------:R-:W-:-:S03]  /*1040*/  LOP3.LUT R9, R11, R9, RZ, 0x3c, !PT ;  /* 0x000000090b097212 */ /* 0x000fc600078e3cff */
[----:B------:R-:W-:-:S04]  /*1050*/  IADD3 R4, PT, PT, -R16, -0x43300000, RZ ;  /* 0xbcd0000010047810 */ /* 0x000fc80007ffe1ff */
[----:B------:R-:W-:-:S04]  /*1060*/  FSETP.NEU.AND P0, PT, |R5|, R4, PT ;  /* 0x000000040500720b */ /* 0x000fc80003f0d200 */
[----:B------:R-:W-:Y:S02]  /*1070*/  FSEL R12, R10, R12, !P0 ;  /* 0x0000000c0a0c7208 */ /* 0x000fe40004000000 */
[----:B------:R-:W-:Y:S01]  /*1080*/  FSEL R13, R9, R13, !P0 ;  /* 0x0000000d090d7208 */ /* 0x000fe20004000000 */
[----:B------:R-:W-:Y:S06]  /*1090*/  BRA `(.L_x_64) ;  /* 0x0000000000547947 */ /* 0x000fec0003800000 */
.L_x_63:
        /* <DEDUP_REMOVED lines=16> */
.L_x_66:
[----:B------:R-:W-:Y:S01]  /*11a0*/  LOP3.LUT R13, R9, 0x80000, RZ, 0xfc, !PT ;  /* 0x00080000090d7812 */ /* 0x000fe200078efcff */
[----:B------:R-:W-:Y:S01]  /*11b0*/  IMAD.MOV.U32 R12, RZ, RZ, R8 ;  /* 0x000000ffff0c7224 */ /* 0x000fe200078e0008 */
[----:B------:R-:W-:Y:S06]  /*11c0*/  BRA `(.L_x_64) ;  /* 0x0000000000087947 */ /* 0x000fec0003800000 */
.L_x_65:
[----:B------:R-:W-:Y:S01]  /*11d0*/  LOP3.LUT R13, R11, 0x80000, RZ, 0xfc, !PT ;  /* 0x000800000b0d7812 */ /* 0x000fe200078efcff */
[----:B------:R-:W-:-:S07]  /*11e0*/  IMAD.MOV.U32 R12, RZ, RZ, R10 ;  /* 0x000000ffff0c7224 */ /* 0x000fce00078e000a */
.L_x_64:
[----:B------:R-:W-:Y:S05]  /*11f0*/  BSYNC.RECONVERGENT B1 ;  /* 0x0000000000017941 */ /* 0x000fea0003800200 */
.L_x_62:
[----:B------:R-:W-:Y:S02]  /*1200*/  IMAD.MOV.U32 R4, RZ, RZ, R0 ;  /* 0x000000ffff047224 */ /* 0x000fe400078e0000 */
[----:B------:R-:W-:-:S04]  /*1210*/  IMAD.MOV.U32 R5, RZ, RZ, 0x0 ;  /* 0x00000000ff057424 */ /* 0x000fc800078e00ff */
[----:B------:R-:W-:Y:S05]  /*1220*/  RET.REL.NODEC R4 `(_Z5initGPdiiS_S_iid) ;  /* 0xffffffec04747950 */ /* 0x000fea0003c3ffff */
        .type           $_Z5initGPdiiS_S_iid$__internal_accurate_pow,@function
        .size           $_Z5initGPdiiS_S_iid$__internal_accurate_pow,(.L_x_199 - $_Z5initGPdiiS_S_iid$__internal_accurate_pow)
$_Z5initGPdiiS_S_iid$__internal_accurate_pow:
[----:B------:R-:W-:Y:S01]  /*1230*/  ISETP.GT.U32.AND P0, PT, R27, 0xfffff, PT ;  /* 0x000fffff1b00780c */ /* 0x000fe20003f04070 */
[----:B------:R-:W-:Y:S01]  /*1240*/  IMAD.MOV.U32 R10, RZ, RZ, R26 ;  /* 0x000000ffff0a7224 */ /* 0x000fe200078e001a */
[----:B------:R-:W-:Y:S01]  /*1250*/  MOV R8, R27 ;  /* 0x0000001b00087202 */ /* 0x000fe20000000f00 */
[----:B------:R-:W-:Y:S01]  /*1260*/  IMAD.MOV.U32 R12, RZ, RZ, RZ ;  /* 0x000000ffff0c7224 */ /* 0x000fe200078e00ff */
[----:B------:R-:W-:Y:S01]  /*1270*/  UMOV UR6, 0x7d2cafe2 ;  /* 0x7d2cafe200067882 */ /* 0x000fe20000000000 */
[----:B------:R-:W-:Y:S01]  /*1280*/  IMAD.MOV.U32 R16, RZ, RZ, 0x41ad3b5a ;  /* 0x41ad3b5aff107424 */ /* 0x000fe200078e00ff */
[----:B------:R-:W-:Y:S01]  /*1290*/  UMOV UR7, 0x3eb0f5ff ;  /* 0x3eb0f5ff00077882 */ /* 0x000fe20000000000 */
[----:B------:R-:W-:Y:S01]  /*12a0*/  IMAD.MOV.U32 R17, RZ, RZ, 0x3ed0f5d2 ;  /* 0x3ed0f5d2ff117424 */ /* 0x000fe200078e00ff */
[----:B------:R-:W-:Y:S01]  /*12b0*/  UMOV UR10, 0xfefa39ef ;  /* 0xfefa39ef000a7882 */ /* 0x000fe20000000000 */
[----:B------:R-:W-:-:S04]  /*12c0*/  UMOV UR11, 0x3fe62e42 ;  /* 0x3fe62e42000b7882 */ /* 0x000fc80000000000 */
[----:B------:R-:W-:Y:S01]  /*12d0*/  @!P0 DMUL R6, R26, 1.80143985094819840000e+16 ;  /* 0x435000001a068828 */ /* 0x000fe20000000000 */
[----:B------:R-:W-:-:S09]  /*12e0*/  SHF.R.U32.HI R27, RZ, 0x14, R27 ;  /* 0x00000014ff1b7819 */ /* 0x000fd2000001161b */
[----:B------:R-:W-:Y:S01]  /*12f0*/  @!P0 IMAD.MOV.U32 R8, RZ, RZ, R7 ;  /* 0x000000ffff088224 */ /* 0x000fe200078e0007 */
[----:B------:R-:W-:Y:S01]  /*1300*/  @!P0 LEA.HI R27, R7, 0xffffffca, RZ, 0xc ;  /* 0xffffffca071b8811 */ /* 0x000fe200078f60ff */
[----:B------:R-:W-:-:S03]  /*1310*/  @!P0 IMAD.MOV.U32 R10, RZ, RZ, R6 ;  /* 0x000000ffff0a8224 */ /* 0x000fc600078e0006 */
[----:B------:R-:W-:Y:S01]  /*1320*/  LOP3.LUT R8, R8, 0x800fffff, RZ, 0xc0, !PT ;  /* 0x800fffff08087812 */ /* 0x000fe200078ec0ff */
[----:B------:R-:W-:-:S03]  /*1330*/  VIADD R6, R27, 0xfffffc01 ;  /* 0xfffffc011b067836 */ /* 0x000fc60000000000 */
[----:B------:R-:W-:-:S04]  /*1340*/  LOP3.LUT R11, R8, 0x3ff00000, RZ, 0xfc, !PT ;  /* 0x3ff00000080b7812 */ /* 0x000fc800078efcff */
[----:B------:R-:W-:-:S13]  /*1350*/  ISETP.GE.U32.AND P1, PT, R11, 0x3ff6a09f, PT ;  /* 0x3ff6a09f0b00780c */ /* 0x000fda0003f26070 */
[----:B------:R-:W-:Y:S02]  /*1360*/  @P1 VIADD R9, R11, 0xfff00000 ;  /* 0xfff000000b091836 */ /* 0x000fe40000000000 */
[----:B------:R-:W-:Y:S02]  /*1370*/  @P1 VIADD R6, R27, 0xfffffc02 ;  /* 0xfffffc021b061836 */ /* 0x000fe40000000000 */
[----:B------:R-:W-:-:S06]  /*1380*/  @P1 IMAD.MOV.U32 R11, RZ, RZ, R9 ;  /* 0x000000ffff0b1224 */ /* 0x000fcc00078e0009 */
[C---:B------:R-:W-:Y:S02]  /*1390*/  DADD R14, R10.reuse, 1 ;  /* 0x3ff000000a0e7429 */ /* 0x040fe40000000000 */
[----:B------:R-:W-:-:S04]  /*13a0*/  DADD R10, R10, -1 ;  /* 0xbff000000a0a7429 */ /* 0x000fc80000000000 */
[----:B------:R-:W0:Y:S02]  /*13b0*/  MUFU.RCP64H R13, R15 ;  /* 0x0000000f000d7308 */ /* 0x000e240000001800 */
[----:B0-----:R-:W-:-:S08]  /*13c0*/  DFMA R8, -R14, R12, 1 ;  /* 0x3ff000000e08742b */ /* 0x001fd0000000010c */
[----:B------:R-:W-:-:S08]  /*13d0*/  DFMA R8, R8, R8, R8 ;  /* 0x000000080808722b */ /* 0x000fd00000000008 */
[----:B------:R-:W-:-:S08]  /*13e0*/  DFMA R12, R12, R8, R12 ;  /* 0x000000080c0c722b */ /* 0x000fd0000000000c */
[----:B------:R-:W-:-:S08]  /*13f0*/  DMUL R8, R10, R12 ;  /* 0x0000000c0a087228 */ /* 0x000fd00000000000 */
[----:B------:R-:W-:-:S08]  /*1400*/  DFMA R8, R10, R12, R8 ;  /* 0x0000000c0a08722b */ /* 0x000fd00000000008 */
[----:B------:R-:W-:-:S08]  /*1410*/  DMUL R20, R8, R8 ;  /* 0x0000000808147228 */ /* 0x000fd00000000000 */
        /* <DEDUP_REMOVED lines=11> */
[----:B------:R-:W-:Y:S01]  /*14d0*/  UMOV UR7, 0x3f624924 ;  /* 0x3f62492400077882 */ /* 0x000fe20000000000 */
[----:B------:R-:W-:-:S05]  /*14e0*/  DADD R14, R10, -R8 ;  /* 0x000000000a0e7229 */ /* 0x000fca0000000808 */
[----:B------:R-:W-:Y:S01]  /*14f0*/  DFMA R16, R20, R16, UR6 ;  /* 0x0000000614107e2b */ /* 0x000fe20008000010 */
[----:B------:R-:W-:Y:S01]  /*1500*/  UMOV UR6, 0x99999dfb ;  /* 0x99999dfb00067882 */ /* 0x000fe20000000000 */
[----:B------:R-:W-:Y:S01]  /*1510*/  UMOV UR7, 0x3f899999 ;  /* 0x3f89999900077882 */ /* 0x000fe20000000000 */
[----:B------:R-:W-:-:S05]  /*1520*/  DADD R14, R14, R14 ;  /* 0x000000000e0e7229 */ /* 0x000fca000000000e */
[----:B------:R-:W-:Y:S01]  /*1530*/  DFMA R16, R20, R16, UR6 ;  /* 0x0000000614107e2b */ /* 0x000fe20008000010 */
[----:B------:R-:W-:Y:S01]  /*1540*/  UMOV UR6, 0x55555555 ;  /* 0x5555555500067882 */ /* 0x000fe20000000000 */
[----:B------:R-:W-:Y:S01]  /*1550*/  UMOV UR7, 0x3fb55555 ;  /* 0x3fb5555500077882 */ /* 0x000fe20000000000 */
[----:B------:R-:W-:-:S05]  /*1560*/  DFMA R14, R10, -R8, R14 ;  /* 0x800000080a0e722b */ /* 0x000fca000000000e */
[----:B------:R-:W-:-:S03]  /*1570*/  DFMA R10, R20, R16, UR6 ;  /* 0x00000006140a7e2b */ /* 0x000fc60008000010 */
[----:B------:R-:W-:Y:S02]  /*1580*/  DMUL R12, R12, R14 ;  /* 0x0000000e0c0c7228 */ /* 0x000fe40000000000 */
[----:B------:R-:W-:-:S03]  /*1590*/  DMUL R14, R8, R8 ;  /* 0x00000008080e7228 */ /* 0x000fc60000000000 */
[----:B------:R-:W-:Y:S01]  /*15a0*/  DADD R18, -R10, UR6 ;  /* 0x000000060a127e29 */ /* 0x000fe20008000100 */
[----:B------:R-:W-:Y:S01]  /*15b0*/  UMOV UR6, 0xb9e7b0 ;  /* 0x00b9e7b000067882 */ /* 0x000fe20000000000 */
[----:B------:R-:W-:-:S03]  /*15c0*/  UMOV UR7, 0x3c46a4cb ;  /* 0x3c46a4cb00077882 */ /* 0x000fc60000000000 */
[----:B------:R-:W-:-:S03]  /*15d0*/  DFMA R22, R8, R8, -R14 ;  /* 0x000000080816722b */ /* 0x000fc6000000080e */
[----:B------:R-:W-:Y:S02]  /*15e0*/  DFMA R16, R20, R16, R18 ;  /* 0x000000101410722b */ /* 0x000fe40000000012 */
[----:B------:R-:W-:Y:S01]  /*15f0*/  DMUL R18, R8, R14 ;  /* 0x0000000e08127228 */ /* 0x000fe20000000000 */
[----:B------:R-:W-:Y:S02]  /*1600*/  VIADD R21, R13, 0x100000 ;  /* 0x001000000d157836 */ /* 0x000fe40000000000 */
[----:B------:R-:W-:-:S03]  /*1610*/  IMAD.MOV.U32 R20, RZ, RZ, R12 ;  /* 0x000000ffff147224 */ /* 0x000fc600078e000c */
[----:B------:R-:W-:Y:S01]  /*1620*/  DADD R16, R16, -UR6 ;  /* 0x8000000610107e29 */ /* 0x000fe20008000000 */
[----:B------:R-:W-:Y:S01]  /*1630*/  UMOV UR6, 0x80000000 ;  /* 0x8000000000067882 */ /* 0x000fe20000000000 */
[----:B------:R-:W-:Y:S01]  /*1640*/  UMOV UR7, 0x43300000 ;  /* 0x4330000000077882 */ /* 0x000fe20000000000 */
[C---:B------:R-:W-:Y:S02]  /*1650*/  DFMA R20, R8.reuse, R20, R22 ;  /* 0x000000140814722b */ /* 0x040fe40000000016 */
[----:B------:R-:W-:-:S08]  /*1660*/  DFMA R22, R8, R14, -R18 ;  /* 0x0000000e0816722b */ /* 0x000fd00000000812 */
[----:B------:R-:W-:Y:S02]  /*1670*/  DFMA R22, R12, R14, R22 ;  /* 0x0000000e0c16722b */ /* 0x000fe40000000016 */
[----:B------:R-:W-:-:S06]  /*1680*/  DADD R14, R10, R16 ;  /* 0x000000000a0e7229 */ /* 0x000fcc0000000010 */
[----:B------:R-:W-:Y:S02]  /*1690*/  DFMA R20, R8, R20, R22 ;  /* 0x000000140814722b */ /* 0x000fe40000000016 */
[----:B------:R-:W-:Y:S02]  /*16a0*/  DADD R22, R10, -R14 ;  /* 0x000000000a167229 */ /* 0x000fe4000000080e */
[----:B------:R-:W-:-:S06]  /*16b0*/  DMUL R10, R14, R18 ;  /* 0x000000120e0a7228 */ /* 0x000fcc0000000000 */
[----:B------:R-:W-:Y:S02]  /*16c0*/  DADD R22, R16, R22 ;  /* 0x0000000010167229 */ /* 0x000fe40000000016 */
[----:B------:R-:W-:-:S08]  /*16d0*/  DFMA R16, R14, R18, -R10 ;  /* 0x000000120e10722b */ /* 0x000fd0000000080a */
[----:B------:R-:W-:-:S08]  /*16e0*/  DFMA R16, R14, R20, R16 ;  /* 0x000000140e10722b */ /* 0x000fd00000000010 */
[----:B------:R-:W-:-:S08]  /*16f0*/  DFMA R22, R22, R18, R16 ;  /* 0x000000121616722b */ /* 0x000fd00000000010 */
[----:B------:R-:W-:-:S08]  /*1700*/  DADD R16, R10, R22 ;  /* 0x000000000a107229 */ /* 0x000fd00000000016 */
[--C-:B------:R-:W-:Y:S02]  /*1710*/  DADD R14, R8, R16.reuse ;  /* 0x00000000080e7229 */ /* 0x100fe40000000010 */
[----:B------:R-:W-:-:S06]  /*1720*/  DADD R10, R10, -R16 ;  /* 0x000000000a0a7229 */ /* 0x000fcc0000000810 */
[----:B------:R-:W-:Y:S02]  /*1730*/  DADD R8, R8, -R14 ;  /* 0x0000000008087229 */ /* 0x000fe4000000080e */
[----:B------:R-:W-:-:S06]  /*1740*/  DADD R10, R22, R10 ;  /* 0x00000000160a7229 */ /* 0x000fcc000000000a */
[----:B------:R-:W-:-:S08]  /*1750*/  DADD R8, R16, R8 ;  /* 0x0000000010087229 */ /* 0x000fd00000000008 */
[----:B------:R-:W-:-:S08]  /*1760*/  DADD R8, R10, R8 ;  /* 0x000000000a087229 */ /* 0x000fd00000000008 */
[----:B------:R-:W-:Y:S01]  /*1770*/  DADD R12, R12, R8 ;  /* 0x000000000c0c7229 */ /* 0x000fe20000000008 */
[----:B------:R-:W-:Y:S01]  /*1780*/  HFMA2 R9, -RZ, RZ, 3.59375, 0 ;  /* 0x43300000ff097431 */ /* 0x000fe200000001ff */
[----:B------:R-:W-:-:S06]  /*1790*/  LOP3.LUT R8, R6, 0x80000000, RZ, 0x3c, !PT ;  /* 0x8000000006087812 */ /* 0x000fcc00078e3cff */
[----:B------:R-:W-:Y:S02]  /*17a0*/  DADD R10, R14, R12 ;  /* 0x000000000e0a7229 */ /* 0x000fe4000000000c */
[----:B------:R-:W-:Y:S01]  /*17b0*/  DADD R8, R8, -UR6 ;  /* 0x8000000608087e29 */ /* 0x000fe20008000000 */
[----:B------:R-:W-:Y:S01]  /*17c0*/  UMOV UR6, 0xfefa39ef ;  /* 0xfefa39ef00067882 */ /* 0x000fe20000000000 */
[----:B------:R-:W-:-:S04]  /*17d0*/  UMOV UR7, 0x3fe62e42 ;  /* 0x3fe62e4200077882 */ /* 0x000fc80000000000 */
[--C-:B------:R-:W-:Y:S02]  /*17e0*/  DADD R14, R14, -R10.reuse ;  /* 0x000000000e0e7229 */ /* 0x100fe4000000080a */
[----:B------:R-:W-:Y:S01]  /*17f0*/  DFMA R6, R8, UR6, R10 ;  /* 0x0000000608067c2b */ /* 0x000fe2000800000a */
[----:B------:R-:W-:Y:S01]  /*1800*/  UMOV UR6, 0x3b39803f ;  /* 0x3b39803f00067882 */ /* 0x000fe20000000000 */
[----:B------:R-:W-:-:S04]  /*1810*/  UMOV UR7, 0x3c7abc9e ;  /* 0x3c7abc9e00077882 */ /* 0x000fc80000000000 */
[----:B------:R-:W-:Y:S02]  /*1820*/  DADD R14, R12, R14 ;  /* 0x000000000c0e7229 */ /* 0x000fe4000000000e */
[----:B------:R-:W-:-:S08]  /*1830*/  DFMA R16, R8, -UR10, R6 ;  /* 0x8000000a08107c2b */ /* 0x000fd00008000006 */
[----:B------:R-:W-:-:S08]  /*1840*/  DADD R16, -R10, R16 ;  /* 0x000000000a107229 */ /* 0x000fd00000000110 */
[----:B------:R-:W-:-:S08]  /*1850*/  DADD R14, R14, -R16 ;  /* 0x000000000e0e7229 */ /* 0x000fd00000000810 */
[----:B------:R-:W-:Y:S01]  /*1860*/  DFMA R14, R8, UR6, R14 ;  /* 0x00000006080e7c2b */ /* 0x000fe2000800000e */
[----:B------:R-:W-:Y:S02]  /*1870*/  USHF.L.U32 UR7, UR5, 0x1, URZ ;  /* 0x0000000105077899 */ /* 0x000fe400080006ff */
[----:B------:R-:W-:Y:S02]  /*1880*/  ULOP3.LUT UR6, UR5, 0xff0fffff, URZ, 0xc0, !UPT ;  /* 0xff0fffff05067892 */ /* 0x000fe4000f8ec0ff */
[----:B------:R-:W-:-:S03]  /*1890*/  UISETP.GT.U32.AND UP0, UPT, UR7, -0x2000001, UPT ;  /* 0xfdffffff0700788c */ /* 0x000fc6000bf04070 */
[----:B------:R-:W-:Y:S01]  /*18a0*/  DADD R8, R6, R14 ;  /* 0x0000000006087229 */ /* 0x000fe2000000000e */
[----:B------:R-:W-:-:S03]  /*18b0*/  USEL UR7, UR6, UR5, UP0 ;  /* 0x0000000506077287 */ /* 0x000fc60008000000 */
[----:B------:R-:W-:-:S04]  /*18c0*/  UMOV UR6, UR4 ;  /* 0x0000000400067c82 */ /* 0x000fc80008000000 */
[----:B------:R-:W-:Y:S02]  /*18d0*/  DADD R10, R6, -R8 ;  /* 0x00000000060a7229 */ /* 0x000fe40000000808 */
[----:B------:R-:W-:-:S06]  /*18e0*/  DMUL R6, R8, UR6 ;  /* 0x0000000608067c28 */ /* 0x000fcc0008000000 */
[----:B------:R-:W-:Y:S02]  /*18f0*/  DADD R10, R14, R10 ;  /* 0x000000000e0a7229 */ /* 0x000fe4000000000a */
[----:B------:R-:W-:-:S08]  /*1900*/  DFMA R12, R8, UR6, -R6 ;  /* 0x00000006080c7c2b */ /* 0x000fd00008000806 */
[----:B------:R-:W-:Y:S01]  /*1910*/  DFMA R12, R10, UR6, R12 ;  /* 0x000000060a0c7c2b */ /* 0x000fe2000800000c */
[----:B------:R-:W-:Y:S01]  /*1920*/  UMOV UR6, 0x3b39803f ;  /* 0x3b39803f00067882 */ /* 0x000fe20000000000 */
[----:B------:R-:W-:Y:S01]  /*1930*/  IMAD.MOV.U32 R10, RZ, RZ, 0x652b82fe ;  /* 0x652b82feff0a7424 */ /* 0x000fe200078e00ff */
[----:B------:R-:W-:Y:S01]  /*1940*/  UMOV UR7, 0x3c7abc9e ;  /* 0x3c7abc9e00077882 */ /* 0x000fe20000000000 */
[----:B------:R-:W-:-:S04]  /*1950*/  IMAD.MOV.U32 R11, RZ, RZ, 0x3ff71547 ;  /* 0x3ff71547ff0b7424 */ /* 0x000fc800078e00ff */
[----:B------:R-:W-:-:S08]  /*1960*/  DADD R8, R6, R12 ;  /* 0x0000000006087229 */ /* 0x000fd0000000000c */
[----:B------:R-:W-:Y:S02]  /*1970*/  DFMA R10, R8, R10, 6.75539944105574400000e+15 ;  /* 0x43380000080a742b */ /* 0x000fe4000000000a */
[----:B------:R-:W-:Y:S01]  /*1980*/  FSETP.GEU.AND P0, PT, |R9|, 4.1917929649353027344, PT ;  /* 0x4086232b0900780b */ /* 0x000fe20003f0e200 */
[----:B------:R-:W-:-:S05]  /*1990*/  DADD R6, R6, -R8 ;  /* 0x0000000006067229 */ /* 0x000fca0000000808 */
[----:B------:R-:W-:-:S03]  /*19a0*/  DADD R14, R10, -6.75539944105574400000e+15 ;  /* 0xc33800000a0e7429 */ /* 0x000fc60000000000 */
[----:B------:R-:W-:-:S05]  /*19b0*/  DADD R12, R12, R6 ;  /* 0x000000000c0c7229 */ /* 0x000fca0000000006 */
[----:B------:R-:W-:-:S08]  /*19c0*/  DFMA R16, R14, -UR10, R8 ;  /* 0x8000000a0e107c2b */ /* 0x000fd00008000008 */
        /* <DEDUP_REMOVED lines=39> */
[----:B------:R-:W-:-:S04]  /*1c40*/  @!P1 LEA.HI R6, R10, R10, RZ, 0x1 ;  /* 0x0000000a0a069211 */ /* 0x000fc800078f08ff */
[----:B------:R-:W-:Y:S02]  /*1c50*/  @!P1 SHF.R.S32.HI R9, RZ, 0x1, R6 ;  /* 0x00000001ff099819 */ /* 0x000fe40000011406 */
[----:B------:R-:W-:-:S03]  /*1c60*/  FSEL R6, R16, RZ, P0 ;  /* 0x000000ff10067208 */ /* 0x000fc60000000000 */
[----:B------:R-:W-:Y:S02]  /*1c70*/  @!P1 IMAD.IADD R8, R10, 0x1, -R9 ;  /* 0x000000010a089824 */ /* 0x000fe400078e0a09 */
[----:B------:R-:W-:-:S03]  /*1c80*/  @!P1 IMAD R15, R9, 0x100000, R15 ;  /* 0x00100000090f9824 */ /* 0x000fc600078e020f */
[----:B------:R-:W-:Y:S01]  /*1c90*/  @!P1 LEA R9, R8, 0x3ff00000, 0x14 ;  /* 0x3ff0000008099811 */ /* 0x000fe200078ea0ff */
[----:B------:R-:W-:-:S06]  /*1ca0*/  @!P1 IMAD.MOV.U32 R8, RZ, RZ, RZ ;  /* 0x000000ffff089224 */ /* 0x000fcc00078e00ff */
[----:B------:R-:W-:-:S11]  /*1cb0*/  @!P1 DMUL R6, R14, R8 ;  /* 0x000000080e069228 */ /* 0x000fd60000000000 */
.L_x_67:
[----:B------:R-:W-:Y:S01]  /*1cc0*/  DFMA R12, R12, R6, R6 ;  /* 0x000000060c0c722b */ /* 0x000fe20000000006 */
[----:B------:R-:W-:Y:S01]  /*1cd0*/  IMAD.MOV.U32 R8, RZ, RZ, R0 ;  /* 0x000000ffff087224 */ /* 0x000fe200078e0000 */
[----:B------:R-:W-:Y:S01]  /*1ce0*/  DSETP.NEU.AND P0, PT, |R6|, +INF , PT ;  /* 0x7ff000000600742a */ /* 0x000fe20003f0d200 */
[----:B------:R-:W-:-:S07]  /*1cf0*/  IMAD.MOV.U32 R9, RZ, RZ, 0x0 ;  /* 0x00000000ff097424 */ /* 0x000fce00078e00ff */
[----:B------:R-:W-:Y:S02]  /*1d00*/  FSEL R6, R6, R12, !P0 ;  /* 0x0000000c06067208 */ /* 0x000fe40004000000 */
[----:B------:R-:W-:Y:S01]  /*1d10*/  FSEL R7, R7, R13, !P0 ;  /* 0x0000000d07077208 */ /* 0x000fe20004000000 */
[----:B------:R-:W-:Y:S06]  /*1d20*/  RET.REL.NODEC R8 `(_Z5initGPdiiS_S_iid) ;  /* 0xffffffe008b47950 */ /* 0x000fec0003c3ffff */
.L_x_68:
        /* <DEDUP_REMOVED lines=13> */
.L_x_199:


//--------------------- .text._Z7fillMagPdiiS_S_  --------------------------
	.section	.text._Z7fillMagPdiiS_S_,"ax",@progbits
	.align	128
        .global         _Z7fillMagPdiiS_S_
        .type           _Z7fillMagPdiiS_S_,@function
        .size           _Z7fillMagPdiiS_S_,(.L_x_200 - _Z7fillMagPdiiS_S_)
        .other          _Z7fillMagPdiiS_S_,@"STO_CUDA_ENTRY STV_DEFAULT"
_Z7fillMagPdiiS_S_:
.text._Z7fillMagPdiiS_S_:
        /* <DEDUP_REMOVED lines=14> */
[----:B------:R-:W1:Y:S01]  /*00e0*/  LDCU.64 UR4, c[0x0][0x358] ;  /* 0x00006b00ff0477ac */ /* 0x000e620008000a00 */
[----:B------:R-:W-:-:S04]  /*00f0*/  IMAD R5, R0, UR7, R0 ;  /* 0x0000000700057c24 */ /* 0x000fc8000f8e0200 */
[----:B------:R-:W-:Y:S02]  /*0100*/  IMAD.IADD R0, R4, 0x1, R5 ;  /* 0x0000000104007824 */ /* 0x000fe400078e0205 */
[----:B------:R-:W2:Y:S02]  /*0110*/  LDC.64 R2, c[0x0][0x390] ;  /* 0x0000e400ff027b82 */ /* 0x000ea40000000a00 */
[----:B0-----:R-:W-:-:S06]  /*0120*/  IMAD.WIDE R6, R0, 0x8, R6 ;  /* 0x0000000800067825 */ /* 0x001fcc00078e0206 */
[----:B-1----:R-:W3:Y:S01]  /*0130*/  LDG.E.64 R6, desc[UR4][R6.64] ;  /* 0x0000000406067981 */ /* 0x002ee2000c1e1b00 */
[----:B--2---:R-:W-:-:S06]  /*0140*/  IMAD.WIDE R2, R0, 0x8, R2 ;  /* 0x0000000800027825 */ /* 0x004fcc00078e0202 */
[----:B------:R-:W2:Y:S01]  /*0150*/  LDG.E.64 R2, desc[UR4][R2.64] ;  /* 0x0000000402027981 */ /* 0x000ea2000c1e1b00 */
[----:B------:R-:W-:Y:S01]  /*0160*/  MOV R12, 0x0 ;  /* 0x00000000000c7802 */ /* 0x000fe20000000f00 */
[----:B------:R-:W-:Y:S01]  /*0170*/  IMAD.MOV.U32 R13, RZ, RZ, 0x3fd80000 ;  /* 0x3fd80000ff0d7424 */ /* 0x000fe200078e00ff */
[----:B------:R-:W-:Y:S01]  /*0180*/  BSSY.RECONVERGENT B0, `(.L_x_69) ;  /* 0x0000015000007945 */ /* 0x000fe20003800200 */
[----:B---3--:R-:W-:-:S08]  /*0190*/  DMUL R4, R6, R6 ;  /* 0x0000000606047228 */ /* 0x008fd00000000000 */
[----:B--2---:R-:W-:-:S06]  /*01a0*/  DFMA R4, R2, R2, R4 ;  /* 0x000000020204722b */ /* 0x004fcc0000000004 */
[----:B------:R-:W0:Y:S04]  /*01b0*/  MUFU.RSQ64H R9, R5 ;  /* 0x0000000500097308 */ /* 0x000e280000001c00 */
[----:B------:R-:W-:-:S05]  /*01c0*/  VIADD R8, R5, 0xfcb00000 ;  /* 0xfcb0000005087836 */ /* 0x000fca0000000000 */
[----:B------:R-:W-:Y:S01]  /*01d0*/  ISETP.GE.U32.AND P0, PT, R8, 0x7ca00000, PT ;  /* 0x7ca000000800780c */ /* 0x000fe20003f06070 */
[----:B0-----:R-:W-:-:S08]  /*01e0*/  DMUL R10, R8, R8 ;  /* 0x00000008080a7228 */ /* 0x001fd00000000000 */
[----:B------:R-:W-:-:S08]  /*01f0*/  DFMA R10, R4, -R10, 1 ;  /* 0x3ff00000040a742b */ /* 0x000fd0000000080a */
[----:B------:R-:W-:Y:S02]  /*0200*/  DFMA R12, R10, R12, 0.5 ;  /* 0x3fe000000a0c742b */ /* 0x000fe4000000000c */
[----:B------:R-:W-:-:S08]  /*0210*/  DMUL R10, R8, R10 ;  /* 0x0000000a080a7228 */ /* 0x000fd00000000000 */
[----:B------:R-:W-:-:S08]  /*0220*/  DFMA R10, R12, R10, R8 ;  /* 0x0000000a0c0a722b */ /* 0x000fd00000000008 */
[----:B------:R-:W-:Y:S02]  /*0230*/  DMUL R6, R4, R10 ;  /* 0x0000000a04067228 */ /* 0x000fe40000000000 */
[----:B------:R-:W-:Y:S01]  /*0240*/  VIADD R15, R11, 0xfff00000 ;  /* 0xfff000000b0f7836 */ /* 0x000fe20000000000 */
[----:B------:R-:W-:-:S05]  /*0250*/  MOV R14, R10 ;  /* 0x0000000a000e7202 */ /* 0x000fca0000000f00 */
[----:B------:R-:W-:-:S08]  /*0260*/  DFMA R12, R6, -R6, R4 ;  /* 0x80000006060c722b */ /* 0x000fd00000000004 */
[----:B------:R-:W-:Y:S01]  /*0270*/  DFMA R2, R12, R14, R6 ;  /* 0x0000000e0c02722b */ /* 0x000fe20000000006 */
[----:B------:R-:W-:Y:S10]  /*0280*/  @!P0 BRA `(.L_x_70) ;  /* 0x0000000000108947 */ /* 0x000ff40003800000 */
[----:B------:R-:W-:-:S07]  /*0290*/  MOV R2, 0x2b0 ;  /* 0x000002b000027802 */ /* 0x000fce0000000f00 */
[----:B------:R-:W-:Y:S05]  /*02a0*/  CALL.REL.NOINC `($__internal_5_$__cuda_sm20_dsqrt_rn_f64_mediumpath_v1) ;  /* 0x00000000001c7944 */ /* 0x000fea0003c00000 */
[----:B------:R-:W-:Y:S01]  /*02b0*/  IMAD.MOV.U32 R2, RZ, RZ, R6 ;  /* 0x000000ffff027224 */ /* 0x000fe200078e0006 */
[----:B------:R-:W-:-:S07]  /*02c0*/  MOV R3, R7 ;  /* 0x0000000700037202 */ /* 0x000fce0000000f00 */
.L_x_70:
[----:B------:R-:W-:Y:S05]  /*02d0*/  BSYNC.RECONVERGENT B0 ;  /* 0x0000000000007941 */ /* 0x000fea0003800200 */
.L_x_69:
[----:B------:R-:W0:Y:S02]  /*02e0*/  LDC.64 R4, c[0x0][0x380] ;  /* 0x0000e000ff047b82 */ /* 0x000e240000000a00 */
[----:B0-----:R-:W-:-:S05]  /*02f0*/  IMAD.WIDE R4, R0, 0x8, R4 ;  /* 0x0000000800047825 */ /* 0x001fca00078e0204 */
[----:B------:R-:W-:Y:S01]  /*0300*/  STG.E.64 desc[UR4][R4.64], R2 ;  /* 0x0000000204007986 */ /* 0x000fe2000c101b04 */
[----:B------:R-:W-:Y:S05]  /*0310*/  EXIT ;  /* 0x000000000000794d */ /* 0x000fea0003800000 */
        .weak           $__internal_5_$__cuda_sm20_dsqrt_rn_f64_mediumpath_v1
        .type           $__internal_5_$__cuda_sm20_dsqrt_rn_f64_mediumpath_v1,@function
        .size           $__internal_5_$__cuda_sm20_dsqrt_rn_f64_mediumpath_v1,(.L_x_200 - $__internal_5_$__cuda_sm20_dsqrt_rn_f64_mediumpath_v1)
$__internal_5_$__cuda_sm20_dsqrt_rn_f64_mediumpath_v1:
[----:B------:R-:W-:Y:S01]  /*0320*/  ISETP.GE.U32.AND P0, PT, R8, -0x3400000, PT ;  /* 0xfcc000000800780c */ /* 0x000fe20003f06070 */
[----:B------:R-:W-:Y:S01]  /*0330*/  BSSY.RECONVERGENT B1, `(.L_x_71) ;  /* 0x0000024000017945 */ /* 0x000fe20003800200 */
[----:B------:R-:W-:-:S11]  /*0340*/  IMAD.MOV.U32 R11, RZ, RZ, R15 ;  /* 0x000000ffff0b7224 */ /* 0x000fd600078e000f */
[----:B------:R-:W-:Y:S05]  /*0350*/  @!P0 BRA `(.L_x_72) ;  /* 0x0000000000208947 */ /* 0x000fea0003800000 */
[----:B------:R-:W-:-:S10]  /*0360*/  DFMA.RM R6, R12, R10, R6 ;  /* 0x0000000a0c06722b */ /* 0x000fd40000004006 */
[----:B------:R-:W-:-:S04]  /*0370*/  IADD3 R8, P0, PT, R6, 0x1, RZ ;  /* 0x0000000106087810 */ /* 0x000fc80007f1e0ff */
[----:B------:R-:W-:-:S06]  /*0380*/  IADD3.X R9, PT, PT, RZ, R7, RZ, P0, !PT ;  /* 0x00000007ff097210 */ /* 0x000fcc00007fe4ff */
[----:B------:R-:W-:-:S08]  /*0390*/  DFMA.RP R4, -R6, R8, R4 ;  /* 0x000000080604722b */ /* 0x000fd00000008104 */
[----:B------:R-:W-:-:S06]  /*03a0*/  DSETP.GT.AND P0, PT, R4, RZ, PT ;  /* 0x000000ff0400722a */ /* 0x000fcc0003f04000 */
[----:B------:R-:W-:Y:S02]  /*03b0*/  FSEL R6, R8, R6, P0 ;  /* 0x0000000608067208 */ /* 0x000fe40000000000 */
[----:B------:R-:W-:Y:S01]  /*03c0*/  FSEL R7, R9, R7, P0 ;  /* 0x0000000709077208 */ /* 0x000fe20000000000 */
[----:B------:R-:W-:Y:S06]  /*03d0*/  BRA `(.L_x_73) ;  /* 0x0000000000647947 */ /* 0x000fec0003800000 */
.L_x_72:
[----:B------:R-:W-:-:S14]  /*03e0*/  DSETP.NE.AND P0, PT, R4, RZ, PT ;  /* 0x000000ff0400722a */ /* 0x000fdc0003f05000 */
[----:B------:R-:W-:Y:S05]  /*03f0*/  @!P0 BRA `(.L_x_74) ;  /* 0x0000000000588947 */ /* 0x000fea0003800000 */
[----:B------:R-:W-:-:S13]  /*0400*/  ISETP.GE.AND P0, PT, R5, RZ, PT ;  /* 0x000000ff0500720c */ /* 0x000fda0003f06270 */
[----:B------:R-:W-:Y:S01]  /*0410*/  @!P0 IMAD.MOV.U32 R6, RZ, RZ, 0x0 ;  /* 0x00000000ff068424 */ /* 0x000fe200078e00ff */
[----:B------:R-:W-:Y:S01]  /*0420*/  @!P0 MOV R7, 0xfff80000 ;  /* 0xfff8000000078802 */ /* 0x000fe20000000f00 */
[----:B------:R-:W-:Y:S06]  /*0430*/  @!P0 BRA `(.L_x_73) ;  /* 0x00000000004c8947 */ /* 0x000fec0003800000 */
[----:B------:R-:W-:-:S13]  /*0440*/  ISETP.GT.AND P0, PT, R5, 0x7fefffff, PT ;  /* 0x7fefffff0500780c */ /* 0x000fda0003f04270 */
[----:B------:R-:W-:Y:S05]  /*0450*/  @P0 BRA `(.L_x_74) ;  /* 0x0000000000400947 */ /* 0x000fea0003800000 */
[----:B------:R-:W-:Y:S01]  /*0460*/  DMUL R4, R4, 8.11296384146066816958e+31 ;  /* 0x4690000004047828 */ /* 0x000fe20000000000 */
[----:B------:R-:W-:Y:S01]  /*0470*/  IMAD.MOV.U32 R6, RZ, RZ, RZ ;  /* 0x000000ffff067224 */ /* 0x000fe200078e00ff */
[----:B------:R-:W-:Y:S01]  /*0480*/  MOV R10, 0x0 ;  /* 0x00000000000a7802 */ /* 0x000fe20000000f00 */
[----:B------:R-:W-:-:S03]  /*0490*/  IMAD.MOV.U32 R11, RZ, RZ, 0x3fd80000 ;  /* 0x3fd80000ff0b7424 */ /* 0x000fc600078e00ff */
[----:B------:R-:W0:Y:S02]  /*04a0*/  MUFU.RSQ64H R7, R5 ;  /* 0x0000000500077308 */ /* 0x000e240000001c00 */
[----:B0-----:R-:W-:-:S08]  /*04b0*/  DMUL R8, R6, R6 ;  /* 0x0000000606087228 */ /* 0x001fd00000000000 */
[----:B------:R-:W-:-:S08]  /*04c0*/  DFMA R8, R4, -R8, 1 ;  /* 0x3ff000000408742b */ /* 0x000fd00000000808 */
[----:B------:R-:W-:Y:S02]  /*04d0*/  DFMA R10, R8, R10, 0.5 ;  /* 0x3fe00000080a742b */ /* 0x000fe4000000000a */
[----:B------:R-:W-:-:S08]  /*04e0*/  DMUL R8, R6, R8 ;  /* 0x0000000806087228 */ /* 0x000fd00000000000 */
[----:B------:R-:W-:-:S08]  /*04f0*/  DFMA R8, R10, R8, R6 ;  /* 0x000000080a08722b */ /* 0x000fd00000000006 */
[----:B------:R-:W-:Y:S02]  /*0500*/  DMUL R6, R4, R8 ;  /* 0x0000000804067228 */ /* 0x000fe40000000000 */
[----:B------:R-:W-:-:S06]  /*0510*/  IADD3 R9, PT, PT, R9, -0x100000, RZ ;  /* 0xfff0000009097810 */ /* 0x000fcc0007ffe0ff */
[----:B------:R-:W-:-:S08]  /*0520*/  DFMA R10, R6, -R6, R4 ;  /* 0x80000006060a722b */ /* 0x000fd00000000004 */
[----:B------:R-:W-:-:S10]  /*0530*/  DFMA R6, R8, R10, R6 ;  /* 0x0000000a0806722b */ /* 0x000fd40000000006 */
[----:B------:R-:W-:Y:S01]  /*0540*/  VIADD R7, R7, 0xfcb00000 ;  /* 0xfcb0000007077836 */ /* 0x000fe20000000000 */
[----:B------:R-:W-:Y:S06]  /*0550*/  BRA `(.L_x_73) ;  /* 0x0000000000047947 */ /* 0x000fec0003800000 */
.L_x_74:
[----:B------:R-:W-:-:S11]  /*0560*/  DADD R6, R4, R4 ;  /* 0x0000000004067229 */ /* 0x000fd60000000004 */
.L_x_73:
[----:B------:R-:W-:Y:S05]  /*0570*/  BSYNC.RECONVERGENT B1 ;  /* 0x0000000000017941 */ /* 0x000fea0003800200 */
.L_x_71:
[----:B------:R-:W-:-:S04]  /*0580*/  MOV R3, 0x0 ;  /* 0x0000000000037802 */ /* 0x000fc80000000f00 */
[----:B------:R-:W-:Y:S05]  /*0590*/  RET.REL.NODEC R2 `(_Z7fillMagPdiiS_S_) ;  /* 0xfffffff802987950 */ /* 0x000fea0003c3ffff */
.L_x_75:
        /* <DEDUP_REMOVED lines=14> */
.L_x_200:


//--------------------- .text._Z5fillVPdiiPbS_d   --------------------------
	.section	.text._Z5fillVPdiiPbS_d,"ax",@progbits
	.align	128
        .global         _Z5fillVPdiiPbS_d
        .type           _Z5fillVPdiiPbS_d,@function
        .size           _Z5fillVPdiiPbS_d,(.L_x_201 - _Z5fillVPdiiPbS_d)
        .other          _Z5fillVPdiiPbS_d,@"STO_CUDA_ENTRY STV_DEFAULT"
_Z5fillVPdiiPbS_d:
.text._Z5fillVPdiiPbS_d:
[----:B------:R-:W-:Y:S01]  /*0000*/  LDC R1, c[0x0][0x37c] ;  /* 0x0000df00ff017b82 */ /* 0x000fe20000000800 */
[----:B------:R-:W0:Y:S07]  /*0010*/  S2R R5, SR_TID.Y ;  /* 0x0000000000057919 */ /* 0x000e2e0000002200 */
[----:B------:R-:W1:Y:S01]  /*0020*/  LDC R7, c[0x0][0x360] ;  /* 0x0000d800ff077b82 */ /* 0x000e620000000800 */
[----:B------:R-:W1:Y:S07]  /*0030*/  S2R R0, SR_TID.X ;  /* 0x0000000000007919 */ /* 0x000e6e0000002100 */
[----:B------:R-:W0:Y:S08]  /*0040*/  S2UR UR5, SR_CTAID.Y ;  /* 0x00000000000579c3 */ /* 0x000e300000002600 */
[----:B------:R-:W0:Y:S08]  /*0050*/  LDC R6, c[0x0][0x364] ;  /* 0x0000d900ff067b82 */ /* 0x000e300000000800 */
[----:B------:R-:W1:Y:S08]  /*0060*/  S2UR UR4, SR_CTAID.X ;  /* 0x00000000000479c3 */ /* 0x000e700000002500 */
[----:B------:R-:W2:Y:S01]  /*0070*/  LDC.64 R2, c[0x0][0x388] ;  /* 0x0000e200ff027b82 */ /* 0x000ea20000000a00 */
[----:B0-----:R-:W-:-:S02]  /*0080*/  IMAD R6, R6, UR5, R5 ;  /* 0x0000000506067c24 */ /* 0x001fc4000f8e0205 */
[----:B-1----:R-:W-:-:S03]  /*0090*/  IMAD R7, R7, UR4, R0 ;  /* 0x0000000407077c24 */ /* 0x002fc6000f8e0200 */
[----:B--2---:R-:W-:-:S04]  /*00a0*/  ISETP.GT.AND P0, PT, R6, R3, PT ;  /* 0x000000030600720c */ /* 0x004fc80003f04270 */
[----:B------:R-:W-:-:S13]  /*00b0*/  ISETP.GT.OR P0, PT, R7, R2, P0 ;  /* 0x000000020700720c */ /* 0x000fda0000704670 */
[----:B------:R-:W-:Y:S05]  /*00c0*/  @P0 EXIT ;  /* 0x000000000000094d */ /* 0x000fea0003800000 */
[----:B------:R-:W0:Y:S01]  /*00d0*/  LDCU.64 UR6, c[0x0][0x390] ;  /* 0x00007200ff0677ac */ /* 0x000e220008000a00 */
[----:B------:R-:W-:Y:S01]  /*00e0*/  VIADD R3, R3, 0x1 ;  /* 0x0000000103037836 */ /* 0x000fe20000000000 */
[----:B------:R-:W1:Y:S03]  /*00f0*/  LDCU.64 UR4, c[0x0][0x358] ;  /* 0x00006b00ff0477ac */ /* 0x000e660008000a00 */
[----:B------:R-:W-:-:S05]  /*0100*/  IMAD R0, R7, R3, R6 ;  /* 0x0000000307007224 */ /* 0x000fca00078e0206 */
[----:B0-----:R-:W-:-:S04]  /*0110*/  IADD3 R4, P0, PT, R0, UR6, RZ ;  /* 0x0000000600047c10 */ /* 0x001fc8000ff1e0ff */
[----:B------:R-:W-:-:S05]  /*0120*/  LEA.HI.X.SX32 R5, R0, UR7, 0x1, P0 ;  /* 0x0000000700057c11 */ /* 0x000fca00080f0eff */
[----:B-1----:R-:W2:Y:S02]  /*0130*/  LDG.E.U8 R4, desc[UR4][R4.64] ;  /* 0x0000000404047981 */ /* 0x002ea4000c1e1100 */
[----:B--2---:R-:W-:-:S13]  /*0140*/  ISETP.NE.AND P0, PT, R4, RZ, PT ;  /* 0x000000ff0400720c */ /* 0x004fda0003f05270 */
[----:B------:R-:W-:Y:S05]  /*0150*/  @P0 EXIT ;  /* 0x000000000000094d */ /* 0x000fea0003800000 */
[----:B------:R-:W0:Y:S01]  /*0160*/  LDC.64 R4, c[0x0][0x398] ;  /* 0x0000e600ff047b82 */ /* 0x000e220000000a00 */
[C---:B------:R-:W-:Y:S01]  /*0170*/  ISETP.NE.AND P1, PT, R7.reuse, RZ, PT ;  /* 0x000000ff0700720c */ /* 0x040fe20003f25270 */
[C---:B------:R-:W-:Y:S01]  /*0180*/  IMAD R9, R7.reuse, R3, R3 ;  /* 0x0000000307097224 */ /* 0x040fe200078e0203 */
[----:B------:R-:W-:-:S03]  /*0190*/  ISETP.NE.AND P0, PT, R7, R2, PT ;  /* 0x000000020700720c */ /* 0x000fc60003f05270 */
[----:B------:R-:W-:-:S05]  /*01a0*/  IMAD.IADD R9, R6, 0x1, R9 ;  /* 0x0000000106097824 */ /* 0x000fca00078e0209 */
[----:B------:R-:W-:-:S03]  /*01b0*/  SEL R9, R6, R9, !P0 ;  /* 0x0000000906097207 */ /* 0x000fc60004000000 */
[----:B------:R-:W-:-:S04]  /*01c0*/  @P1 VIADD R2, R7, 0xffffffff ;  /* 0xffffffff07021836 */ /* 0x000fc80000000000 */
[----:B------:R-:W-:Y:S02]  /*01d0*/  IMAD R7, R3, R2, R6 ;  /* 0x0000000203077224 */ /* 0x000fe400078e0206 */
[----:B0-----:R-:W-:-:S04]  /*01e0*/  IMAD.WIDE R2, R9, 0x8, R4 ;  /* 0x0000000809027825 */ /* 0x001fc800078e0204 */
[----:B------:R-:W-:Y:S02]  /*01f0*/  IMAD.WIDE R4, R7, 0x8, R4 ;  /* 0x0000000807047825 */ /* 0x000fe400078e0204 */
[----:B------:R-:W2:Y:S01]  /*0200*/  LDG.E.64 R2, desc[UR4][R2.64] ;  /* 0x0000000402027981 */ /* 0x000ea2000c1e1b00 */
[----:B------:R-:W0:Y:S03]  /*0210*/  LDC.64 R6, c[0x0][0x3a0] ;  /* 0x0000e800ff067b82 */ /* 0x000e260000000a00 */
[----:B------:R-:W2:Y:S01]  /*0220*/  LDG.E.64 R4, desc[UR4][R4.64] ;  /* 0x0000000404047981 */ /* 0x000ea2000c1e1b00 */
[----:B------:R-:W-:Y:S01]  /*0230*/  IMAD.MOV.U32 R8, RZ, RZ, 0x1 ;  /* 0x00000001ff087424 */ /* 0x000fe200078e00ff */
[----:B------:R-:W-:Y:S01]  /*0240*/  BSSY.RECONVERGENT B0, `(.L_x_76) ;  /* 0x0000013000007945 */ /* 0x000fe20003800200 */
[----:B0-----:R-:W-:-:S06]  /*0250*/  DADD R6, R6, R6 ;  /* 0x0000000006067229 */ /* 0x001fcc0000000006 */
[----:B------:R-:W0:Y:S02]  /*0260*/  MUFU.RCP64H R9, R7 ;  /* 0x0000000700097308 */ /* 0x000e240000001800 */
[----:B0-----:R-:W-:-:S08]  /*0270*/  DFMA R10, -R6, R8, 1 ;  /* 0x3ff00000060a742b */ /* 0x001fd00000000108 */
[----:B------:R-:W-:-:S08]  /*0280*/  DFMA R10, R10, R10, R10 ;  /* 0x0000000a0a0a722b */ /* 0x000fd0000000000a */
[----:B------:R-:W-:-:S08]  /*0290*/  DFMA R10, R8, R10, R8 ;  /* 0x0000000a080a722b */ /* 0x000fd00000000008 */
[----:B------:R-:W-:-:S08]  /*02a0*/  DFMA R12, -R6, R10, 1 ;  /* 0x3ff00000060c742b */ /* 0x000fd0000000010a */
[----:B------:R-:W-:Y:S02]  /*02b0*/  DFMA R12, R10, R12, R10 ;  /* 0x0000000c0a0c722b */ /* 0x000fe4000000000a */
[----:B--2---:R-:W-:-:S08]  /*02c0*/  DADD R8, R2, -R4 ;  /* 0x0000000002087229 */ /* 0x004fd00000000804 */
        /* <DEDUP_REMOVED lines=8> */
[----:B------:R-:W-:-:S07]  /*0350*/  MOV R10, 0x370 ;  /* 0x00000370000a7802 */ /* 0x000fce0000000f00 */
[----:B------:R-:W-:Y:S05]  /*0360*/  CALL.REL.NOINC `($__internal_6_$__cuda_sm20_div_rn_f64_full) ;  /* 0x0000000000147944 */ /* 0x000fea0003c00000 */
.L_x_77:
[----:B------:R-:W-:Y:S05]  /*0370*/  BSYNC.RECONVERGENT B0 ;  /* 0x0000000000007941 */ /* 0x000fea0003800200 */
.L_x_76:
[----:B------:R-:W0:Y:S02]  /*0380*/  LDC.64 R4, c[0x0][0x380] ;  /* 0x0000e000ff047b82 */ /* 0x000e240000000a00 */
[----:B0-----:R-:W-:-:S05]  /*0390*/  IMAD.WIDE R4, R0, 0x8, R4 ;  /* 0x0000000800047825 */ /* 0x001fca00078e0204 */
[----:B------:R-:W-:Y:S01]  /*03a0*/  STG.E.64 desc[UR4][R4.64], R2 ;  /* 0x0000000204007986 */ /* 0x000fe2000c101b04 */
[----:B------:R-:W-:Y:S05]  /*03b0*/  EXIT ;  /* 0x000000000000794d */ /* 0x000fea0003800000 */
        .weak           $__internal_6_$__cuda_sm20_div_rn_f64_full
        .type           $__internal_6_$__cuda_sm20_div_rn_f64_full,@function
        .size           $__internal_6_$__cuda_sm20_div_rn_f64_full,(.L_x_201 - $__internal_6_$__cuda_sm20_div_rn_f64_full)
$__internal_6_$__cuda_sm20_div_rn_f64_full:
        /* <DEDUP_REMOVED lines=45> */
[----:B------:R-:W-:Y:S02]  /*0690*/  IMAD.IADD R11, R4, 0x1, -R11 ;  /* 0x00000001040b7824 */ /* 0x000fe400078e0a0b */
[----:B------:R-:W-:Y:S02]  /*06a0*/  IMAD.MOV.U32 R4, RZ, RZ, RZ ;  /* 0x000000ffff047224 */ /* 0x000fe400078e00ff */
        /* <DEDUP_REMOVED lines=12> */
[----:B------:R-:W-:Y:S01]  /*0770*/  IMAD.MOV.U32 R2, RZ, RZ, RZ ;  /* 0x000000ffff027224 */ /* 0x000fe200078e00ff */
[----:B------:R-:W-:-:S05]  /*0780*/  IADD3 R11, PT, PT, -R11, -0x43300000, RZ ;  /* 0xbcd000000b0b7810 */ /* 0x000fca0007ffe1ff */
[----:B------:R-:W-:-:S03]  /*0790*/  DFMA R2, R12, -R2, R14 ;  /* 0x800000020c02722b */ /* 0x000fc6000000000e */
[----:B------:R-:W-:-:S07]  /*07a0*/  LOP3.LUT R7, R5, R7, RZ, 0x3c, !PT ;  /* 0x0000000705077212 */ /* 0x000fce00078e3cff */
[----:B------:R-:W-:-:S04]  /*07b0*/  FSETP.NEU.AND P0, PT, |R3|, R11, PT ;  /* 0x0000000b0300720b */ /* 0x000fc80003f0d200 */
[----:B------:R-:W-:Y:S02]  /*07c0*/  FSEL R12, R4, R12, !P0 ;  /* 0x0000000c040c7208 */ /* 0x000fe40004000000 */
[----:B------:R-:W-:Y:S01]  /*07d0*/  FSEL R13, R7, R13, !P0 ;  /* 0x0000000d070d7208 */ /* 0x000fe20004000000 */
[----:B------:R-:W-:Y:S06]  /*07e0*/  BRA `(.L_x_80) ;  /* 0x0000000000547947 */ /* 0x000fec0003800000 */
.L_x_79:
        /* <DEDUP_REMOVED lines=16> */
.L_x_82:
[----:B------:R-:W-:Y:S01]  /*08f0*/  LOP3.LUT R13, R7, 0x80000, RZ, 0xfc, !PT ;  /* 0x00080000070d7812 */ /* 0x000fe200078efcff */
[----:B------:R-:W-:Y:S01]  /*0900*/  IMAD.MOV.U32 R12, RZ, RZ, R6 ;  /* 0x000000ffff0c7224 */ /* 0x000fe200078e0006 */
[----:B------:R-:W-:Y:S06]  /*0910*/  BRA `(.L_x_80) ;  /* 0x0000000000087947 */ /* 0x000fec0003800000 */
.L_x_81:
[----:B------:R-:W-:Y:S01]  /*0920*/  LOP3.LUT R13, R5, 0x80000, RZ, 0xfc, !PT ;  /* 0x00080000050d7812 */ /* 0x000fe200078efcff */
[----:B------:R-:W-:-:S07]  /*0930*/  IMAD.MOV.U32 R12, RZ, RZ, R4 ;  /* 0x000000ffff0c7224 */ /* 0x000fce00078e0004 */
.L_x_80:
[----:B------:R-:W-:Y:S05]  /*0940*/  BSYNC.RECONVERGENT B1 ;  /* 0x0000000000017941 */ /* 0x000fea0003800200 */
.L_x_78:
[----:B------:R-:W-:Y:S02]  /*0950*/  IMAD.MOV.U32 R11, RZ, RZ, 0x0 ;  /* 0x00000000ff0b7424 */ /* 0x000fe400078e00ff */
[----:B------:R-:W-:Y:S02]  /*0960*/  IMAD.MOV.U32 R2, RZ, RZ, R12 ;  /* 0x000000ffff027224 */ /* 0x000fe400078e000c */
[----:B------:R-:W-:Y:S01]  /*0970*/  IMAD.MOV.U32 R3, RZ, RZ, R13 ;  /* 0x000000ffff037224 */ /* 0x000fe200078e000d */
[----:B------:R-:W-:Y:S06]  /*0980*/  RET.REL.NODEC R10 `(_Z5fillVPdiiPbS_d) ;  /* 0xfffffff40a9c7950 */ /* 0x000fec0003c3ffff */
.L_x_83:
        /* <DEDUP_REMOVED lines=15> */
.L_x_201:


//--------------------- .text._Z5fillUPdiiPbS_d   --------------------------
	.section	.text._Z5fillUPdiiPbS_d,"ax",@progbits
	.align	128
        .global         _Z5fillUPdiiPbS_d
        .type           _Z5fillUPdiiPbS_d,@function
        .size           _Z5fillUPdiiPbS_d,(.L_x_202 - _Z5fillUPdiiPbS_d)
        .other          _Z5fillUPdiiPbS_d,@"STO_CUDA_ENTRY STV_DEFAULT"
_Z5fillUPdiiPbS_d:
.text._Z5fillUPdiiPbS_d:
        /* <DEDUP_REMOVED lines=13> */
[----:B------:R-:W0:Y:S01]  /*00d0*/  LDCU.64 UR8, c[0x0][0x390] ;  /* 0x00007200ff0877ac */ /* 0x000e220008000a00 */
[----:B------:R-:W-:Y:S01]  /*00e0*/  IMAD R3, R0, UR7, R0 ;  /* 0x0000000700037c24 */ /* 0x000fe2000f8e0200 */
[----:B------:R-:W1:Y:S03]  /*00f0*/  LDCU.64 UR4, c[0x0][0x358] ;  /* 0x00006b00ff0477ac */ /* 0x000e660008000a00 */
[----:B------:R-:W-:-:S05]  /*0100*/  IMAD.IADD R0, R2, 0x1, R3 ;  /* 0x0000000102007824 */ /* 0x000fca00078e0203 */
[----:B0-----:R-:W-:-:S04]  /*0110*/  IADD3 R2, P0, PT, R0, UR8, RZ ;  /* 0x0000000800027c10 */ /* 0x001fc8000ff1e0ff */
[----:B------:R-:W-:-:S05]  /*0120*/  LEA.HI.X.SX32 R3, R0, UR9, 0x1, P0 ;  /* 0x0000000900037c11 */ /* 0x000fca00080f0eff */
[----:B-1----:R-:W2:Y:S02]  /*0130*/  LDG.E.U8 R2, desc[UR4][R2.64] ;  /* 0x0000000402027981 */ /* 0x002ea4000c1e1100 */
[----:B--2---:R-:W-:-:S13]  /*0140*/  ISETP.NE.AND P0, PT, R2, RZ, PT ;  /* 0x000000ff0200720c */ /* 0x004fda0003f05270 */
[----:B------:R-:W-:Y:S05]  /*0150*/  @P0 EXIT ;  /* 0x000000000000094d */ /* 0x000fea0003800000 */
[----:B------:R-:W0:Y:S08]  /*0160*/  LDC.64 R2, c[0x0][0x398] ;  /* 0x0000e600ff027b82 */ /* 0x000e300000000a00 */
[----:B------:R-:W1:Y:S01]  /*0170*/  LDC.64 R4, c[0x0][0x3a0] ;  /* 0x0000e800ff047b82 */ /* 0x000e620000000a00 */
[----:B0-----:R-:W-:-:S05]  /*0180*/  IMAD.WIDE R2, R0, 0x8, R2 ;  /* 0x0000000800027825 */ /* 0x001fca00078e0202 */
[----:B------:R-:W2:Y:S04]  /*0190*/  LDG.E.64 R6, desc[UR4][R2.64+0x8] ;  /* 0x0000080402067981 */ /* 0x000ea8000c1e1b00 */
[----:B------:R-:W2:Y:S01]  /*01a0*/  LDG.E.64 R8, desc[UR4][R2.64+-0x8] ;  /* 0xfffff80402087981 */ /* 0x000ea2000c1e1b00 */
[----:B-1----:R-:W-:Y:S01]  /*01b0*/  DADD R4, R4, R4 ;  /* 0x0000000004047229 */ /* 0x002fe20000000004 */
[----:B------:R-:W-:Y:S01]  /*01c0*/  IMAD.MOV.U32 R10, RZ, RZ, 0x1 ;  /* 0x00000001ff0a7424 */ /* 0x000fe200078e00ff */
[----:B------:R-:W-:Y:S04]  /*01d0*/  BSSY.RECONVERGENT B0, `(.L_x_84) ;  /* 0x0000011000007945 */ /* 0x000fe80003800200 */
[----:B------:R-:W0:Y:S02]  /*01e0*/  MUFU.RCP64H R11, R5 ;  /* 0x00000005000b7308 */ /* 0x000e240000001800 */
        /* <DEDUP_REMOVED lines=13> */
[----:B------:R-:W-:-:S07]  /*02c0*/  MOV R10, 0x2e0 ;  /* 0x000002e0000a7802 */ /* 0x000fce0000000f00 */
[----:B------:R-:W-:Y:S05]  /*02d0*/  CALL.REL.NOINC `($__internal_7_$__cuda_sm20_div_rn_f64_full) ;  /* 0x0000000000147944 */ /* 0x000fea0003c00000 */
.L_x_85:
[----:B------:R-:W-:Y:S05]  /*02e0*/  BSYNC.RECONVERGENT B0 ;  /* 0x0000000000007941 */ /* 0x000fea0003800200 */
.L_x_84:
[----:B------:R-:W0:Y:S02]  /*02f0*/  LDC.64 R4, c[0x0][0x380] ;  /* 0x0000e000ff047b82 */ /* 0x000e240000000a00 */
[----:B0-----:R-:W-:-:S05]  /*0300*/  IMAD.WIDE R4, R0, 0x8, R4 ;  /* 0x0000000800047825 */ /* 0x001fca00078e0204 */
[----:B------:R-:W-:Y:S01]  /*0310*/  STG.E.64 desc[UR4][R4.64], R2 ;  /* 0x0000000204007986 */ /* 0x000fe2000c101b04 */
[----:B------:R-:W-:Y:S05]  /*0320*/  EXIT ;  /* 0x000000000000794d */ /* 0x000fea0003800000 */
        .weak           $__internal_7_$__cuda_sm20_div_rn_f64_full
        .type           $__internal_7_$__cuda_sm20_div_rn_f64_full,@function
        .size           $__internal_7_$__cuda_sm20_div_rn_f64_full,(.L_x_202 - $__internal_7_$__cuda_sm20_div_rn_f64_full)
$__internal_7_$__cuda_sm20_div_rn_f64_full:
        /* <DEDUP_REMOVED lines=67> */
.L_x_87:
        /* <DEDUP_REMOVED lines=16> */
.L_x_90:
[----:B------:R-:W-:Y:S01]  /*0860*/  LOP3.LUT R13, R5, 0x80000, RZ, 0xfc, !PT ;  /* 0x00080000050d7812 */ /* 0x000fe200078efcff */
[----:B------:R-:W-:Y:S01]  /*0870*/  IMAD.MOV.U32 R12, RZ, RZ, R4 ;  /* 0x000000ffff0c7224 */ /* 0x000fe200078e0004 */
[----:B------:R-:W-:Y:S06]  /*0880*/  BRA `(.L_x_88) ;  /* 0x0000000000087947 */ /* 0x000fec0003800000 */
.L_x_89:
[----:B------:R-:W-:Y:S01]  /*0890*/  LOP3.LUT R13, R7, 0x80000, RZ, 0xfc, !PT ;  /* 0x00080000070d7812 */ /* 0x000fe200078efcff */
[----:B------:R-:W-:-:S07]  /*08a0*/  IMAD.MOV.U32 R12, RZ, RZ, R6 ;  /* 0x000000ffff0c7224 */ /* 0x000fce00078e0006 */
.L_x_88:
[----:B------:R-:W-:Y:S05]  /*08b0*/  BSYNC.RECONVERGENT B1 ;  /* 0x0000000000017941 */ /* 0x000fea0003800200 */
.L_x_86:
[----:B------:R-:W-:Y:S02]  /*08c0*/  IMAD.MOV.U32 R11, RZ, RZ, 0x0 ;  /* 0x00000000ff0b7424 */ /* 0x000fe400078e00ff */
[----:B------:R-:W-:Y:S02]  /*08d0*/  IMAD.MOV.U32 R2, RZ, RZ, R12 ;  /* 0x000000ffff027224 */ /* 0x000fe400078e000c */
[----:B------:R-:W-:Y:S01]  /*08e0*/  IMAD.MOV.U32 R3, RZ, RZ, R13 ;  /* 0x000000ffff037224 */ /* 0x000fe200078e000d */
[----:B------:R-:W-:Y:S06]  /*08f0*/  RET.REL.NODEC R10 `(_Z5fillUPdiiPbS_d) ;  /* 0xfffffff40ac07950 */ /* 0x000fec0003c3ffff */
.L_x_91:
        /* <DEDUP_REMOVED lines=16> */
.L_x_202:


//--------------------- .text._Z14relaxZetaBlackPdiiPbidS_d --------------------------
	.section	.text._Z14relaxZetaBlackPdiiPbidS_d,"ax",@progbits
	.align	128
        .global         _Z14relaxZetaBlackPdiiPbidS_d
        .type           _Z14relaxZetaBlackPdiiPbidS_d,@function
        .size           _Z14relaxZetaBlackPdiiPbidS_d,(.L_x_203 - _Z14relaxZetaBlackPdiiPbidS_d)
        .other          _Z14relaxZetaBlackPdiiPbidS_d,@"STO_CUDA_ENTRY STV_DEFAULT"
_Z14relaxZetaBlackPdiiPbidS_d:
.text._Z14relaxZetaBlackPdiiPbidS_d:
        /* <DEDUP_REMOVED lines=33> */
[----:B------:R-:W1:Y:S01]  /*0210*/  LDCU.64 UR6, c[0x0][0x380] ;  /* 0x00007000ff0677ac */ /* 0x000e620008000a00 */
[----:B------:R-:W-:Y:S02]  /*0220*/  IADD3 R9, P0, PT, R11, R8, RZ ;  /* 0x000000080b097210 */ /* 0x000fe40007f1e0ff */
[----:B------:R-:W-:Y:S01]  /*0230*/  SEL R4, R5, RZ, P1 ;  /* 0x000000ff05047207 */ /* 0x000fe20000800000 */
[----:B------:R-:W2:Y:S01]  /*0240*/  LDCU.64 UR8, c[0x0][0x3a8] ;  /* 0x00007500ff0877ac */ /* 0x000ea20008000a00 */
[----:B------:R-:W-:Y:S01]  /*0250*/  LEA.HI.X.SX32 R8, R8, RZ, 0x1, P0 ;  /* 0x000000ff08087211 */ /* 0x000fe200000f0eff */
[----:B------:R-:W-:Y:S01]  /*0260*/  IMAD.SHL.U32 R16, R9, 0x8, RZ ;  /* 0x0000000809107824 */ /* 0x000fe200078e00ff */
[----:B------:R-:W3:Y:S01]  /*0270*/  LDC.64 R2, c[0x0][0x380] ;  /* 0x0000e000ff027b82 */ /* 0x000ee20000000a00 */
[----:B------:R-:W-:Y:S01]  /*0280*/  IMAD.IADD R5, R11, 0x1, R4 ;  /* 0x000000010b057824 */ /* 0x000fe200078e0204 */
[----:B------:R-:W-:Y:S01]  /*0290*/  SHF.L.U64.HI R4, R9, 0x3, R8 ;  /* 0x0000000309047819 */ /* 0x000fe20000010208 */
[----:B------:R-:W-:Y:S01]  /*02a0*/  IMAD.IADD R11, R11, 0x1, R10 ;  /* 0x000000010b0b7824 */ /* 0x000fe200078e020a */
[C---:B-1----:R-:W-:Y:S01]  /*02b0*/  IADD3 R14, P0, PT, R16.reuse, UR6, RZ ;  /* 0x00000006100e7c10 */ /* 0x042fe2000ff1e0ff */
[----:B------:R-:W1:Y:S01]  /*02c0*/  LDCU UR6, c[0x0][0x398] ;  /* 0x00007300ff0677ac */ /* 0x000e620008000800 */
[----:B--2---:R-:W-:Y:S01]  /*02d0*/  IADD3 R16, P1, PT, R16, UR8, RZ ;  /* 0x0000000810107c10 */ /* 0x004fe2000ff3e0ff */
[----:B0-----:R-:W-:Y:S01]  /*02e0*/  IMAD.WIDE R22, R5, 0x8, R6 ;  /* 0x0000000805167825 */ /* 0x001fe200078e0206 */
[----:B------:R-:W-:-:S02]  /*02f0*/  IADD3.X R15, PT, PT, R4, UR7, RZ, P0, !PT ;  /* 0x00000007040f7c10 */ /* 0x000fc400087fe4ff */
[----:B------:R-:W-:Y:S01]  /*0300*/  IADD3.X R17, PT, PT, R4, UR9, RZ, P1, !PT ;  /* 0x0000000904117c10 */ /* 0x000fe20008ffe4ff */
[C---:B------:R-:W-:Y:S02]  /*0310*/  IMAD.WIDE R24, R11.reuse, 0x8, R6 ;  /* 0x000000080b187825 */ /* 0x040fe400078e0206 */
[----:B------:R-:W2:Y:S04]  /*0320*/  LDG.E.64 R22, desc[UR4][R22.64] ;  /* 0x0000000416167981 */ /* 0x000ea8000c1e1b00 */
[----:B------:R-:W2:Y:S04]  /*0330*/  LDG.E.64 R24, desc[UR4][R24.64] ;  /* 0x0000000418187981 */ /* 0x000ea8000c1e1b00 */
[----:B------:R-:W4:Y:S04]  /*0340*/  LDG.E.64 R18, desc[UR4][R16.64+0x8] ;  /* 0x0000080410127981 */ /* 0x000f28000c1e1b00 */
[----:B------:R-:W4:Y:S01]  /*0350*/  LDG.E.64 R20, desc[UR4][R16.64+-0x8] ;  /* 0xfffff80410147981 */ /* 0x000f22000c1e1b00 */
[----:B---3--:R-:W-:-:S03]  /*0360*/  IMAD.WIDE R12, R11, 0x8, R2 ;  /* 0x000000080b0c7825 */ /* 0x008fc600078e0202 */
[----:B------:R-:W3:Y:S04]  /*0370*/  LDG.E.64 R6, desc[UR4][R14.64+0x8] ;  /* 0x000008040e067981 */ /* 0x000ee8000c1e1b00 */
[----:B------:R0:W3:Y:S01]  /*0380*/  LDG.E.64 R8, desc[UR4][R14.64+-0x8] ;  /* 0xfffff8040e087981 */ /* 0x0000e2000c1e1b00 */
[----:B------:R-:W-:Y:S02]  /*0390*/  IMAD.WIDE R26, R5, 0x8, R2 ;  /* 0x00000008051a7825 */ /* 0x000fe400078e0202 */
[----:B------:R-:W5:Y:S01]  /*03a0*/  LDC.64 R4, c[0x0][0x3b0] ;  /* 0x0000ec00ff047b82 */ /* 0x000f620000000a00 */
[----:B------:R-:W3:Y:S04]  /*03b0*/  LDG.E.64 R12, desc[UR4][R12.64] ;  /* 0x000000040c0c7981 */ /* 0x000ee8000c1e1b00 */
[----:B------:R-:W3:Y:S01]  /*03c0*/  LDG.E.64 R10, desc[UR4][R26.64] ;  /* 0x000000041a0a7981 */ /* 0x000ee2000c1e1b00 */
[----:B------:R-:W-:-:S02]  /*03d0*/  IMAD.MOV.U32 R2, RZ, RZ, 0x1 ;  /* 0x00000001ff027424 */ /* 0x000fc400078e00ff */
[----:B0-----:R-:W0:Y:S01]  /*03e0*/  LDC.64 R14, c[0x0][0x3a0] ;  /* 0x0000e800ff0e7b82 */ /* 0x001e220000000a00 */
[----:B-----5:R-:W-:-:S06]  /*03f0*/  DMUL R4, R4, -16 ;  /* 0xc030000004047828 */ /* 0x020fcc0000000000 */
[----:B------:R-:W5:Y:S02]  /*0400*/  MUFU.RCP64H R3, R5 ;  /* 0x0000000500037308 */ /* 0x000f640000001800 */
[----:B-----5:R-:W-:Y:S01]  /*0410*/  DFMA R16, -R4, R2, 1 ;  /* 0x3ff000000410742b */ /* 0x020fe20000000102 */
[----:B------:R-:W-:Y:S01]  /*0420*/  BSSY.RECONVERGENT B0, `(.L_x_92) ;  /* 0x000001a000007945 */ /* 0x000fe20003800200 */
[----:B--2---:R-:W-:-:S06]  /*0430*/  DADD R22, R22, -R24 ;  /* 0x0000000016167229 */ /* 0x004fcc0000000818 */
[----:B------:R-:W-:Y:S02]  /*0440*/  DFMA R24, R16, R16, R16 ;  /* 0x000000101018722b */ /* 0x000fe40000000010 */
[----:B-1----:R-:W0:Y:S01]  /*0450*/  I2F.F64 R16, UR6 ;  /* 0x0000000600107d12 */ /* 0x002e220008201c00 */
[----:B----4-:R-:W-:Y:S02]  /*0460*/  DADD R18, R18, -R20 ;  /* 0x0000000012127229 */ /* 0x010fe40000000814 */
[----:B---3--:R-:W-:-:S03]  /*0470*/  DADD R20, R6, -R8 ;  /* 0x0000000006147229 */ /* 0x008fc60000000808 */
[----:B------:R-:W-:-:S05]  /*0480*/  DFMA R2, R2, R24, R2 ;  /* 0x000000180202722b */ /* 0x000fca0000000002 */
[----:B------:R-:W-:Y:S02]  /*0490*/  DMUL R22, R22, R20 ;  /* 0x0000001416167228 */ /* 0x000fe40000000000 */
[----:B------:R-:W-:Y:S02]  /*04a0*/  DADD R20, R10, -R12 ;  /* 0x000000000a147229 */ /* 0x000fe4000000080c */
[----:B0-----:R-:W-:Y:S02]  /*04b0*/  DMUL R14, R16, R14 ;  /* 0x0000000e100e7228 */ /* 0x001fe40000000000 */
[----:B------:R-:W-:-:S04]  /*04c0*/  DFMA R16, -R4, R2, 1 ;  /* 0x3ff000000410742b */ /* 0x000fc80000000102 */
[----:B------:R-:W-:-:S04]  /*04d0*/  DFMA R18, R18, R20, -R22 ;  /* 0x000000141212722b */ /* 0x000fc80000000816 */
[----:B------:R-:W-:-:S04]  /*04e0*/  DFMA R2, R2, R16, R2 ;  /* 0x000000100202722b */ /* 0x000fc80000000002 */
[----:B------:R-:W-:-:S08]  /*04f0*/  DMUL R14, R14, R18 ;  /* 0x000000120e0e7228 */ /* 0x000fd00000000000 */
[----:B------:R-:W-:-:S08]  /*0500*/  DMUL R16, R14, R2 ;  /* 0x000000020e107228 */ /* 0x000fd00000000000 */
[----:B------:R-:W-:Y:S02]  /*0510*/  DFMA R18, -R4, R16, R14 ;  /* 0x000000100412722b */ /* 0x000fe4000000010e */
[----:B------:R-:W-:-:S06]  /*0520*/  DADD R10, R10, R12 ;  /* 0x000000000a0a7229 */ /* 0x000fcc000000000c */
[----:B------:R-:W-:Y:S02]  /*0530*/  DFMA R2, R2, R18, R16 ;  /* 0x000000120202722b */ /* 0x000fe40000000010 */
[----:B------:R-:W-:Y:S01]  /*0540*/  DADD R10, R10, R6 ;  /* 0x000000000a0a7229 */ /* 0x000fe20000000006 */
[----:B------:R-:W-:-:S07]  /*0550*/  FSETP.GEU.AND P1, PT, |R15|, 6.5827683646048100446e-37, PT ;  /* 0x036000000f00780b */ /* 0x000fce0003f2e200 */
[----:B------:R-:W-:-:S05]  /*0560*/  FFMA R6, RZ, R5, R3 ;  /* 0x00000005ff067223 */ /* 0x000fca0000000003 */
[----:B------:R-:W-:Y:S01]  /*0570*/  FSETP.GT.AND P0, PT, |R6|, 1.469367938527859385e-39, PT ;  /* 0x001000000600780b */ /* 0x000fe20003f04200 */
[----:B------:R-:W-:-:S12]  /*0580*/  DADD R8, R10, R8 ;  /* 0x000000000a087229 */ /* 0x000fd80000000008 */
[----:B------:R-:W-:Y:S05]  /*0590*/  @P0 BRA P1, `(.L_x_93) ;  /* 0x0000000000080947 */ /* 0x000fea0000800000 */
[----:B------:R-:W-:-:S07]  /*05a0*/  MOV R12, 0x5c0 ;  /* 0x000005c0000c7802 */ /* 0x000fce0000000f00 */
[----:B------:R-:W-:Y:S05]  /*05b0*/  CALL.REL.NOINC `($__internal_8_$__cuda_sm20_div_rn_f64_full) ;  /* 0x0000000000187944 */ /* 0x000fea0003c00000 */
.L_x_93:
[----:B------:R-:W-:Y:S05]  /*05c0*/  BSYNC.RECONVERGENT B0 ;  /* 0x0000000000007941 */ /* 0x000fea0003800200 */
.L_x_92:
[----:B------:R-:W0:Y:S01]  /*05d0*/  LDC.64 R4, c[0x0][0x380] ;  /* 0x0000e000ff047b82 */ /* 0x000e220000000a00 */
[----:B------:R-:W-:Y:S01]  /*05e0*/  DFMA R8, R8, 0.25, R2 ;  /* 0x3fd000000808782b */ /* 0x000fe20000000002 */
[----:B0-----:R-:W-:-:S06]  /*05f0*/  IMAD.WIDE R2, R0, 0x8, R4 ;  /* 0x0000000800027825 */ /* 0x001fcc00078e0204 */
[----:B------:R-:W-:Y:S01]  /*0600*/  STG.E.64 desc[UR4][R2.64], R8 ;  /* 0x0000000802007986 */ /* 0x000fe2000c101b04 */
[----:B------:R-:W-:Y:S05]  /*0610*/  EXIT ;  /* 0x000000000000794d */ /* 0x000fea0003800000 */
        .weak           $__internal_8_$__cuda_sm20_div_rn_f64_full
        .type           $__internal_8_$__cuda_sm20_div_rn_f64_full,@function
        .size           $__internal_8_$__cuda_sm20_div_rn_f64_full,(.L_x_203 - $__internal_8_$__cuda_sm20_div_rn_f64_full)
$__internal_8_$__cuda_sm20_div_rn_f64_full:
[C---:B------:R-:W-:Y:S01]  /*0620*/  FSETP.GEU.AND P0, PT, |R5|.reuse, 1.469367938527859385e-39, PT ;  /* 0x001000000500780b */ /* 0x040fe20003f0e200 */
[----:B------:R-:W-:Y:S01]  /*0630*/  IMAD.MOV.U32 R7, RZ, RZ, R15 ;  /* 0x000000ffff077224 */ /* 0x000fe200078e000f */
[C---:B------:R-:W-:Y:S01]  /*0640*/  LOP3.LUT R2, R5.reuse, 0x800fffff, RZ, 0xc0, !PT ;  /* 0x800fffff05027812 */ /* 0x040fe200078ec0ff */
[----:B------:R-:W-:Y:S01]  /*0650*/  IMAD.MOV.U32 R10, RZ, RZ, 0x1 ;  /* 0x00000001ff0a7424 */ /* 0x000fe200078e00ff */
[----:B------:R-:W-:Y:S01]  /*0660*/  LOP3.LUT R16, R5, 0x7ff00000, RZ, 0xc0, !PT ;  /* 0x7ff0000005107812 */ /* 0x000fe200078ec0ff */
[----:B------:R-:W-:Y:S01]  /*0670*/  IMAD.MOV.U32 R6, RZ, RZ, R14 ;  /* 0x000000ffff067224 */ /* 0x000fe200078e000e */
[----:B------:R-:W-:Y:S01]  /*0680*/  LOP3.LUT R3, R2, 0x3ff00000, RZ, 0xfc, !PT ;  /* 0x3ff0000002037812 */ /* 0x000fe200078efcff */
[----:B------:R-:W-:Y:S01]  /*0690*/  IMAD.MOV.U32 R2, RZ, RZ, R4 ;  /* 0x000000ffff027224 */ /* 0x000fe200078e0004 */
[C---:B------:R-:W-:Y:S01]  /*06a0*/  FSETP.GEU.AND P2, PT, |R7|.reuse, 1.469367938527859385e-39, PT ;  /* 0x001000000700780b */ /* 0x040fe20003f4e200 */
[----:B------:R-:W-:Y:S01]  /*06b0*/  BSSY.RECONVERGENT B1, `(.L_x_94) ;  /* 0x0000051000017945 */ /* 0x000fe20003800200 */
[----:B------:R-:W-:-:S03]  /*06c0*/  LOP3.LUT R13, R7, 0x7ff00000, RZ, 0xc0, !PT ;  /* 0x7ff00000070d7812 */ /* 0x000fc600078ec0ff */
[----:B------:R-:W-:Y:S01]  /*06d0*/  @!P0 DMUL R2, R4, 8.98846567431157953865e+307 ;  /* 0x7fe0000004028828 */ /* 0x000fe20000000000 */
[----:B------:R-:W-:-:S05]  /*06e0*/  ISETP.GE.U32.AND P1, PT, R13, R16, PT ;  /* 0x000000100d00720c */ /* 0x000fca0003f26070 */
[----:B------:R-:W0:Y:S02]  /*06f0*/  MUFU.RCP64H R11, R3 ;  /* 0x00000003000b7308 */ /* 0x000e240000001800 */
[----:B------:R-:W-:-:S04]  /*0700*/  @!P2 LOP3.LUT R20, R5, 0x7ff00000, RZ, 0xc0, !PT ;  /* 0x7ff000000514a812 */ /* 0x000fc800078ec0ff */
[----:B------:R-:W-:Y:S01]  /*0710*/  @!P2 ISETP.GE.U32.AND P3, PT, R13, R20, PT ;  /* 0x000000140d00a20c */ /* 0x000fe20003f66070 */
[----:B------:R-:W-:Y:S01]  /*0720*/  @!P2 IMAD.MOV.U32 R20, RZ, RZ, RZ ;  /* 0x000000ffff14a224 */ /* 0x000fe200078e00ff */
[----:B0-----:R-:W-:-:S08]  /*0730*/  DFMA R14, R10, -R2, 1 ;  /* 0x3ff000000a0e742b */ /* 0x001fd00000000802 */
[----:B------:R-:W-:Y:S01]  /*0740*/  DFMA R18, R14, R14, R14 ;  /* 0x0000000e0e12722b */ /* 0x000fe2000000000e */
[----:B------:R-:W-:-:S05]  /*0750*/  IMAD.MOV.U32 R14, RZ, RZ, 0x1ca00000 ;  /* 0x1ca00000ff0e7424 */ /* 0x000fca00078e00ff */
[C---:B------:R-:W-:Y:S02]  /*0760*/  @!P2 SEL R15, R14.reuse, 0x63400000, !P3 ;  /* 0x634000000e0fa807 */ /* 0x040fe40005800000 */
[----:B------:R-:W-:Y:S01]  /*0770*/  DFMA R18, R10, R18, R10 ;  /* 0x000000120a12722b */ /* 0x000fe2000000000a */
[----:B------:R-:W-:Y:S01]  /*0780*/  SEL R11, R14, 0x63400000, !P1 ;  /* 0x634000000e0b7807 */ /* 0x000fe20004800000 */
[----:B------:R-:W-:Y:S01]  /*0790*/  IMAD.MOV.U32 R10, RZ, RZ, R6 ;  /* 0x000000ffff0a7224 */ /* 0x000fe200078e0006 */
[--C-:B------:R-:W-:Y:S02]  /*07a0*/  @!P2 LOP3.LUT R15, R15, 0x80000000, R7.reuse, 0xf8, !PT ;  /* 0x800000000f0fa812 */ /* 0x100fe400078ef807 */
[----:B------:R-:W-:Y:S02]  /*07b0*/  LOP3.LUT R11, R11, 0x800fffff, R7, 0xf8, !PT ;  /* 0x800fffff0b0b7812 */ /* 0x000fe400078ef807 */
[----:B------:R-:W-:Y:S01]  /*07c0*/  @!P2 LOP3.LUT R21, R15, 0x100000, RZ, 0xfc, !PT ;  /* 0x001000000f15a812 */ /* 0x000fe200078efcff */
[----:B------:R-:W-:-:S05]  /*07d0*/  DFMA R22, R18, -R2, 1 ;  /* 0x3ff000001216742b */ /* 0x000fca0000000802 */
[----:B------:R-:W-:-:S03]  /*07e0*/  @!P2 DFMA R10, R10, 2, -R20 ;  /* 0x400000000a0aa82b */ /* 0x000fc60000000814 */
[----:B------:R-:W-:Y:S01]  /*07f0*/  DFMA R18, R18, R22, R18 ;  /* 0x000000161212722b */ /* 0x000fe20000000012 */
[----:B------:R-:W-:Y:S02]  /*0800*/  IMAD.MOV.U32 R23, RZ, RZ, R13 ;  /* 0x000000ffff177224 */ /* 0x000fe400078e000d */
[----:B------:R-:W-:Y:S01]  /*0810*/  IMAD.MOV.U32 R22, RZ, RZ, R16 ;  /* 0x000000ffff167224 */ /* 0x000fe200078e0010 */
[----:B------:R-:W-:-:S03]  /*0820*/  @!P0 LOP3.LUT R22, R3, 0x7ff00000, RZ, 0xc0, !PT ;  /* 0x7ff0000003168812 */ /* 0x000fc600078ec0ff */
[----:B------:R-:W-:Y:S01]  /*0830*/  @!P2 LOP3.LUT R23, R11, 0x7ff00000, RZ, 0xc0, !PT ;  /* 0x7ff000000b17a812 */ /* 0x000fe200078ec0ff */
[----:B------:R-:W-:Y:S01]  /*0840*/  DMUL R20, R18, R10 ;  /* 0x0000000a12147228 */ /* 0x000fe20000000000 */
[----:B------:R-:W-:-:S03]  /*0850*/  VIADD R24, R22, 0xffffffff ;  /* 0xffffffff16187836 */ /* 0x000fc60000000000 */
[----:B------:R-:W-:-:S04]  /*0860*/  VIADD R15, R23, 0xffffffff ;  /* 0xffffffff170f7836 */ /* 0x000fc80000000000 */
        /* <DEDUP_REMOVED lines=32> */
.L_x_95:
        /* <DEDUP_REMOVED lines=16> */
.L_x_98:
[----:B------:R-:W-:Y:S01]  /*0b70*/  LOP3.LUT R15, R5, 0x80000, RZ, 0xfc, !PT ;  /* 0x00080000050f7812 */ /* 0x000fe200078efcff */
[----:B------:R-:W-:Y:S01]  /*0b80*/  IMAD.MOV.U32 R14, RZ, RZ, R4 ;  /* 0x000000ffff0e7224 */ /* 0x000fe200078e0004 */
[----:B------:R-:W-:Y:S06]  /*0b90*/  BRA `(.L_x_96) ;  /* 0x0000000000087947 */ /* 0x000fec0003800000 */
.L_x_97:
[----:B------:R-:W-:Y:S01]  /*0ba0*/  LOP3.LUT R15, R7, 0x80000, RZ, 0xfc, !PT ;  /* 0x00080000070f7812 */ /* 0x000fe200078efcff */
[----:B------:R-:W-:-:S07]  /*0bb0*/  IMAD.MOV.U32 R14, RZ, RZ, R6 ;  /* 0x000000ffff0e7224 */ /* 0x000fce00078e0006 */
.L_x_96:
[----:B------:R-:W-:Y:S05]  /*0bc0*/  BSYNC.RECONVERGENT B1 ;  /* 0x0000000000017941 */ /* 0x000fea0003800200 */
.L_x_94:
[----:B------:R-:W-:Y:S02]  /*0bd0*/  IMAD.MOV.U32 R13, RZ, RZ, 0x0 ;  /* 0x00000000ff0d7424 */ /* 0x000fe400078e00ff */
[----:B------:R-:W-:Y:S02]  /*0be0*/  IMAD.MOV.U32 R2, RZ, RZ, R14 ;  /* 0x000000ffff027224 */ /* 0x000fe400078e000e */
[----:B------:R-:W-:Y:S01]  /*0bf0*/  IMAD.MOV.U32 R3, RZ, RZ, R15 ;  /* 0x000000ffff037224 */ /* 0x000fe200078e000f */
[----:B------:R-:W-:Y:S06]  /*0c00*/  RET.REL.NODEC R12 `(_Z14relaxZetaBlackPdiiPbidS_d) ;  /* 0xfffffff00cfc7950 */ /* 0x000fec0003c3ffff */
.L_x_99:
        /* <DEDUP_REMOVED lines=15> */
.L_x_203:


//--------------------- .text._Z12relaxZetaRedPdiiPbidS_d --------------------------
	.section	.text._Z12relaxZetaRedPdiiPbidS_d,"ax",@progbits
	.align	128
        .global         _Z12relaxZetaRedPdiiPbidS_d
        .type           _Z12relaxZetaRedPdiiPbidS_d,@function
        .size           _Z12relaxZetaRedPdiiPbidS_d,(.L_x_204 - _Z12relaxZetaRedPdiiPbidS_d)
        .other          _Z12relaxZetaRedPdiiPbidS_d,@"STO_CUDA_ENTRY STV_DEFAULT"
_Z12relaxZetaRedPdiiPbidS_d:
.text._Z12relaxZetaRedPdiiPbidS_d:
        /* <DEDUP_REMOVED lines=91> */
[----:B------:R-:W-:Y:S05]  /*05b0*/  CALL.REL.NOINC `($__internal_9_$__cuda_sm20_div_rn_f64_full) ;  /* 0x0000000000187944 */ /* 0x000fea0003c00000 */
.L_x_101:
[----:B------:R-:W-:Y:S05]  /*05c0*/  BSYNC.RECONVERGENT B0 ;  /* 0x0000000000007941 */ /* 0x000fea0003800200 */
.L_x_100:
[----:B------:R-:W0:Y:S01]  /*05d0*/  LDC.64 R4, c[0x0][0x380] ;  /* 0x0000e000ff047b82 */ /* 0x000e220000000a00 */
[----:B------:R-:W-:Y:S01]  /*05e0*/  DFMA R8, R8, 0.25, R2 ;  /* 0x3fd000000808782b */ /* 0x000fe20000000002 */
[----:B0-----:R-:W-:-:S06]  /*05f0*/  IMAD.WIDE R2, R0, 0x8, R4 ;  /* 0x0000000800027825 */ /* 0x001fcc00078e0204 */
[----:B------:R-:W-:Y:S01]  /*0600*/  STG.E.64 desc[UR4][R2.64], R8 ;  /* 0x0000000802007986 */ /* 0x000fe2000c101b04 */
[----:B------:R-:W-:Y:S05]  /*0610*/  EXIT ;  /* 0x000000000000794d */ /* 0x000fea0003800000 */
        .weak           $__internal_9_$__cuda_sm20_div_rn_f64_full
        .type           $__internal_9_$__cuda_sm20_div_rn_f64_full,@function
        .size           $__internal_9_$__cuda_sm20_div_rn_f64_full,(.L_x_204 - $__internal_9_$__cuda_sm20_div_rn_f64_full)
$__internal_9_$__cuda_sm20_div_rn_f64_full:
        /* <DEDUP_REMOVED lines=69> */
.L_x_103:
        /* <DEDUP_REMOVED lines=16> */
.L_x_106:
[----:B------:R-:W-:Y:S01]  /*0b70*/  LOP3.LUT R15, R5, 0x80000, RZ, 0xfc, !PT ;  /* 0x00080000050f7812 */ /* 0x000fe200078efcff */
[----:B------:R-:W-:Y:S01]  /*0b80*/  IMAD.MOV.U32 R14, RZ, RZ, R4 ;  /* 0x000000ffff0e7224 */ /* 0x000fe200078e0004 */
[----:B------:R-:W-:Y:S06]  /*0b90*/  BRA `(.L_x_104) ;  /* 0x0000000000087947 */ /* 0x000fec0003800000 */
.L_x_105:
[----:B------:R-:W-:Y:S01]  /*0ba0*/  LOP3.LUT R15, R7, 0x80000, RZ, 0xfc, !PT ;  /* 0x00080000070f7812 */ /* 0x000fe200078efcff */
[----:B------:R-:W-:-:S07]  /*0bb0*/  IMAD.MOV.U32 R14, RZ, RZ, R6 ;  /* 0x000000ffff0e7224 */ /* 0x000fce00078e0006 */
.L_x_104:
[----:B------:R-:W-:Y:S05]  /*0bc0*/  BSYNC.RECONVERGENT B1 ;  /* 0x0000000000017941 */ /* 0x000fea0003800200 */
.L_x_102:
[----:B------:R-:W-:Y:S02]  /*0bd0*/  IMAD.MOV.U32 R13, RZ, RZ, 0x0 ;  /* 0x00000000ff0d7424 */ /* 0x000fe400078e00ff */
[----:B------:R-:W-:Y:S02]  /*0be0*/  IMAD.MOV.U32 R2, RZ, RZ, R14 ;  /* 0x000000ffff027224 */ /* 0x000fe400078e000e */
[----:B------:R-:W-:Y:S01]  /*0bf0*/  IMAD.MOV.U32 R3, RZ, RZ, R15 ;  /* 0x000000ffff037224 */ /* 0x000fe200078e000f */
[----:B------:R-:W-:Y:S06]  /*0c00*/  RET.REL.NODEC R12 `(_Z12relaxZetaRedPdiiPbidS_d) ;  /* 0xfffffff00cfc7950 */ /* 0x000fec0003c3ffff */
.L_x_107:
        /* <DEDUP_REMOVED lines=15> */
.L_x_204:


//--------------------- .text._Z13relaxPsiBlackPdiiPbdS_ --------------------------
	.section	.text._Z13relaxPsiBlackPdiiPbdS_,"ax",@progbits
	.align	128
        .global         _Z13relaxPsiBlackPdiiPbdS_
        .type           _Z13relaxPsiBlackPdiiPbdS_,@function
        .size           _Z13relaxPsiBlackPdiiPbdS_,(.L_x_217 - _Z13relaxPsiBlackPdiiPbdS_)
        .other          _Z13relaxPsiBlackPdiiPbdS_,@"STO_CUDA_ENTRY STV_DEFAULT"
_Z13relaxPsiBlackPdiiPbdS_:
.text._Z13relaxPsiBlackPdiiPbdS_:
        /* <DEDUP_REMOVED lines=34> */
[----:B------:R-:W-:Y:S01]  /*0220*/  SEL R6, R6, RZ, P1 ;  /* 0x000000ff06067207 */ /* 0x000fe20000800000 */
[C---:B------:R-:W-:Y:S01]  /*0230*/  IMAD.IADD R11, R7.reuse, 0x1, R8 ;  /* 0x00000001070b7824 */ /* 0x040fe200078e0208 */
[----:B------:R-:W-:-:S03]  /*0240*/  IADD3 R0, P0, PT, R7, R4, RZ ;  /* 0x0000000407007210 */ /* 0x000fc60007f1e0ff */
[----:B------:R-:W-:Y:S01]  /*0250*/  IMAD.IADD R9, R7, 0x1, R6 ;  /* 0x0000000107097824 */ /* 0x000fe200078e0206 */
[----:B------:R-:W-:Y:S01]  /*0260*/  LEA.HI.X.SX32 R13, R4, RZ, 0x1, P0 ;  /* 0x000000ff040d7211 */ /* 0x000fe200000f0eff */
[----:B------:R-:W2:Y:S08]  /*0270*/  LDC.64 R6, c[0x0][0x3a0] ;  /* 0x0000e800ff067b82 */ /* 0x000eb00000000a00 */
[----:B------:R-:W3:Y:S01]  /*0280*/  LDC.64 R20, c[0x0][0x398] ;  /* 0x0000e600ff147b82 */ /* 0x000ee20000000a00 */
[----:B-1----:R-:W-:Y:S01]  /*0290*/  LEA R12, P0, R0, UR6, 0x3 ;  /* 0x00000006000c7c11 */ /* 0x002fe2000f8018ff */
[----:B0-----:R-:W-:-:S04]  /*02a0*/  IMAD.WIDE R8, R9, 0x8, R2 ;  /* 0x0000000809087825 */ /* 0x001fc800078e0202 */
[----:B------:R-:W-:Y:S02]  /*02b0*/  IMAD.WIDE R10, R11, 0x8, R2 ;  /* 0x000000080b0a7825 */ /* 0x000fe400078e0202 */
[----:B------:R-:W4:Y:S01]  /*02c0*/  LDG.E.64 R8, desc[UR4][R8.64] ;  /* 0x0000000408087981 */ /* 0x000f22000c1e1b00 */
[----:B------:R-:W-:-:S03]  /*02d0*/  LEA.HI.X R13, R0, UR7, R13, 0x3, P0 ;  /* 0x00000007000d7c11 */ /* 0x000fc600080f1c0d */
[----:B------:R-:W4:Y:S04]  /*02e0*/  LDG.E.64 R10, desc[UR4][R10.64] ;  /* 0x000000040a0a7981 */ /* 0x000f28000c1e1b00 */
[----:B------:R-:W5:Y:S01]  /*02f0*/  LDG.E.64 R14, desc[UR4][R12.64+0x8] ;  /* 0x000008040c0e7981 */ /* 0x000f62000c1e1b00 */
[----:B--2---:R-:W-:-:S03]  /*0300*/  IMAD.WIDE R18, R5, 0x8, R6 ;  /* 0x0000000805127825 */ /* 0x004fc600078e0206 */
[----:B------:R-:W2:Y:S04]  /*0310*/  LDG.E.64 R16, desc[UR4][R12.64+-0x8] ;  /* 0xfffff8040c107981 */ /* 0x000ea8000c1e1b00 */
[----:B------:R-:W2:Y:S01]  /*0320*/  LDG.E.64 R18, desc[UR4][R18.64] ;  /* 0x0000000412127981 */ /* 0x000ea2000c1e1b00 */
[----:B------:R-:W-:Y:S01]  /*0330*/  IMAD.WIDE R2, R5, 0x8, R2 ;  /* 0x0000000805027825 */ /* 0x000fe200078e0202 */
[----:B----4-:R-:W-:-:S08]  /*0340*/  DADD R6, R8, R10 ;  /* 0x0000000008067229 */ /* 0x010fd0000000000a */
[----:B-----5:R-:W-:Y:S02]  /*0350*/  DADD R6, R6, R14 ;  /* 0x0000000006067229 */ /* 0x020fe4000000000e */
[----:B---3--:R-:W-:-:S06]  /*0360*/  DMUL R14, R20, R20 ;  /* 0x00000014140e7228 */ /* 0x008fcc0000000000 */
[----:B--2---:R-:W-:-:S08]  /*0370*/  DADD R6, R6, R16 ;  /* 0x0000000006067229 */ /* 0x004fd00000000010 */
[----:B------:R-:W-:-:S08]  /*0380*/  DFMA R6, -R14, R18, R6 ;  /* 0x000000120e06722b */ /* 0x000fd00000000106 */
[----:B------:R-:W-:-:S07]  /*0390*/  DMUL R6, R6, 0.25 ;  /* 0x3fd0000006067828 */ /* 0x000fce0000000000 */
[----:B------:R-:W-:Y:S01]  /*03a0*/  STG.E.64 desc[UR4][R2.64], R6 ;  /* 0x0000000602007986 */ /* 0x000fe2000c101b04 */
[----:B------:R-:W-:Y:S05]  /*03b0*/  EXIT ;  /* 0x000000000000794d */ /* 0x000fea0003800000 */
.L_x_108:
        /* <DEDUP_REMOVED lines=12> */
.L_x_217:


//--------------------- .text._Z11relaxPsiRedPdiiPbdS_ --------------------------
	.section	.text._Z11relaxPsiRedPdiiPbdS_,"ax",@progbits
	.align	128
        .global         _Z11relaxPsiRedPdiiPbdS_
        .type           _Z11relaxPsiRedPdiiPbdS_,@function
        .size           _Z11relaxPsiRedPdiiPbdS_,(.L_x_218 - _Z11relaxPsiRedPdiiPbdS_)
        .other          _Z11relaxPsiRedPdiiPbdS_,@"STO_CUDA_ENTRY STV_DEFAULT"
_Z11relaxPsiRedPdiiPbdS_:
.text._Z11relaxPsiRedPdiiPbdS_:
        /* <DEDUP_REMOVED lines=60> */
.L_x_109:
        /* <DEDUP_REMOVED lines=12> */
.L_x_218:


//--------------------- .text._Z2mbPbiiiiiiii     --------------------------
	.section	.text._Z2mbPbiiiiiiii,"ax",@progbits
	.align	128
        .global         _Z2mbPbiiiiiiii
        .type           _Z2mbPbiiiiiiii,@function
        .size           _Z2mbPbiiiiiiii,(.L_x_219 - _Z2mbPbiiiiiiii)
        .other          _Z2mbPbiiiiiiii,@"STO_CUDA_ENTRY STV_DEFAULT"
_Z2mbPbiiiiiiii:
.text._Z2mbPbiiiiiiii:
        /* <DEDUP_REMOVED lines=13> */
[C---:B------:R-:W-:Y:S01]  /*00d0*/  ISETP.NE.AND P0, PT, R2.reuse, UR7, PT ;  /* 0x0000000702007c0c */ /* 0x040fe2000bf05270 */
[----:B------:R-:W0:Y:S01]  /*00e0*/  LDCU.64 UR4, c[0x0][0x358] ;  /* 0x00006b00ff0477ac */ /* 0x000e220008000a00 */
[----:B------:R-:W-:-:S13]  /*00f0*/  ISETP.NE.AND P1, PT, R2, RZ, PT ;  /* 0x000000ff0200720c */ /* 0x000fda0003f25270 */
[----:B------:R-:W-:Y:S05]  /*0100*/  @P0 BRA P1, `(.L_x_110) ;  /* 0x0000000000200947 */ /* 0x000fea0000800000 */
[----:B------:R-:W1:Y:S01]  /*0110*/  LDCU.64 UR8, c[0x0][0x380] ;  /* 0x00007000ff0877ac */ /* 0x000e620008000a00 */
[----:B------:R-:W-:Y:S02]  /*0120*/  IMAD R3, R0, UR7, R0 ;  /* 0x0000000700037c24 */ /* 0x000fe4000f8e0200 */
[----:B------:R-:W-:Y:S02]  /*0130*/  IMAD.MOV.U32 R0, RZ, RZ, 0x1 ;  /* 0x00000001ff007424 */ /* 0x000fe400078e00ff */
[----:B------:R-:W-:-:S05]  /*0140*/  IMAD.IADD R3, R2, 0x1, R3 ;  /* 0x0000000102037824 */ /* 0x000fca00078e0203 */
[----:B-1----:R-:W-:-:S04]  /*0150*/  IADD3 R2, P0, PT, R3, UR8, RZ ;  /* 0x0000000803027c10 */ /* 0x002fc8000ff1e0ff */
[----:B------:R-:W-:-:S05]  /*0160*/  LEA.HI.X.SX32 R3, R3, UR9, 0x1, P0 ;  /* 0x0000000903037c11 */ /* 0x000fca00080f0eff */
[----:B0-----:R-:W-:Y:S01]  /*0170*/  STG.E.U8 desc[UR4][R2.64], R0 ;  /* 0x0000000002007986 */ /* 0x001fe2000c101104 */
[----:B------:R-:W-:Y:S05]  /*0180*/  EXIT ;  /* 0x000000000000794d */ /* 0x000fea0003800000 */
.L_x_110:
[----:B------:R-:W1:Y:S01]  /*0190*/  LDCU UR6, c[0x0][0x398] ;  /* 0x00007300ff0677ac */ /* 0x000e620008000800 */
[----:B------:R-:W2:Y:S01]  /*01a0*/  LDCU.64 UR8, c[0x0][0x390] ;  /* 0x00007200ff0877ac */ /* 0x000ea20008000a00 */
[----:B-1----:R-:W-:-:S04]  /*01b0*/  ISETP.GT.AND P0, PT, R2, UR6, PT ;  /* 0x0000000602007c0c */ /* 0x002fc8000bf04270 */
[----:B--2---:R-:W-:-:S04]  /*01c0*/  ISETP.GT.OR P0, PT, R0, UR9, P0 ;  /* 0x0000000900007c0c */ /* 0x004fc80008704670 */
[----:B------:R-:W-:-:S13]  /*01d0*/  ISETP.LT.OR P0, PT, R0, UR8, P0 ;  /* 0x0000000800007c0c */ /* 0x000fda0008701670 */
[----:B------:R-:W-:Y:S05]  /*01e0*/  @P0 BRA `(.L_x_111) ;  /* 0x0000000000200947 */ /* 0x000fea0003800000 */
        /* <DEDUP_REMOVED lines=8> */
.L_x_111:
[----:B------:R-:W1:Y:S01]  /*0270*/  LDCU.64 UR8, c[0x0][0x3a0] ;  /* 0x00007400ff0877ac */ /* 0x000e620008000a00 */
[----:B------:R-:W2:Y:S01]  /*0280*/  LDCU UR6, c[0x0][0x39c] ;  /* 0x00007380ff0677ac */ /* 0x000ea20008000800 */
[----:B-1----:R-:W-:Y:S02]  /*0290*/  ISETP.GT.AND P0, PT, R0, UR8, PT ;  /* 0x0000000800007c0c */ /* 0x002fe4000bf04270 */
[----:B------:R-:W-:Y:S02]  /*02a0*/  ISETP.GE.AND P1, PT, R2, UR9, PT ;  /* 0x0000000902007c0c */ /* 0x000fe4000bf26270 */
[----:B--2---:R-:W-:Y:S02]  /*02b0*/  ISETP.GE.AND P0, PT, R0, UR6, !P0 ;  /* 0x0000000600007c0c */ /* 0x004fe4000c706270 */
[----:B------:R-:W-:-:S04]  /*02c0*/  ISETP.LT.U32.AND P1, PT, R2, UR7, P1 ;  /* 0x0000000702007c0c */ /* 0x000fc80008f21070 */
[----:B------:R-:W-:-:S13]  /*02d0*/  PLOP3.LUT P0, PT, P0, P1, PT, 0x80, 0x8 ;  /* 0x000000000008781c */ /* 0x000fda0000703070 */
[----:B------:R-:W-:Y:S05]  /*02e0*/  @!P0 BRA `(.L_x_112) ;  /* 0x0000000000208947 */ /* 0x000fea0003800000 */
        /* <DEDUP_REMOVED lines=8> */
.L_x_112:
[----:B------:R-:W1:Y:S01]  /*0370*/  LDCU.64 UR8, c[0x0][0x380] ;  /* 0x00007000ff0877ac */ /* 0x000e620008000a00 */
[----:B------:R-:W-:-:S04]  /*0380*/  IMAD R3, R0, UR7, R0 ;  /* 0x0000000700037c24 */ /* 0x000fc8000f8e0200 */
[----:B------:R-:W-:-:S05]  /*0390*/  IMAD.IADD R3, R2, 0x1, R3 ;  /* 0x0000000102037824 */ /* 0x000fca00078e0203 */
[----:B-1----:R-:W-:-:S04]  /*03a0*/  IADD3 R2, P0, PT, R3, UR8, RZ ;  /* 0x0000000803027c10 */ /* 0x002fc8000ff1e0ff */
[----:B------:R-:W-:-:S05]  /*03b0*/  LEA.HI.X.SX32 R3, R3, UR9, 0x1, P0 ;  /* 0x0000000903037c11 */ /* 0x000fca00080f0eff */
[----:B0-----:R-:W-:Y:S01]  /*03c0*/  STG.E.U8 desc[UR4][R2.64], RZ ;  /* 0x000000ff02007986 */ /* 0x001fe2000c101104 */
[----:B------:R-:W-:Y:S05]  /*03d0*/  EXIT ;  /* 0x000000000000794d */ /* 0x000fea0003800000 */
.L_x_113:
        /* <DEDUP_REMOVED lines=10> */
.L_x_219:


//--------------------- .text._Z9wierzzetaPdiiiiiiii --------------------------
	.section	.text._Z9wierzzetaPdiiiiiiii,"ax",@progbits
	.align	128
        .global         _Z9wierzzetaPdiiiiiiii
        .type           _Z9wierzzetaPdiiiiiiii,@function
        .size           _Z9wierzzetaPdiiiiiiii,(.L_x_220 - _Z9wierzzetaPdiiiiiiii)
        .other          _Z9wierzzetaPdiiiiiiii,@"STO_CUDA_ENTRY STV_DEFAULT"
_Z9wierzzetaPdiiiiiiii:
.text._Z9wierzzetaPdiiiiiiii:
        /* <DEDUP_REMOVED lines=13> */
[----:B------:R-:W0:Y:S01]  /*00d0*/  LDC R2, c[0x0][0x390] ;  /* 0x0000e400ff027b82 */ /* 0x000e220000000800 */
[----:B------:R-:W-:Y:S01]  /*00e0*/  ISETP.NE.AND P0, PT, R4, RZ, PT ;  /* 0x000000ff0400720c */ /* 0x000fe20003f05270 */
[----:B------:R-:W1:Y:S06]  /*00f0*/  LDCU.64 UR4, c[0x0][0x358] ;  /* 0x00006b00ff0477ac */ /* 0x000e6c0008000a00 */
[----:B------:R-:W2:Y:S01]  /*0100*/  LDC R9, c[0x0][0x398] ;  /* 0x0000e600ff097b82 */ /* 0x000ea20000000800 */
[----:B0-----:R-:W-:-:S13]  /*0110*/  ISETP.NE.OR P3, PT, R5, R2, P0 ;  /* 0x000000020500720c */ /* 0x001fda0000765670 */
[----:B------:R-:W0:Y:S01]  /*0120*/  @!P3 LDC.64 R12, c[0x0][0x380] ;  /* 0x0000e000ff0cbb82 */ /* 0x000e220000000a00 */
[----:B------:R-:W-:-:S04]  /*0130*/  @!P3 VIADD R0, R2, 0xffffffff ;  /* 0xffffffff0200b836 */ /* 0x000fc80000000000 */
[----:B------:R-:W-:Y:S02]  /*0140*/  @!P3 IMAD R7, R0, R3, R0 ;  /* 0x000000030007b224 */ /* 0x000fe400078e0200 */
[----:B------:R-:W-:Y:S02]  /*0150*/  VIADD R0, R3, 0x1 ;  /* 0x0000000103007836 */ /* 0x000fe40000000000 */
[----:B0-----:R-:W-:-:S04]  /*0160*/  @!P3 IMAD.WIDE R12, R7, 0x8, R12 ;  /* 0x00000008070cb825 */ /* 0x001fc800078e020c */
[----:B------:R-:W-:Y:S02]  /*0170*/  @!P3 IMAD.WIDE R10, R0, 0x8, R12 ;  /* 0x00000008000ab825 */ /* 0x000fe400078e020c */
[----:B-1----:R-:W3:Y:S04]  /*0180*/  @!P3 LDG.E.64 R12, desc[UR4][R12.64] ;  /* 0x000000040c0cb981 */ /* 0x002ee8000c1e1b00 */
[----:B------:R-:W3:Y:S01]  /*0190*/  @!P3 LDG.E.64 R14, desc[UR4][R10.64+0x8] ;  /* 0x000008040a0eb981 */ /* 0x000ee2000c1e1b00 */
[----:B--2---:R-:W-:-:S04]  /*01a0*/  ISETP.NE.AND P1, PT, R4, R9, PT ;  /* 0x000000090400720c */ /* 0x004fc80003f25270 */
[----:B------:R-:W-:-:S13]  /*01b0*/  ISETP.NE.OR P2, PT, R5, R2, P1 ;  /* 0x000000020500720c */ /* 0x000fda0000f45670 */
[----:B------:R-:W0:Y:S01]  /*01c0*/  @!P2 LDC.64 R6, c[0x0][0x380] ;  /* 0x0000e000ff06ab82 */ /* 0x000e220000000a00 */
[----:B------:R-:W-:-:S04]  /*01d0*/  @!P2 IMAD R2, R3, R2, R2 ;  /* 0x000000020302a224 */ /* 0x000fc800078e0202 */
[----:B------:R-:W-:-:S04]  /*01e0*/  @!P2 IMAD.IADD R2, R2, 0x1, R9 ;  /* 0x000000010202a824 */ /* 0x000fc800078e0209 */
[C---:B------:R-:W-:Y:S02]  /*01f0*/  @!P2 IMAD.X R21, R2.reuse, 0x1, R3, PT ;  /* 0x000000010215a824 */ /* 0x040fe400038e0603 */
[----:B------:R-:W-:Y:S02]  /*0200*/  @!P2 VIADD R17, R2, 0xffffffff ;  /* 0xffffffff0211a836 */ /* 0x000fe40000000000 */
[----:B------:R-:W1:Y:S01]  /*0210*/  LDC R2, c[0x0][0x394] ;  /* 0x0000e500ff027b82 */ /* 0x000e620000000800 */
[----:B0-----:R-:W-:-:S04]  /*0220*/  @!P2 IMAD.WIDE R20, R21, 0x8, R6 ;  /* 0x000000081514a825 */ /* 0x001fc800078e0206 */
[----:B------:R-:W-:Y:S01]  /*0230*/  @!P2 IMAD.WIDE R6, R17, 0x8, R6 ;  /* 0x000000081106a825 */ /* 0x000fe200078e0206 */
[----:B---3--:R-:W-:-:S08]  /*0240*/  @!P3 DADD R14, R12, R14 ;  /* 0x000000000c0eb229 */ /* 0x008fd0000000000e */
[----:B------:R-:W-:-:S07]  /*0250*/  @!P3 DMUL R18, R14, 0.5 ;  /* 0x3fe000000e12b828 */ /* 0x000fce0000000000 */
[----:B------:R0:W-:Y:S04]  /*0260*/  @!P3 STG.E.64 desc[UR4][R10.64], R18 ;  /* 0x000000120a00b986 */ /* 0x0001e8000c101b04 */
[----:B------:R-:W2:Y:S04]  /*0270*/  @!P2 LDG.E.64 R20, desc[UR4][R20.64] ;  /* 0x000000041414a981 */ /* 0x000ea8000c1e1b00 */
[----:B------:R-:W2:Y:S01]  /*0280*/  @!P2 LDG.E.64 R16, desc[UR4][R6.64] ;  /* 0x000000040610a981 */ /* 0x000ea2000c1e1b00 */
[----:B-1----:R-:W-:-:S13]  /*0290*/  ISETP.NE.OR P1, PT, R5, R2, P1 ;  /* 0x000000020500720c */ /* 0x002fda0000f25670 */
[----:B------:R-:W1:Y:S01]  /*02a0*/  @!P1 LDC.64 R14, c[0x0][0x380] ;  /* 0x0000e000ff0e9b82 */ /* 0x000e620000000a00 */
[----:B------:R-:W-:Y:S01]  /*02b0*/  @!P1 IMAD R22, R3, R2, R2 ;  /* 0x0000000203169224 */ /* 0x000fe200078e0202 */
[----:B------:R-:W-:Y:S02]  /*02c0*/  @!P1 IADD3 R8, PT, PT, R2, -0x1, RZ ;  /* 0xffffffff02089810 */ /* 0x000fe40007ffe0ff */
[--C-:B------:R-:W-:Y:S02]  /*02d0*/  @!P1 SHF.R.S32.HI R23, RZ, 0x1f, R9.reuse ;  /* 0x0000001fff179819 */ /* 0x100fe40000011409 */
[----:B0-----:R-:W-:Y:S01]  /*02e0*/  @!P1 IADD3 R10, P3, PT, R22, R9, RZ ;  /* 0x00000009160a9210 */ /* 0x001fe20007f7e0ff */
[----:B------:R-:W-:Y:S01]  /*02f0*/  @!P1 IMAD R8, R8, R3, R8 ;  /* 0x0000000308089224 */ /* 0x000fe200078e0208 */
[----:B------:R-:W0:Y:S02]  /*0300*/  @!P1 LDC.64 R12, c[0x0][0x380] ;  /* 0x0000e000ff0c9b82 */ /* 0x000e240000000a00 */
[----:B------:R-:W-:Y:S01]  /*0310*/  @!P1 LEA.HI.X.SX32 R23, R22, R23, 0x1, P3 ;  /* 0x0000001716179211 */ /* 0x000fe200018f0eff */
[----:B------:R-:W-:Y:S01]  /*0320*/  @!P1 IMAD.IADD R11, R8, 0x1, R9 ;  /* 0x00000001080b9824 */ /* 0x000fe200078e0209 */
[----:B-1----:R-:W-:-:S04]  /*0330*/  @!P1 LEA R14, P3, R10, R14, 0x3 ;  /* 0x0000000e0a0e9211 */ /* 0x002fc800078618ff */
[----:B------:R-:W-:Y:S01]  /*0340*/  @!P1 LEA.HI.X R15, R10, R15, R23, 0x3, P3 ;  /* 0x0000000f0a0f9211 */ /* 0x000fe200018f1c17 */
[----:B0-----:R-:W-:Y:S01]  /*0350*/  @!P1 IMAD.WIDE R10, R11, 0x8, R12 ;  /* 0x000000080b0a9825 */ /* 0x001fe200078e020c */
[----:B--2---:R-:W-:-:S08]  /*0360*/  @!P2 DADD R16, R16, R20 ;  /* 0x000000001010a229 */ /* 0x004fd00000000014 */
[----:B------:R-:W-:-:S07]  /*0370*/  @!P2 DMUL R16, R16, 0.5 ;  /* 0x3fe000001010a828 */ /* 0x000fce0000000000 */
[----:B------:R0:W-:Y:S04]  /*0380*/  @!P2 STG.E.64 desc[UR4][R6.64+0x8], R16 ;  /* 0x000008100600a986 */ /* 0x0001e8000c101b04 */
[----:B------:R-:W2:Y:S04]  /*0390*/  @!P1 LDG.E.64 R14, desc[UR4][R14.64+-0x8] ;  /* 0xfffff8040e0e9981 */ /* 0x000ea8000c1e1b00 */
[----:B------:R1:W2:Y:S01]  /*03a0*/  @!P1 LDG.E.64 R8, desc[UR4][R10.64] ;  /* 0x000000040a089981 */ /* 0x0002a2000c1e1b00 */
[----:B------:R-:W-:Y:S01]  /*03b0*/  ISETP.NE.OR P2, PT, R5, R2, P0 ;  /* 0x000000020500720c */ /* 0x000fe20000745670 */
[----:B------:R-:W-:-:S02]  /*03c0*/  @!P1 IMAD.WIDE R20, R0, 0x8, R10 ;  /* 0x0000000800149825 */ /* 0x000fc400078e020a */
[----:B-1----:R-:W1:Y:S10]  /*03d0*/  LDC R10, c[0x0][0x3a0] ;  /* 0x0000e800ff0a7b82 */ /* 0x002e740000000800 */
[----:B------:R-:W3:Y:S01]  /*03e0*/  @!P2 LDC.64 R18, c[0x0][0x380] ;  /* 0x0000e000ff12ab82 */ /* 0x000ee20000000a00 */
[----:B--2---:R-:W-:Y:S01]  /*03f0*/  @!P1 DADD R12, R8, R14 ;  /* 0x00000000080c9229 */ /* 0x004fe2000000000e */
[----:B------:R-:W-:-:S04]  /*0400*/  @!P2 IMAD R9, R3, R2, R2 ;  /* 0x000000020309a224 */ /* 0x000fc800078e0202 */
[----:B---3--:R-:W-:-:S03]  /*0410*/  @!P2 IMAD.WIDE R8, R9, 0x8, R18 ;  /* 0x000000080908a825 */ /* 0x008fc600078e0212 */
[----:B------:R-:W-:Y:S01]  /*0420*/  @!P1 DMUL R18, R12, 0.5 ;  /* 0x3fe000000c129828 */ /* 0x000fe20000000000 */
[----:B------:R-:W-:-:S06]  /*0430*/  @!P2 IMAD.WIDE R22, R0, 0x8, R8 ;  /* 0x000000080016a825 */ /* 0x000fcc00078e0208 */
[----:B------:R2:W-:Y:S04]  /*0440*/  @!P1 STG.E.64 desc[UR4][R20.64], R18 ;  /* 0x0000001214009986 */ /* 0x0005e8000c101b04 */
[----:B------:R-:W3:Y:S04]  /*0450*/  @!P2 LDG.E.64 R22, desc[UR4][R22.64] ;  /* 0x000000041616a981 */ /* 0x000ee8000c1e1b00 */
[----:B0-----:R-:W3:Y:S01]  /*0460*/  @!P2 LDG.E.64 R16, desc[UR4][R8.64+0x8] ;  /* 0x000008040810a981 */ /* 0x001ee2000c1e1b00 */
[----:B------:R-:W-:-:S04]  /*0470*/  ISETP.NE.AND P0, PT, R4, R3, PT ;  /* 0x000000030400720c */ /* 0x000fc80003f05270 */
[----:B-1----:R-:W-:-:S13]  /*0480*/  ISETP.NE.OR P3, PT, R5, R10, P0 ;  /* 0x0000000a0500720c */ /* 0x002fda0000765670 */
[----:B------:R-:W0:Y:S01]  /*0490*/  @!P3 LDC.64 R12, c[0x0][0x380] ;  /* 0x0000e000ff0cbb82 */ /* 0x000e220000000a00 */
[CC--:B------:R-:W-:Y:S01]  /*04a0*/  @!P3 IMAD R2, R3.reuse, R10.reuse, R10 ;  /* 0x0000000a0302b224 */ /* 0x0c0fe200078e020a */
[--C-:B------:R-:W-:Y:S01]  /*04b0*/  @!P3 SHF.R.S32.HI R15, RZ, 0x1f, R3.reuse ;  /* 0x0000001fff0fb819 */ /* 0x100fe20000011403 */
[----:B------:R-:W-:-:S03]  /*04c0*/  @!P3 IMAD R11, R3, R10, R3 ;  /* 0x0000000a030bb224 */ /* 0x000fc600078e0203 */
[C---:B--2---:R-:W-:Y:S02]  /*04d0*/  @!P3 IADD3 R18, P1, PT, R2.reuse, R3, RZ ;  /* 0x000000030212b210 */ /* 0x044fe40007f3e0ff */
[----:B------:R-:W1:Y:S01]  /*04e0*/  @!P3 LDC.64 R6, c[0x0][0x380] ;  /* 0x0000e000ff06bb82 */ /* 0x000e620000000a00 */
[----:B------:R-:W-:Y:S02]  /*04f0*/  @!P3 IADD3.X R11, PT, PT, R3, R11, R10, PT, !PT ;  /* 0x0000000b030bb210 */ /* 0x000fe40003ffe40a */
[----:B------:R-:W-:Y:S02]  /*0500*/  @!P3 LEA.HI.X.SX32 R15, R2, R15, 0x1, P1 ;  /* 0x0000000f020fb211 */ /* 0x000fe400008f0eff */
[----:B0-----:R-:W-:-:S04]  /*0510*/  @!P3 LEA R14, P1, R18, R12, 0x3 ;  /* 0x0000000c120eb211 */ /* 0x001fc800078218ff */
[----:B------:R-:W-:Y:S01]  /*0520*/  @!P3 LEA.HI.X R15, R18, R13, R15, 0x3, P1 ;  /* 0x0000000d120fb211 */ /* 0x000fe200008f1c0f */
[----:B---3--:R-:W-:Y:S01]  /*0530*/  @!P2 DADD R16, R16, R22 ;  /* 0x000000001010a229 */ /* 0x008fe20000000016 */
[----:B-1----:R-:W-:Y:S02]  /*0540*/  @!P3 IMAD.WIDE R22, R11, 0x8, R6 ;  /* 0x000000080b16b825 */ /* 0x002fe400078e0206 */
[----:B------:R-:W0:Y:S05]  /*0550*/  LDC R11, c[0x0][0x3a4] ;  /* 0x0000e900ff0b7b82 */ /* 0x000e2a0000000800 */
[----:B------:R-:W-:-:S07]  /*0560*/  @!P2 DMUL R20, R16, 0.5 ;  /* 0x3fe000001014a828 */ /* 0x000fce0000000000 */
[----:B------:R1:W-:Y:S04]  /*0570*/  @!P2 STG.E.64 desc[UR4][R8.64], R20 ;  /* 0x000000140800a986 */ /* 0x0003e8000c101b04 */
[----:B------:R-:W2:Y:S04]  /*0580*/  @!P3 LDG.E.64 R18, desc[UR4][R22.64] ;  /* 0x000000041612b981 */ /* 0x000ea8000c1e1b00 */
[----:B------:R-:W2:Y:S01]  /*0590*/  @!P3 LDG.E.64 R14, desc[UR4][R14.64+-0x8] ;  /* 0xfffff8040e0eb981 */ /* 0x000ea2000c1e1b00 */
[----:B0-----:R-:W-:Y:S01]  /*05a0*/  ISETP.NE.AND P1, PT, R4, R11, PT ;  /* 0x0000000b0400720c */ /* 0x001fe20003f25270 */
[----:B-1----:R-:W-:-:S02]  /*05b0*/  @!P3 IMAD.IADD R9, R2, 0x1, R3 ;  /* 0x000000010209b824 */ /* 0x002fc400078e0203 */
[----:B------:R-:W0:Y:S01]  /*05c0*/  LDC R2, c[0x0][0x39c] ;  /* 0x0000e700ff027b82 */ /* 0x000e220000000800 */
[----:B------:R-:W-:-:S13]  /*05d0*/  ISETP.NE.OR P2, PT, R5, R10, P1 ;  /* 0x0000000a0500720c */ /* 0x000fda0000f45670 */
[----:B------:R-:W1:Y:S01]  /*05e0*/  @!P2 LDC.64 R16, c[0x0][0x380] ;  /* 0x0000e000ff10ab82 */ /* 0x000e620000000a00 */
[----:B------:R-:W-:Y:S01]  /*05f0*/  @!P2 IMAD R10, R3, R10, R10 ;  /* 0x0000000a030aa224 */ /* 0x000fe200078e020a */
[----:B------:R-:W-:-:S04]  /*0600*/  @!P2 SHF.R.S32.HI R4, RZ, 0x1f, R11 ;  /* 0x0000001fff04a819 */ /* 0x000fc8000001140b */
[C---:B------:R-:W-:Y:S02]  /*0610*/  @!P2 IADD3 R8, P4, PT, R10.reuse, R11, RZ ;  /* 0x0000000b0a08a210 */ /* 0x040fe40007f9e0ff */
[----:B------:R-:W3:Y:S02]  /*0620*/  @!P2 LDC.64 R12, c[0x0][0x380] ;  /* 0x0000e000ff0cab82 */ /* 0x000ee40000000a00 */
[----:B------:R-:W-:Y:S02]  /*0630*/  @!P2 LEA.HI.X.SX32 R4, R10, R4, 0x1, P4 ;  /* 0x000000040a04a211 */ /* 0x000fe400020f0eff */
[----:B-1----:R-:W-:-:S04]  /*0640*/  @!P2 LEA R16, P4, R8, R16, 0x3 ;  /* 0x000000100810a211 */ /* 0x002fc800078818ff */
[----:B------:R-:W-:Y:S01]  /*0650*/  @!P2 LEA.HI.X R17, R8, R17, R4, 0x3, P4 ;  /* 0x000000110811a211 */ /* 0x000fe200020f1c04 */
[----:B------:R-:W-:Y:S01]  /*0660*/  @!P3 IMAD.WIDE R8, R9, 0x8, R6 ;  /* 0x000000080908b825 */ /* 0x000fe200078e0206 */
[----:B--2---:R-:W-:Y:S01]  /*0670*/  @!P3 DADD R18, R18, R14 ;  /* 0x000000001212b229 */ /* 0x004fe2000000000e */
[----:B------:R-:W-:-:S05]  /*0680*/  @!P2 IADD3 R15, PT, PT, R10, R11, -R0 ;  /* 0x0000000b0a0fa210 */ /* 0x000fca0007ffe800 */
[----:B---3--:R-:W-:Y:S02]  /*0690*/  @!P2 IMAD.WIDE R12, R15, 0x8, R12 ;  /* 0x000000080f0ca825 */ /* 0x008fe400078e020c */
[----:B------:R-:W-:-:S07]  /*06a0*/  @!P3 DMUL R18, R18, 0.5 ;  /* 0x3fe000001212b828 */ /* 0x000fce0000000000 */
[----:B------:R1:W-:Y:S04]  /*06b0*/  @!P3 STG.E.64 desc[UR4][R8.64], R18 ;  /* 0x000000120800b986 */ /* 0x0003e8000c101b04 */
[----:B------:R-:W2:Y:S04]  /*06c0*/  @!P2 LDG.E.64 R16, desc[UR4][R16.64+0x8] ;  /* 0x000008041010a981 */ /* 0x000ea8000c1e1b00 */
[----:B------:R-:W2:Y:S01]  /*06d0*/  @!P2 LDG.E.64 R14, desc[UR4][R12.64] ;  /* 0x000000040c0ea981 */ /* 0x000ea2000c1e1b00 */
[----:B0-----:R-:W-:Y:S01]  /*06e0*/  ISETP.NE.OR P1, PT, R5, R2, P1 ;  /* 0x000000020500720c */ /* 0x001fe20000f25670 */
[----:B-1----:R-:W-:-:S12]  /*06f0*/  @!P2 IMAD.WIDE R8, R0, 0x8, R12 ;  /* 0x000000080008a825 */ /* 0x002fd800078e020c */
[----:B------:R-:W0:Y:S01]  /*0700*/  @!P1 LDC.64 R6, c[0x0][0x380] ;  /* 0x0000e000ff069b82 */ /* 0x000e220000000a00 */
[----:B------:R-:W-:-:S05]  /*0710*/  @!P1 IMAD R4, R3, R2, R2 ;  /* 0x0000000203049224 */ /* 0x000fca00078e0202 */
[----:B------:R-:W-:-:S05]  /*0720*/  @!P1 IADD3.X R4, PT, PT, R4, R11, RZ, PT, !PT ;  /* 0x0000000b04049210 */ /* 0x000fca0003ffe4ff */
[----:B------:R-:W-:-:S04]  /*0730*/  @!P1 IMAD.IADD R11, R4, 0x1, R3 ;  /* 0x00000001040b9824 */ /* 0x000fc800078e0203 */
[----:B0-----:R-:W-:-:S04]  /*0740*/  @!P1 IMAD.WIDE R10, R11, 0x8, R6 ;  /* 0x000000080b0a9825 */ /* 0x001fc800078e0206 */
[----:B------:R-:W-:Y:S01]  /*0750*/  @!P1 IMAD.WIDE R6, R4, 0x8, R6 ;  /* 0x0000000804069825 */ /* 0x000fe200078e0206 */
[----:B--2---:R-:W-:-:S08]  /*0760*/  @!P2 DADD R14, R16, R14 ;  /* 0x00000000100ea229 */ /* 0x004fd0000000000e */
[----:B------:R-:W-:-:S07]  /*0770*/  @!P2 DMUL R14, R14, 0.5 ;  /* 0x3fe000000e0ea828 */ /* 0x000fce0000000000 */
[----:B------:R0:W-:Y:S04]  /*0780*/  @!P2 STG.E.64 desc[UR4][R8.64], R14 ;  /* 0x0000000e0800a986 */ /* 0x0001e8000c101b04 */
[----:B------:R-:W2:Y:S04]  /*0790*/  @!P1 LDG.E.64 R10, desc[UR4][R10.64] ;  /* 0x000000040a0a9981 */ /* 0x000ea8000c1e1b00 */
[----:B------:R-:W2:Y:S01]  /*07a0*/  @!P1 LDG.E.64 R12, desc[UR4][R6.64] ;  /* 0x00000004060c9981 */ /* 0x000ea2000c1e1b00 */
[----:B------:R-:W-:Y:S01]  /*07b0*/  ISETP.NE.OR P0, PT, R5, R2, P0 ;  /* 0x000000020500720c */ /* 0x000fe20000705670 */
[----:B--2---:R-:W-:-:S08]  /*07c0*/  @!P1 DADD R12, R10, R12 ;  /* 0x000000000a0c9229 */ /* 0x004fd0000000000c */
[----:B------:R-:W-:-:S07]  /*07d0*/  @!P1 DMUL R12, R12, 0.5 ;  /* 0x3fe000000c0c9828 */ /* 0x000fce0000000000 */
[----:B------:R0:W-:Y:S01]  /*07e0*/  @!P1 STG.E.64 desc[UR4][R6.64+-0x8], R12 ;  /* 0xfffff80c06009986 */ /* 0x0001e2000c101b04 */
[----:B------:R-:W-:Y:S05]  /*07f0*/  @P0 EXIT ;  /* 0x000000000000094d */ /* 0x000fea0003800000 */
[----:B------:R-:W1:Y:S01]  /*0800*/  LDC.64 R10, c[0x0][0x380] ;  /* 0x0000e000ff0a7b82 */ /* 0x000e620000000a00 */
[----:B0-----:R-:W-:-:S05]  /*0810*/  IMAD R8, R3, R2, R2 ;  /* 0x0000000203087224 */ /* 0x001fca00078e0202 */
[----:B------:R-:W-:Y:S02]  /*0820*/  SHF.R.S32.HI R2, RZ, 0x1f, R8 ;  /* 0x0000001fff027819 */ /* 0x000fe40000011408 */
[----:B------:R-:W0:Y:S01]  /*0830*/  LDC.64 R4, c[0x0][0x380] ;  /* 0x0000e000ff047b82 */ /* 0x000e220000000a00 */
[CC--:B------:R-:W-:Y:S02]  /*0840*/  IADD3 R6, P0, PT, R8.reuse, R3.reuse, RZ ;  /* 0x0000000308067210 */ /* 0x0c0fe40007f1e0ff */
[----:B------:R-:W-:Y:S02]  /*0850*/  IADD3 R7, PT, PT, R8, R3, -R0 ;  /* 0x0000000308077210 */ /* 0x000fe40007ffe800 */
[----:B------:R-:W-:Y:S02]  /*0860*/  LEA.HI.X.SX32 R2, R3, R2, 0x1, P0 ;  /* 0x0000000203027211 */ /* 0x000fe400000f0eff */
[----:B-1----:R-:W-:-:S04]  /*0870*/  LEA R8, P0, R6, R10, 0x3 ;  /* 0x0000000a06087211 */ /* 0x002fc800078018ff */
[----:B------:R-:W-:Y:S01]  /*0880*/  LEA.HI.X R9, R6, R11, R2, 0x3, P0 ;  /* 0x0000000b06097211 */ /* 0x000fe200000f1c02 */
[----:B0-----:R-:W-:-:S04]  /*0890*/  IMAD.WIDE R4, R7, 0x8, R4 ;  /* 0x0000000807047825 */ /* 0x001fc800078e0204 */
[----:B------:R-:W2:Y:S04]  /*08a0*/  LDG.E.64 R2, desc[UR4][R8.64+-0x8] ;  /* 0xfffff80408027981 */ /* 0x000ea8000c1e1b00 */
[----:B------:R-:W2:Y:S02]  /*08b0*/  LDG.E.64 R6, desc[UR4][R4.64] ;  /* 0x0000000404067981 */ /* 0x000ea4000c1e1b00 */
[----:B--2---:R-:W-:Y:S01]  /*08c0*/  DADD R2, R2, R6 ;  /* 0x0000000002027229 */ /* 0x004fe20000000006 */
[----:B------:R-:W-:-:S07]  /*08d0*/  IMAD.WIDE R6, R0, 0x8, R4 ;  /* 0x0000000800067825 */ /* 0x000fce00078e0204 */
[----:B------:R-:W-:-:S07]  /*08e0*/  DMUL R2, R2, 0.5 ;  /* 0x3fe0000002027828 */ /* 0x000fce0000000000 */
[----:B------:R-:W-:Y:S01]  /*08f0*/  STG.E.64 desc[UR4][R6.64], R2 ;  /* 0x0000000206007986 */ /* 0x000fe2000c101b04 */
[----:B------:R-:W-:Y:S05]  /*0900*/  EXIT ;  /* 0x000000000000794d */ /* 0x000fea0003800000 */
.L_x_114:
        /* <DEDUP_REMOVED lines=15> */
.L_x_220:


//--------------------- .text._Z8bokizetaPdiiS_ddiiidS_iii --------------------------
	.section	.text._Z8bokizetaPdiiS_ddiiidS_iii,"ax",@progbits
	.align	128
        .global         _Z8bokizetaPdiiS_ddiiidS_iii
        .type           _Z8bokizetaPdiiS_ddiiidS_iii,@function
        .size           _Z8bokizetaPdiiS_ddiiidS_iii,(.L_x_205 - _Z8bokizetaPdiiS_ddiiidS_iii)
        .other          _Z8bokizetaPdiiS_ddiiidS_iii,@"STO_CUDA_ENTRY STV_DEFAULT"
_Z8bokizetaPdiiS_ddiiidS_iii:
.text._Z8bokizetaPdiiS_ddiiidS_iii:
        /* <DEDUP_REMOVED lines=13> */
[----:B------:R-:W0:Y:S01]  /*00d0*/  LDCU UR4, c[0x0][0x3a8] ;  /* 0x00007500ff0477ac */ /* 0x000e220008000800 */
[----:B------:R-:W-:Y:S01]  /*00e0*/  BSSY.RECONVERGENT B1, `(.L_x_115) ;  /* 0x0000026000017945 */ /* 0x000fe20003800200 */
[----:B------:R-:W1:Y:S01]  /*00f0*/  LDCU.64 UR6, c[0x0][0x358] ;  /* 0x00006b00ff0677ac */ /* 0x000e620008000a00 */
[----:B0-----:R-:W-:-:S04]  /*0100*/  ISETP.GE.AND P0, PT, R0, UR4, PT ;  /* 0x0000000400007c0c */ /* 0x001fc8000bf06270 */
[----:B------:R-:W-:-:S04]  /*0110*/  ISETP.LT.OR P0, PT, R0, RZ, P0 ;  /* 0x000000ff0000720c */ /* 0x000fc80000701670 */
[----:B------:R-:W-:-:S13]  /*0120*/  ISETP.NE.OR P0, PT, R2, RZ, P0 ;  /* 0x000000ff0200720c */ /* 0x000fda0000705670 */
[----:B-1----:R-:W-:Y:S05]  /*0130*/  @P0 BRA `(.L_x_116) ;  /* 0x0000000000800947 */ /* 0x002fea0003800000 */
[----:B------:R-:W0:Y:S01]  /*0140*/  LDC.64 R4, c[0x0][0x390] ;  /* 0x0000e400ff047b82 */ /* 0x000e220000000a00 */
[----:B------:R-:W-:-:S07]  /*0150*/  IMAD R7, R0, UR9, R0 ;  /* 0x0000000900077c24 */ /* 0x000fce000f8e0200 */
[----:B------:R-:W1:Y:S01]  /*0160*/  LDC.64 R12, c[0x0][0x3b8] ;  /* 0x0000ee00ff0c7b82 */ /* 0x000e620000000a00 */
[----:B0-----:R-:W-:-:S05]  /*0170*/  IMAD.WIDE.U32 R4, R7, 0x8, R4 ;  /* 0x0000000807047825 */ /* 0x001fca00078e0004 */
[----:B------:R-:W2:Y:S04]  /*0180*/  LDG.E.64 R8, desc[UR6][R4.64+0x8] ;  /* 0x0000080604087981 */ /* 0x000ea8000c1e1b00 */
[----:B------:R-:W2:Y:S01]  /*0190*/  LDG.E.64 R10, desc[UR6][R4.64] ;  /* 0x00000006040a7981 */ /* 0x000ea2000c1e1b00 */
[----:B-1----:R-:W-:Y:S01]  /*01a0*/  DMUL R12, R12, R12 ;  /* 0x0000000c0c0c7228 */ /* 0x002fe20000000000 */
[----:B------:R-:W-:Y:S01]  /*01b0*/  IMAD.MOV.U32 R14, RZ, RZ, 0x1 ;  /* 0x00000001ff0e7424 */ /* 0x000fe200078e00ff */
[----:B------:R-:W-:Y:S04]  /*01c0*/  BSSY.RECONVERGENT B2, `(.L_x_117) ;  /* 0x0000014000027945 */ /* 0x000fe80003800200 */
[----:B------:R-:W0:Y:S02]  /*01d0*/  MUFU.RCP64H R15, R13 ;  /* 0x0000000d000f7308 */ /* 0x000e240000001800 */
[----:B0-----:R-:W-:-:S08]  /*01e0*/  DFMA R16, -R12, R14, 1 ;  /* 0x3ff000000c10742b */ /* 0x001fd0000000010e */
[----:B------:R-:W-:-:S08]  /*01f0*/  DFMA R16, R16, R16, R16 ;  /* 0x000000101010722b */ /* 0x000fd00000000010 */
[----:B------:R-:W-:Y:S02]  /*0200*/  DFMA R16, R14, R16, R14 ;  /* 0x000000100e10722b */ /* 0x000fe4000000000e */
[----:B--2---:R-:W-:-:S06]  /*0210*/  DADD R8, R8, -R10 ;  /* 0x0000000008087229 */ /* 0x004fcc000000080a */
[----:B------:R-:W-:Y:S02]  /*0220*/  DFMA R10, -R12, R16, 1 ;  /* 0x3ff000000c0a742b */ /* 0x000fe40000000110 */
[----:B------:R-:W-:-:S06]  /*0230*/  DADD R14, R8, R8 ;  /* 0x00000000080e7229 */ /* 0x000fcc0000000008 */
[----:B------:R-:W-:-:S08]  /*0240*/  DFMA R10, R16, R10, R16 ;  /* 0x0000000a100a722b */ /* 0x000fd00000000010 */
[----:B------:R-:W-:Y:S01]  /*0250*/  DMUL R4, R14, R10 ;  /* 0x0000000a0e047228 */ /* 0x000fe20000000000 */
[----:B------:R-:W-:-:S07]  /*0260*/  FSETP.GEU.AND P1, PT, |R15|, 6.5827683646048100446e-37, PT ;  /* 0x036000000f00780b */ /* 0x000fce0003f2e200 */
[----:B------:R-:W-:-:S08]  /*0270*/  DFMA R8, -R12, R4, R14 ;  /* 0x000000040c08722b */ /* 0x000fd0000000010e */
[----:B------:R-:W-:-:S10]  /*0280*/  DFMA R4, R10, R8, R4 ;  /* 0x000000080a04722b */ /* 0x000fd40000000004 */
[----:B------:R-:W-:-:S05]  /*0290*/  FFMA R3, RZ, R13, R5 ;  /* 0x0000000dff037223 */ /* 0x000fca0000000005 */
[----:B------:R-:W-:-:S13]  /*02a0*/  FSETP.GT.AND P0, PT, |R3|, 1.469367938527859385e-39, PT ;  /* 0x001000000300780b */ /* 0x000fda0003f04200 */
[----:B------:R-:W-:Y:S05]  /*02b0*/  @P0 BRA P1, `(.L_x_118) ;  /* 0x0000000000100947 */ /* 0x000fea0000800000 */
[----:B------:R-:W-:-:S07]  /*02c0*/  MOV R4, 0x2e0 ;  /* 0x000002e000047802 */ /* 0x000fce0000000f00 */
[----:B------:R-:W-:Y:S05]  /*02d0*/  CALL.REL.NOINC `($__internal_10_$__cuda_sm20_div_rn_f64_full) ;  /* 0x0000001800507944 */ /* 0x000fea0003c00000 */
[----:B------:R-:W-:Y:S02]  /*02e0*/  IMAD.MOV.U32 R4, RZ, RZ, R16 ;  /* 0x000000ffff047224 */ /* 0x000fe400078e0010 */
[----:B------:R-:W-:-:S07]  /*02f0*/  IMAD.MOV.U32 R5, RZ, RZ, R17 ;  /* 0x000000ffff057224 */ /* 0x000fce00078e0011 */
.L_x_118:
[----:B------:R-:W-:Y:S05]  /*0300*/  BSYNC.RECONVERGENT B2 ;  /* 0x0000000000027941 */ /* 0x000fea0003800200 */
.L_x_117:
[----:B------:R-:W0:Y:S02]  /*0310*/  LDC.64 R8, c[0x0][0x380] ;  /* 0x0000e000ff087b82 */ /* 0x000e240000000a00 */
[----:B0-----:R-:W-:-:S05]  /*0320*/  IMAD.WIDE.U32 R6, R7, 0x8, R8 ;  /* 0x0000000807067825 */ /* 0x001fca00078e0008 */
[----:B------:R0:W-:Y:S02]  /*0330*/  STG.E.64 desc[UR6][R6.64], R4 ;  /* 0x0000000406007986 */ /* 0x0001e4000c101b06 */
.L_x_116:
[----:B------:R-:W-:Y:S05]  /*0340*/  BSYNC.RECONVERGENT B1 ;  /* 0x0000000000017941 */ /* 0x000fea0003800200 */
.L_x_115:
[----:B------:R-:W1:Y:S01]  /*0350*/  LDC R3, c[0x0][0x3a8] ;  /* 0x0000ea00ff037b82 */ /* 0x000e620000000800 */
[----:B------:R-:W2:Y:S01]  /*0360*/  LDCU UR4, c[0x0][0x3b0] ;  /* 0x00007600ff0477ac */ /* 0x000ea20008000800 */
[----:B------:R-:W-:Y:S01]  /*0370*/  ISETP.NE.AND P0, PT, R2, RZ, PT ;  /* 0x000000ff0200720c */ /* 0x000fe20003f05270 */
[----:B------:R-:W-:Y:S03]  /*0380*/  BSSY.RECONVERGENT B1, `(.L_x_119) ;  /* 0x000002a000017945 */ /* 0x000fe60003800200 */
[----:B-1----:R-:W-:-:S04]  /*0390*/  ISETP.NE.OR P0, PT, R0, R3, !P0 ;  /* 0x000000030000720c */ /* 0x002fc80004705670 */
[----:B--2---:R-:W-:-:S13]  /*03a0*/  ISETP.GE.OR P0, PT, R2, UR4, P0 ;  /* 0x0000000402007c0c */ /* 0x004fda0008706670 */
[----:B------:R-:W-:Y:S05]  /*03b0*/  @P0 BRA `(.L_x_120) ;  /* 0x0000000000980947 */ /* 0x000fea0003800000 */
[----:B0-----:R-:W0:Y:S01]  /*03c0*/  LDC R6, c[0x0][0x38c] ;  /* 0x0000e300ff067b82 */ /* 0x001e220000000800 */
[----:B------:R-:W-:-:S07]  /*03d0*/  VIADD R3, R3, 0xffffffff ;  /* 0xffffffff03037836 */ /* 0x000fce0000000000 */
[----:B------:R-:W1:Y:S08]  /*03e0*/  LDC.64 R4, c[0x0][0x390] ;  /* 0x0000e400ff047b82 */ /* 0x000e700000000a00 */
[----:B------:R-:W2:Y:S01]  /*03f0*/  LDC.64 R12, c[0x0][0x3b8] ;  /* 0x0000ee00ff0c7b82 */ /* 0x000ea20000000a00 */
[----:B0-----:R-:W-:Y:S02]  /*0400*/  IMAD R7, R3, R6, R3 ;  /* 0x0000000603077224 */ /* 0x001fe400078e0203 */
[----:B------:R-:W-:-:S02]  /*0410*/  VIADD R6, R6, 0x1 ;  /* 0x0000000106067836 */ /* 0x000fc40000000000 */
[----:B------:R-:W-:-:S04]  /*0420*/  IMAD.IADD R7, R2, 0x1, R7 ;  /* 0x0000000102077824 */ /* 0x000fc800078e0207 */
[----:B-1----:R-:W-:-:S04]  /*0430*/  IMAD.WIDE R4, R7, 0x8, R4 ;  /* 0x0000000807047825 */ /* 0x002fc800078e0204 */
[C---:B------:R-:W-:Y:S02]  /*0440*/  IMAD.WIDE R8, R6.reuse, 0x8, R4 ;  /* 0x0000000806087825 */ /* 0x040fe400078e0204 */
[----:B------:R-:W3:Y:S04]  /*0450*/  LDG.E.64 R4, desc[UR6][R4.64] ;  /* 0x0000000604047981 */ /* 0x000ee8000c1e1b00 */
[----:B------:R-:W3:Y:S01]  /*0460*/  LDG.E.64 R8, desc[UR6][R8.64] ;  /* 0x0000000608087981 */ /* 0x000ee2000c1e1b00 */
[----:B--2---:R-:W-:Y:S01]  /*0470*/  DMUL R12, R12, R12 ;  /* 0x0000000c0c0c7228 */ /* 0x004fe20000000000 */
[----:B------:R-:W-:Y:S01]  /*0480*/  IMAD.MOV.U32 R10, RZ, RZ, 0x1 ;  /* 0x00000001ff0a7424 */ /* 0x000fe200078e00ff */
[----:B------:R-:W-:Y:S01]  /*0490*/  BSSY.RECONVERGENT B2, `(.L_x_121) ;  /* 0x0000015000027945 */ /* 0x000fe20003800200 */
[----:B------:R-:W-:-:S03]  /*04a0*/  IMAD.IADD R7, R6, 0x1, R7 ;  /* 0x0000000106077824 */ /* 0x000fc600078e0207 */
[----:B------:R-:W0:Y:S02]  /*04b0*/  MUFU.RCP64H R11, R13 ;  /* 0x0000000d000b7308 */ /* 0x000e240000001800 */
[----:B0-----:R-:W-:-:S08]  /*04c0*/  DFMA R14, -R12, R10, 1 ;  /* 0x3ff000000c0e742b */ /* 0x001fd0000000010a */
[----:B------:R-:W-:-:S08]  /*04d0*/  DFMA R14, R14, R14, R14 ;  /* 0x0000000e0e0e722b */ /* 0x000fd0000000000e */
[----:B------:R-:W-:-:S08]  /*04e0*/  DFMA R10, R10, R14, R10 ;  /* 0x0000000e0a0a722b */ /* 0x000fd0000000000a */
[----:B------:R-:W-:-:S08]  /*04f0*/  DFMA R16, -R12, R10, 1 ;  /* 0x3ff000000c10742b */ /* 0x000fd0000000010a */
[----:B------:R-:W-:Y:S02]  /*0500*/  DFMA R16, R10, R16, R10 ;  /* 0x000000100a10722b */ /* 0x000fe4000000000a */
[----:B---3--:R-:W-:-:S08]  /*0510*/  DADD R14, R4, -R8 ;  /* 0x00000000040e7229 */ /* 0x008fd00000000808 */
[----:B------:R-:W-:-:S08]  /*0520*/  DADD R14, R14, R14 ;  /* 0x000000000e0e7229 */ /* 0x000fd0000000000e */
        /* <DEDUP_REMOVED lines=11> */
.L_x_122:
[----:B------:R-:W-:Y:S05]  /*05e0*/  BSYNC.RECONVERGENT B2 ;  /* 0x0000000000027941 */ /* 0x000fea0003800200 */
.L_x_121:
[----:B------:R-:W0:Y:S02]  /*05f0*/  LDC.64 R8, c[0x0][0x380] ;  /* 0x0000e000ff087b82 */ /* 0x000e240000000a00 */
[----:B0-----:R-:W-:-:S05]  /*0600*/  IMAD.WIDE R6, R7, 0x8, R8 ;  /* 0x0000000807067825 */ /* 0x001fca00078e0208 */
[----:B------:R1:W-:Y:S02]  /*0610*/  STG.E.64 desc[UR6][R6.64], R4 ;  /* 0x0000000406007986 */ /* 0x0003e4000c101b06 */
.L_x_120:
[----:B------:R-:W-:Y:S05]  /*0620*/  BSYNC.RECONVERGENT B1 ;  /* 0x0000000000017941 */ /* 0x000fea0003800200 */
.L_x_119:
[----:B------:R-:W2:Y:S01]  /*0630*/  LDCU UR4, c[0x0][0x3b0] ;  /* 0x00007600ff0477ac */ /* 0x000ea20008000800 */
[----:B------:R-:W-:Y:S01]  /*0640*/  BSSY.RECONVERGENT B1, `(.L_x_123) ;  /* 0x0000029000017945 */ /* 0x000fe20003800200 */
[----:B------:R-:W3:Y:S01]  /*0650*/  LDCU.64 UR8, c[0x0][0x3a8] ;  /* 0x00007500ff0877ac */ /* 0x000ee20008000a00 */
[----:B--2---:R-:W-:-:S04]  /*0660*/  ISETP.NE.AND P0, PT, R2, UR4, PT ;  /* 0x0000000402007c0c */ /* 0x004fc8000bf05270 */
[----:B---3--:R-:W-:-:S04]  /*0670*/  ISETP.LE.OR P0, PT, R0, UR8, P0 ;  /* 0x0000000800007c0c */ /* 0x008fc80008703670 */
[----:B------:R-:W-:-:S13]  /*0680*/  ISETP.GE.OR P0, PT, R0, UR9, P0 ;  /* 0x0000000900007c0c */ /* 0x000fda0008706670 */
[----:B------:R-:W-:Y:S05]  /*0690*/  @P0 BRA `(.L_x_124) ;  /* 0x00000000008c0947 */ /* 0x000fea0003800000 */
[----:B------:R-:W2:Y:S01]  /*06a0*/  LDCU UR5, c[0x0][0x38c] ;  /* 0x00007180ff0577ac */ /* 0x000ea20008000800 */
[----:B01----:R-:W0:Y:S08]  /*06b0*/  LDC.64 R4, c[0x0][0x390] ;  /* 0x0000e400ff047b82 */ /* 0x003e300000000a00 */
[----:B------:R-:W1:Y:S01]  /*06c0*/  LDC.64 R12, c[0x0][0x3b8] ;  /* 0x0000ee00ff0c7b82 */ /* 0x000e620000000a00 */
[----:B--2---:R-:W-:-:S04]  /*06d0*/  IMAD R7, R0, UR5, R0 ;  /* 0x0000000500077c24 */ /* 0x004fc8000f8e0200 */
[----:B------:R-:W-:-:S04]  /*06e0*/  VIADD R7, R7, UR4 ;  /* 0x0000000407077c36 */ /* 0x000fc80008000000 */
[----:B------:R-:W-:-:S04]  /*06f0*/  VIADD R3, R7, 0x1 ;  /* 0x0000000107037836 */ /* 0x000fc80000000000 */
[----:B0-----:R-:W-:-:S05]  /*0700*/  IMAD.WIDE R4, R3, 0x8, R4 ;  /* 0x0000000803047825 */ /* 0x001fca00078e0204 */
        /* <DEDUP_REMOVED lines=24> */
.L_x_126:
[----:B------:R-:W-:Y:S05]  /*0890*/  BSYNC.RECONVERGENT B2 ;  /* 0x0000000000027941 */ /* 0x000fea0003800200 */
.L_x_125:
[----:B------:R-:W0:Y:S02]  /*08a0*/  LDC.64 R8, c[0x0][0x380] ;  /* 0x0000e000ff087b82 */ /* 0x000e240000000a00 */
[----:B0-----:R-:W-:-:S05]  /*08b0*/  IMAD.WIDE R6, R7, 0x8, R8 ;  /* 0x0000000807067825 */ /* 0x001fca00078e0208 */
[----:B------:R2:W-:Y:S02]  /*08c0*/  STG.E.64 desc[UR6][R6.64], R4 ;  /* 0x0000000406007986 */ /* 0x0005e4000c101b06 */
.L_x_124:
[----:B------:R-:W-:Y:S05]  /*08d0*/  BSYNC.RECONVERGENT B1 ;  /* 0x0000000000017941 */ /* 0x000fea0003800200 */
.L_x_123:
[----:B------:R-:W3:Y:S01]  /*08e0*/  LDCU UR5, c[0x0][0x3ac] ;  /* 0x00007580ff0577ac */ /* 0x000ee20008000800 */
[----:B------:R-:W-:Y:S01]  /*08f0*/  ISETP.NE.AND P0, PT, R2, RZ, PT ;  /* 0x000000ff0200720c */ /* 0x000fe20003f05270 */
[----:B------:R-:W-:Y:S01]  /*0900*/  BSSY.RECONVERGENT B1, `(.L_x_127) ;  /* 0x0000029000017945 */ /* 0x000fe20003800200 */
[----:B------:R-:W4:Y:S02]  /*0910*/  LDCU UR4, c[0x0][0x3b0] ;  /* 0x00007600ff0477ac */ /* 0x000f240008000800 */
[----:B---3--:R-:W-:-:S04]  /*0920*/  ISETP.NE.OR P0, PT, R0, UR5, !P0 ;  /* 0x0000000500007c0c */ /* 0x008fc8000c705670 */
[----:B----4-:R-:W-:-:S13]  /*0930*/  ISETP.GE.OR P0, PT, R2, UR4, P0 ;  /* 0x0000000402007c0c */ /* 0x010fda0008706670 */
[----:B------:R-:W-:Y:S05]  /*0940*/  @P0 BRA `(.L_x_128) ;  /* 0x0000000000900947 */ /* 0x000fea0003800000 */
[----:B------:R-:W3:Y:S01]  /*0950*/  LDCU UR8, c[0x0][0x38c] ;  /* 0x00007180ff0877ac */ /* 0x000ee20008000800 */
[----:B012---:R-:W0:Y:S08]  /*0960*/  LDC.64 R4, c[0x0][0x390] ;  /* 0x0000e400ff047b82 */ /* 0x007e300000000a00 */
[----:B------:R-:W1:Y:S01]  /*0970*/  LDC.64 R12, c[0x0][0x3b8] ;  /* 0x0000ee00ff0c7b82 */ /* 0x000e620000000a00 */
[----:B---3--:R-:W-:-:S06]  /*0980*/  UIMAD UR4, UR8, UR5, UR5 ;  /* 0x00000005080472a4 */ /* 0x008fcc000f8e0205 */
[----:B------:R-:W-:-:S04]  /*0990*/  VIADD R7, R2, UR4 ;  /* 0x0000000402077c36 */ /* 0x000fc80008000000 */
[C---:B0-----:R-:W-:Y:S01]  /*09a0*/  IMAD.WIDE R8, R7.reuse, 0x8, R4 ;  /* 0x0000000807087825 */ /* 0x041fe200078e0204 */
[----:B------:R-:W-:-:S05]  /*09b0*/  IADD3.X R3, PT, PT, R7, UR8, RZ, PT, !PT ;  /* 0x0000000807037c10 */ /* 0x000fca000bffe4ff */
[----:B------:R-:W-:Y:S01]  /*09c0*/  IMAD.WIDE R4, R3, 0x8, R4 ;  /* 0x0000000803047825 */ /* 0x000fe200078e0204 */
[----:B------:R-:W2:Y:S05]  /*09d0*/  LDG.E.64 R8, desc[UR6][R8.64] ;  /* 0x0000000608087981 */ /* 0x000eaa000c1e1b00 */
[----:B------:R-:W2:Y:S01]  /*09e0*/  LDG.E.64 R4, desc[UR6][R4.64] ;  /* 0x0000000604047981 */ /* 0x000ea2000c1e1b00 */
[----:B-1----:R-:W-:Y:S01]  /*09f0*/  DMUL R12, R12, R12 ;  /* 0x0000000c0c0c7228 */ /* 0x002fe20000000000 */
        /* <DEDUP_REMOVED lines=21> */
.L_x_130:
[----:B------:R-:W-:Y:S05]  /*0b50*/  BSYNC.RECONVERGENT B2 ;  /* 0x0000000000027941 */ /* 0x000fea0003800200 */
.L_x_129:
[----:B------:R-:W0:Y:S02]  /*0b60*/  LDC.64 R8, c[0x0][0x380] ;  /* 0x0000e000ff087b82 */ /* 0x000e240000000a00 */
[----:B0-----:R-:W-:-:S05]  /*0b70*/  IMAD.WIDE R6, R7, 0x8, R8 ;  /* 0x0000000807067825 */ /* 0x001fca00078e0208 */
[----:B------:R3:W-:Y:S02]  /*0b80*/  STG.E.64 desc[UR6][R6.64], R4 ;  /* 0x0000000406007986 */ /* 0x0007e4000c101b06 */
.L_x_128:
[----:B------:R-:W-:Y:S05]  /*0b90*/  BSYNC.RECONVERGENT B1 ;  /* 0x0000000000017941 */ /* 0x000fea0003800200 */
.L_x_127:
[----:B------:R-:W4:Y:S01]  /*0ba0*/  LDCU UR4, c[0x0][0x3ac] ;  /* 0x00007580ff0477ac */ /* 0x000f220008000800 */
[----:B------:R-:W-:Y:S01]  /*0bb0*/  BSSY.RECONVERGENT B1, `(.L_x_131) ;  /* 0x0000025000017945 */ /* 0x000fe20003800200 */
[----:B----4-:R-:W-:-:S04]  /*0bc0*/  ISETP.GT.AND P0, PT, R0, UR4, PT ;  /* 0x0000000400007c0c */ /* 0x010fc8000bf04270 */
[----:B------:R-:W-:-:S13]  /*0bd0*/  ISETP.NE.OR P0, PT, R2, RZ, !P0 ;  /* 0x000000ff0200720c */ /* 0x000fda0004705670 */
[----:B------:R-:W-:Y:S05]  /*0be0*/  @P0 BRA `(.L_x_132) ;  /* 0x0000000000840947 */ /* 0x000fea0003800000 */
[----:B0123--:R-:W0:Y:S01]  /*0bf0*/  LDC.64 R4, c[0x0][0x390] ;  /* 0x0000e400ff047b82 */ /* 0x00fe220000000a00 */
[----:B------:R-:W1:Y:S07]  /*0c00*/  LDCU UR4, c[0x0][0x38c] ;  /* 0x00007180ff0477ac */ /* 0x000e6e0008000800 */
[----:B------:R-:W2:Y:S01]  /*0c10*/  LDC.64 R12, c[0x0][0x3b8] ;  /* 0x0000ee00ff0c7b82 */ /* 0x000ea20000000a00 */
[----:B-1----:R-:W-:-:S04]  /*0c20*/  IMAD R7, R0, UR4, R0 ;  /* 0x0000000400077c24 */ /* 0x002fc8000f8e0200 */
[----:B0-----:R-:W-:-:S05]  /*0c30*/  IMAD.WIDE R4, R7, 0x8, R4 ;  /* 0x0000000807047825 */ /* 0x001fca00078e0204 */
[----:B------:R-:W3:Y:S04]  /*0c40*/  LDG.E.64 R8, desc[UR6][R4.64+0x8] ;  /* 0x0000080604087981 */ /* 0x000ee8000c1e1b00 */
[----:B------:R-:W3:Y:S01]  /*0c50*/  LDG.E.64 R10, desc[UR6][R4.64] ;  /* 0x00000006040a7981 */ /* 0x000ee2000c1e1b00 */
[----:B--2---:R-:W-:Y:S01]  /*0c60*/  DMUL R12, R12, R12 ;  /* 0x0000000c0c0c7228 */ /* 0x004fe20000000000 */
[----:B------:R-:W-:Y:S01]  /*0c70*/  IMAD.MOV.U32 R14, RZ, RZ, 0x1 ;  /* 0x00000001ff0e7424 */ /* 0x000fe200078e00ff */
[----:B------:R-:W-:Y:S04]  /*0c80*/  BSSY.RECONVERGENT B2, `(.L_x_133) ;  /* 0x0000014000027945 */ /* 0x000fe80003800200 */
[----:B------:R-:W0:Y:S02]  /*0c90*/  MUFU.RCP64H R15, R13 ;  /* 0x0000000d000f7308 */ /* 0x000e240000001800 */
[----:B0-----:R-:W-:-:S08]  /*0ca0*/  DFMA R16, -R12, R14, 1 ;  /* 0x3ff000000c10742b */ /* 0x001fd0000000010e */
[----:B------:R-:W-:-:S08]  /*0cb0*/  DFMA R16, R16, R16, R16 ;  /* 0x000000101010722b */ /* 0x000fd00000000010 */
[----:B------:R-:W-:Y:S02]  /*0cc0*/  DFMA R16, R14, R16, R14 ;  /* 0x000000100e10722b */ /* 0x000fe4000000000e */
[----:B---3--:R-:W-:-:S06]  /*0cd0*/  DADD R8, R8, -R10 ;  /* 0x0000000008087229 */ /* 0x008fcc000000080a */
        /* <DEDUP_REMOVED lines=14> */
.L_x_134:
[----:B------:R-:W-:Y:S05]  /*0dc0*/  BSYNC.RECONVERGENT B2 ;  /* 0x0000000000027941 */ /* 0x000fea0003800200 */
.L_x_133:
[----:B------:R-:W0:Y:S02]  /*0dd0*/  LDC.64 R8, c[0x0][0x380] ;  /* 0x0000e000ff087b82 */ /* 0x000e240000000a00 */
[----:B0-----:R-:W-:-:S05]  /*0de0*/  IMAD.WIDE R6, R7, 0x8, R8 ;  /* 0x0000000807067825 */ /* 0x001fca00078e0208 */
[----:B------:R4:W-:Y:S02]  /*0df0*/  STG.E.64 desc[UR6][R6.64], R4 ;  /* 0x0000000406007986 */ /* 0x0009e4000c101b06 */
.L_x_132:
[----:B------:R-:W-:Y:S05]  /*0e00*/  BSYNC.RECONVERGENT B1 ;  /* 0x0000000000017941 */ /* 0x000fea0003800200 */
.L_x_131:
[----:B------:R-:W5:Y:S01]  /*0e10*/  LDCU UR4, c[0x0][0x3cc] ;  /* 0x00007980ff0477ac */ /* 0x000f620008000800 */
[----:B------:R-:W-:Y:S01]  /*0e20*/  BSSY.RECONVERGENT B1, `(.L_x_135) ;  /* 0x000002c000017945 */ /* 0x000fe20003800200 */
[----:B------:R-:W0:Y:S01]  /*0e30*/  LDCU UR5, c[0x0][0x38c] ;  /* 0x00007180ff0577ac */ /* 0x000e220008000800 */
[----:B-----5:R-:W-:-:S04]  /*0e40*/  ISETP.GT.AND P0, PT, R0, UR4, PT ;  /* 0x0000000400007c0c */ /* 0x020fc8000bf04270 */
[----:B0-----:R-:W-:-:S13]  /*0e50*/  ISETP.NE.OR P0, PT, R2, UR5, !P0 ;  /* 0x0000000502007c0c */ /* 0x001fda000c705670 */
[----:B------:R-:W-:Y:S05]  /*0e60*/  @P0 BRA `(.L_x_136) ;  /* 0x00000000009c0947 */ /* 0x000fea0003800000 */
[----:B------:R-:W0:Y:S01]  /*0e70*/  LDC.64 R8, c[0x0][0x390] ;  /* 0x0000e400ff087b82 */ /* 0x000e220000000a00 */
[----:B------:R-:W5:Y:S01]  /*0e80*/  LDCU.64 UR8, c[0x0][0x390] ;  /* 0x00007200ff0877ac */ /* 0x000f620008000a00 */
[----:B-1234-:R-:W-:Y:S01]  /*0e90*/  IMAD R4, R0, UR5, R0 ;  /* 0x0000000500047c24 */ /* 0x01efe2000f8e0200 */
[----:B------:R-:W-:-:S04]  /*0ea0*/  USHF.R.S32.HI UR4, URZ, 0x1f, UR5 ;  /* 0x0000001fff047899 */ /* 0x000fc80008011405 */
[C---:B------:R-:W-:Y:S01]  /*0eb0*/  IADD3 R3, P0, PT, R4.reuse, UR5, RZ ;  /* 0x0000000504037c10 */ /* 0x040fe2000ff1e0ff */
[----:B------:R-:W1:Y:S01]  /*0ec0*/  LDC.64 R12, c[0x0][0x3b8] ;  /* 0x0000ee00ff0c7b82 */ /* 0x000e620000000a00 */
[C---:B------:R-:W-:Y:S02]  /*0ed0*/  IADD3 R7, PT, PT, R4.reuse, UR5, RZ ;  /* 0x0000000504077c10 */ /* 0x040fe4000fffe0ff */
[----:B------:R-:W-:Y:S02]  /*0ee0*/  LEA.HI.X.SX32 R4, R4, UR4, 0x1, P0 ;  /* 0x0000000404047c11 */ /* 0x000fe400080f0eff */
[----:B-----5:R-:W-:-:S04]  /*0ef0*/  LEA R10, P0, R3, UR8, 0x3 ;  /* 0x00000008030a7c11 */ /* 0x020fc8000f8018ff */
[----:B------:R-:W-:Y:S01]  /*0f00*/  LEA.HI.X R11, R3, UR9, R4, 0x3, P0 ;  /* 0x00000009030b7c11 */ /* 0x000fe200080f1c04 */
[----:B0-----:R-:W-:-:S04]  /*0f10*/  IMAD.WIDE R8, R7, 0x8, R8 ;  /* 0x0000000807087825 */ /* 0x001fc800078e0208 */
[----:B------:R-:W2:Y:S04]  /*0f20*/  LDG.E.64 R4, desc[UR6][R10.64+-0x8] ;  /* 0xfffff8060a047981 */ /* 0x000ea8000c1e1b00 */
[----:B------:R-:W2:Y:S01]  /*0f30*/  LDG.E.64 R8, desc[UR6][R8.64] ;  /* 0x0000000608087981 */ /* 0x000ea2000c1e1b00 */
[----:B-1----:R-:W-:-:S06]  /*0f40*/  DMUL R12, R12, R12 ;  /* 0x0000000c0c0c7228 */ /* 0x002fcc0000000000 */
[----:B------:R-:W0:Y:S01]  /*0f50*/  MUFU.RCP64H R15, R13 ;  /* 0x0000000d000f7308 */ /* 0x000e220000001800 */
[----:B------:R-:W-:-:S06]  /*0f60*/  IMAD.MOV.U32 R14, RZ, RZ, 0x1 ;  /* 0x00000001ff0e7424 */ /* 0x000fcc00078e00ff */
[----:B0-----:R-:W-:-:S08]  /*0f70*/  DFMA R16, -R12, R14, 1 ;  /* 0x3ff000000c10742b */ /* 0x001fd0000000010e */
[----:B------:R-:W-:-:S08]  /*0f80*/  DFMA R16, R16, R16, R16 ;  /* 0x000000101010722b */ /* 0x000fd00000000010 */
[----:B------:R-:W-:-:S08]  /*0f90*/  DFMA R16, R14, R16, R14 ;  /* 0x000000100e10722b */ /* 0x000fd0000000000e */
[----:B------:R-:W-:-:S08]  /*0fa0*/  DFMA R18, -R12, R16, 1 ;  /* 0x3ff000000c12742b */ /* 0x000fd00000000110 */
[----:B------:R-:W-:Y:S01]  /*0fb0*/  DFMA R18, R16, R18, R16 ;  /* 0x000000121012722b */ /* 0x000fe20000000010 */
[----:B------:R-:W-:Y:S01]  /*0fc0*/  BSSY.RECONVERGENT B2, `(.L_x_137) ;  /* 0x000000e000027945 */ /* 0x000fe20003800200 */
[----:B--2---:R-:W-:-:S08]  /*0fd0*/  DADD R4, R4, -R8 ;  /* 0x0000000004047229 */ /* 0x004fd00000000808 */
[----:B------:R-:W-:-:S08]  /*0fe0*/  DADD R14, R4, R4 ;  /* 0x00000000040e7229 */ /* 0x000fd00000000004 */
[----:B------:R-:W-:-:S08]  /*0ff0*/  DMUL R4, R18, R14 ;  /* 0x0000000e12047228 */ /* 0x000fd00000000000 */
[----:B------:R-:W-:-:S08]  /*1000*/  DFMA R8, -R12, R4, R14 ;  /* 0x000000040c08722b */ /* 0x000fd0000000010e */
[----:B------:R-:W-:Y:S01]  /*1010*/  DFMA R4, R18, R8, R4 ;  /* 0x000000081204722b */ /* 0x000fe20000000004 */
[----:B------:R-:W-:-:S09]  /*1020*/  FSETP.GEU.AND P1, PT, |R15|, 6.5827683646048100446e-37, PT ;  /* 0x036000000f00780b */ /* 0x000fd20003f2e200 */
[----:B------:R-:W-:-:S05]  /*1030*/  FFMA R3, RZ, R13, R5 ;  /* 0x0000000dff037223 */ /* 0x000fca0000000005 */
[----:B------:R-:W-:-:S13]  /*1040*/  FSETP.GT.AND P0, PT, |R3|, 1.469367938527859385e-39, PT ;  /* 0x001000000300780b */ /* 0x000fda0003f04200 */
[----:B------:R-:W-:Y:S05]  /*1050*/  @P0 BRA P1, `(.L_x_138) ;  /* 0x0000000000100947 */ /* 0x000fea0000800000 */
[----:B------:R-:W-:-:S07]  /*1060*/  MOV R4, 0x1080 ;  /* 0x0000108000047802 */ /* 0x000fce0000000f00 */
[----:B------:R-:W-:Y:S05]  /*1070*/  CALL.REL.NOINC `($__internal_10_$__cuda_sm20_div_rn_f64_full) ;  /* 0x0000000800e87944 */ /* 0x000fea0003c00000 */
[----:B------:R-:W-:Y:S02]  /*1080*/  IMAD.MOV.U32 R4, RZ, RZ, R16 ;  /* 0x000000ffff047224 */ /* 0x000fe400078e0010 */
[----:B------:R-:W-:-:S07]  /*1090*/  IMAD.MOV.U32 R5, RZ, RZ, R17 ;  /* 0x000000ffff057224 */ /* 0x000fce00078e0011 */
.L_x_138:
[----:B------:R-:W-:Y:S05]  /*10a0*/  BSYNC.RECONVERGENT B2 ;  /* 0x0000000000027941 */ /* 0x000fea0003800200 */
.L_x_137:
[----:B------:R-:W0:Y:S02]  /*10b0*/  LDC.64 R8, c[0x0][0x380] ;  /* 0x0000e000ff087b82 */ /* 0x000e240000000a00 */
[----:B0-----:R-:W-:-:S05]  /*10c0*/  IMAD.WIDE R6, R7, 0x8, R8 ;  /* 0x0000000807067825 */ /* 0x001fca00078e0208 */
[----:B------:R0:W-:Y:S02]  /*10d0*/  STG.E.64 desc[UR6][R6.64], R4 ;  /* 0x0000000406007986 */ /* 0x0001e4000c101b06 */
.L_x_136:
[----:B------:R-:W-:Y:S05]  /*10e0*/  BSYNC.RECONVERGENT B1 ;  /* 0x0000000000017941 */ /* 0x000fea0003800200 */
.L_x_135:
[----:B------:R-:W5:Y:S01]  /*10f0*/  LDCU UR5, c[0x0][0x38c] ;  /* 0x00007180ff0577ac */ /* 0x000f620008000800 */
[----:B------:R-:W-:Y:S01]  /*1100*/  BSSY.RECONVERGENT B1, `(.L_x_139) ;  /* 0x000002a000017945 */ /* 0x000fe20003800200 */
[----:B------:R-:W1:Y:S01]  /*1110*/  LDCU UR8, c[0x0][0x3cc] ;  /* 0x00007980ff0877ac */ /* 0x000e620008000800 */
[----:B------:R-:W2:Y:S01]  /*1120*/  LDCU UR4, c[0x0][0x3d0] ;  /* 0x00007a00ff0477ac */ /* 0x000ea20008000800 */
[----:B-----5:R-:W-:-:S04]  /*1130*/  ISETP.GE.U32.AND P0, PT, R2, UR5, PT ;  /* 0x0000000502007c0c */ /* 0x020fc8000bf06070 */
[----:B-1----:R-:W-:-:S04]  /*1140*/  ISETP.NE.OR P0, PT, R0, UR8, P0 ;  /* 0x0000000800007c0c */ /* 0x002fc80008705670 */
[----:B--2---:R-:W-:-:S13]  /*1150*/  ISETP.LE.OR P0, PT, R2, UR4, P0 ;  /* 0x0000000402007c0c */ /* 0x004fda0008703670 */
[----:B------:R-:W-:Y:S05]  /*1160*/  @P0 BRA `(.L_x_140) ;  /* 0x00000000008c0947 */ /* 0x000fea0003800000 */
[----:B0--34-:R-:W0:Y:S01]  /*1170*/  LDC.64 R4, c[0x0][0x390] ;  /* 0x0000e400ff047b82 */ /* 0x019e220000000a00 */
[----:B------:R-:W-:-:S06]  /*1180*/  UIMAD UR4, UR5, UR8, UR8 ;  /* 0x00000008050472a4 */ /* 0x000fcc000f8e0208 */
[----:B------:R-:W-:Y:S01]  /*1190*/  VIADD R7, R2, UR4 ;  /* 0x0000000402077c36 */ /* 0x000fe20008000000 */
[----:B------:R-:W1:Y:S04]  /*11a0*/  LDC.64 R12, c[0x0][0x3b8] ;  /* 0x0000ee00ff0c7b82 */ /* 0x000e680000000a00 */
[C---:B------:R-:W-:Y:S01]  /*11b0*/  IADD3.X R3, PT, PT, R7.reuse, UR5, RZ, PT, !PT ;  /* 0x0000000507037c10 */ /* 0x040fe2000bffe4ff */
[----:B0-----:R-:W-:-:S04]  /*11c0*/  IMAD.WIDE R8, R7, 0x8, R4 ;  /* 0x0000000807087825 */ /* 0x001fc800078e0204 */
[----:B------:R-:W-:Y:S02]  /*11d0*/  IMAD.WIDE R4, R3, 0x8, R4 ;  /* 0x0000000803047825 */ /* 0x000fe400078e0204 */
        /* <DEDUP_REMOVED lines=24> */
.L_x_142:
[----:B------:R-:W-:Y:S05]  /*1360*/  BSYNC.RECONVERGENT B2 ;  /* 0x0000000000027941 */ /* 0x000fea0003800200 */
.L_x_141:
[----:B------:R-:W0:Y:S02]  /*1370*/  LDC.64 R8, c[0x0][0x380] ;  /* 0x0000e000ff087b82 */ /* 0x000e240000000a00 */
[----:B0-----:R-:W-:-:S05]  /*1380*/  IMAD.WIDE R6, R7, 0x8, R8 ;  /* 0x0000000807067825 */ /* 0x001fca00078e0208 */
[----:B------:R1:W-:Y:S02]  /*1390*/  STG.E.64 desc[UR6][R6.64], R4 ;  /* 0x0000000406007986 */ /* 0x0003e4000c101b06 */
.L_x_140:
[----:B------:R-:W-:Y:S05]  /*13a0*/  BSYNC.RECONVERGENT B1 ;  /* 0x0000000000017941 */ /* 0x000fea0003800200 */
.L_x_139:
[----:B------:R-:W2:Y:S01]  /*13b0*/  LDCU UR8, c[0x0][0x3d0] ;  /* 0x00007a00ff0877ac */ /* 0x000ea20008000800 */
[----:B------:R-:W-:Y:S01]  /*13c0*/  BSSY.RECONVERGENT B1, `(.L_x_143) ;  /* 0x0000029000017945 */ /* 0x000fe20003800200 */
[----:B------:R-:W5:Y:S01]  /*13d0*/  LDCU.64 UR4, c[0x0][0x3c8] ;  /* 0x00007900ff0477ac */ /* 0x000f620008000a00 */
[----:B--2---:R-:W-:-:S04]  /*13e0*/  ISETP.NE.AND P0, PT, R2, UR8, PT ;  /* 0x0000000802007c0c */ /* 0x004fc8000bf05270 */
[----:B-----5:R-:W-:-:S04]  /*13f0*/  ISETP.LE.OR P0, PT, R0, UR4, P0 ;  /* 0x0000000400007c0c */ /* 0x020fc80008703670 */
[----:B------:R-:W-:-:S13]  /*1400*/  ISETP.GE.OR P0, PT, R0, UR5, P0 ;  /* 0x0000000500007c0c */ /* 0x000fda0008706670 */
[----:B------:R-:W-:Y:S05]  /*1410*/  @P0 BRA `(.L_x_144) ;  /* 0x00000000008c0947 */ /* 0x000fea0003800000 */
[----:B------:R-:W2:Y:S01]  /*1420*/  LDCU UR4, c[0x0][0x38c] ;  /* 0x00007180ff0477ac */ /* 0x000ea20008000800 */
[----:B01-34-:R-:W0:Y:S08]  /*1430*/  LDC.64 R4, c[0x0][0x390] ;  /* 0x0000e400ff047b82 */ /* 0x01be300000000a00 */
        /* <DEDUP_REMOVED lines=29> */
.L_x_146:
[----:B------:R-:W-:Y:S05]  /*1610*/  BSYNC.RECONVERGENT B2 ;  /* 0x0000000000027941 */ /* 0x000fea0003800200 */
.L_x_145:
[----:B------:R-:W0:Y:S02]  /*1620*/  LDC.64 R8, c[0x0][0x380] ;  /* 0x0000e000ff087b82 */ /* 0x000e240000000a00 */
[----:B0-----:R-:W-:-:S05]  /*1630*/  IMAD.WIDE R6, R7, 0x8, R8 ;  /* 0x0000000807067825 */ /* 0x001fca00078e0208 */
[----:B------:R2:W-:Y:S02]  /*1640*/  STG.E.64 desc[UR6][R6.64], R4 ;  /* 0x0000000406007986 */ /* 0x0005e4000c101b06 */
.L_x_144:
[----:B------:R-:W-:Y:S05]  /*1650*/  BSYNC.RECONVERGENT B1 ;  /* 0x0000000000017941 */ /* 0x000fea0003800200 */
.L_x_143:
[----:B01234-:R-:W0:Y:S01]  /*1660*/  LDC R6, c[0x0][0x38c] ;  /* 0x0000e300ff067b82 */ /* 0x01fe220000000800 */
[----:B------:R-:W1:Y:S01]  /*1670*/  LDCU UR4, c[0x0][0x3d0] ;  /* 0x00007a00ff0477ac */ /* 0x000e620008000800 */
[----:B------:R-:W-:Y:S06]  /*1680*/  BSSY.RECONVERGENT B1, `(.L_x_147) ;  /* 0x000002b000017945 */ /* 0x000fec0003800200 */
[----:B------:R-:W2:Y:S01]  /*1690*/  LDC R3, c[0x0][0x3c8] ;  /* 0x0000f200ff037b82 */ /* 0x000ea20000000800 */
[----:B0-----:R-:W-:-:S04]  /*16a0*/  ISETP.GE.U32.AND P0, PT, R2, R6, PT ;  /* 0x000000060200720c */ /* 0x001fc80003f06070 */
[----:B--2---:R-:W-:-:S04]  /*16b0*/  ISETP.NE.OR P0, PT, R0, R3, P0 ;  /* 0x000000030000720c */ /* 0x004fc80000705670 */
[----:B-1----:R-:W-:-:S13]  /*16c0*/  ISETP.LE.OR P0, PT, R2, UR4, P0 ;  /* 0x0000000402007c0c */ /* 0x002fda0008703670 */
[----:B------:R-:W-:Y:S05]  /*16d0*/  @P0 BRA `(.L_x_148) ;  /* 0x0000000000940947 */ /* 0x000fea0003800000 */
[----:B------:R-:W0:Y:S01]  /*16e0*/  LDC.64 R4, c[0x0][0x390] ;  /* 0x0000e400ff047b82 */ /* 0x000e220000000a00 */
[----:B------:R-:W-:-:S04]  /*16f0*/  VIADD R3, R3, 0xffffffff ;  /* 0xffffffff03037836 */ /* 0x000fc80000000000 */
[----:B------:R-:W-:Y:S02]  /*1700*/  IMAD R7, R3, R6, R3 ;  /* 0x0000000603077224 */ /* 0x000fe400078e0203 */
[----:B------:R-:W-:Y:S01]  /*1710*/  VIADD R6, R6, 0x1 ;  /* 0x0000000106067836 */ /* 0x000fe20000000000 */
[----:B------:R-:W1:Y:S01]  /*1720*/  LDC.64 R12, c[0x0][0x3b8] ;  /* 0x0000ee00ff0c7b82 */ /* 0x000e620000000a00 */
[----:B------:R-:W-:-:S04]  /*1730*/  IMAD.IADD R7, R2, 0x1, R7 ;  /* 0x0000000102077824 */ /* 0x000fc800078e0207 */
[----:B0-----:R-:W-:-:S04]  /*1740*/  IMAD.WIDE R4, R7, 0x8, R4 ;  /* 0x0000000807047825 */ /* 0x001fc800078e0204 */
[C---:B------:R-:W-:Y:S02]  /*1750*/  IMAD.WIDE R8, R6.reuse, 0x8, R4 ;  /* 0x0000000806087825 */ /* 0x040fe400078e0204 */
[----:B------:R-:W2:Y:S04]  /*1760*/  LDG.E.64 R4, desc[UR6][R4.64] ;  /* 0x0000000604047981 */ /* 0x000ea8000c1e1b00 */
[----:B------:R-:W2:Y:S01]  /*1770*/  LDG.E.64 R8, desc[UR6][R8.64] ;  /* 0x0000000608087981 */ /* 0x000ea2000c1e1b00 */
[----:B-1----:R-:W-:Y:S01]  /*1780*/  DMUL R12, R12, R12 ;  /* 0x0000000c0c0c7228 */ /* 0x002fe20000000000 */
[----:B------:R-:W-:Y:S01]  /*1790*/  MOV R10, 0x1 ;  /* 0x00000001000a7802 */ /* 0x000fe20000000f00 */
        /* <DEDUP_REMOVED lines=21> */
.L_x_150:
[----:B------:R-:W-:Y:S05]  /*18f0*/  BSYNC.RECONVERGENT B2 ;  /* 0x0000000000027941 */ /* 0x000fea0003800200 */
.L_x_149:
[----:B------:R-:W0:Y:S02]  /*1900*/  LDC.64 R8, c[0x0][0x380] ;  /* 0x0000e000ff087b82 */ /* 0x000e240000000a00 */
[----:B0-----:R-:W-:-:S05]  /*1910*/  IMAD.WIDE R6, R7, 0x8, R8 ;  /* 0x0000000807067825 */ /* 0x001fca00078e0208 */
[----:B------:R0:W-:Y:S02]  /*1920*/  STG.E.64 desc[UR6][R6.64], R4 ;  /* 0x0000000406007986 */ /* 0x0001e4000c101b06 */
.L_x_148:
[----:B------:R-:W-:Y:S05]  /*1930*/  BSYNC.RECONVERGENT B1 ;  /* 0x0000000000017941 */ /* 0x000fea0003800200 */
.L_x_147:
[----:B------:R-:W1:Y:S01]  /*1940*/  LDCU UR4, c[0x0][0x3c8] ;  /* 0x00007900ff0477ac */ /* 0x000e620008000800 */
[----:B------:R-:W2:Y:S01]  /*1950*/  LDCU UR5, c[0x0][0x38c] ;  /* 0x00007180ff0577ac */ /* 0x000ea20008000800 */
[----:B-1----:R-:W-:-:S04]  /*1960*/  ISETP.GE.AND P0, PT, R0, UR4, PT ;  /* 0x0000000400007c0c */ /* 0x002fc8000bf06270 */
[----:B------:R-:W-:-:S04]  /*1970*/  ISETP.LT.OR P0, PT, R0, RZ, P0 ;  /* 0x000000ff0000720c */ /* 0x000fc80000701670 */
[----:B--2---:R-:W-:-:S13]  /*1980*/  ISETP.NE.OR P0, PT, R2, UR5, P0 ;  /* 0x0000000502007c0c */ /* 0x004fda0008705670 */
[----:B------:R-:W-:Y:S05]  /*1990*/  @P0 EXIT ;  /* 0x000000000000094d */ /* 0x000fea0003800000 */
[----:B0-----:R-:W0:Y:S01]  /*19a0*/  LDC.64 R4, c[0x0][0x390] ;  /* 0x0000e400ff047b82 */ /* 0x001e220000000a00 */
[----:B------:R-:W1:Y:S01]  /*19b0*/  LDCU.64 UR8, c[0x0][0x390] ;  /* 0x00007200ff0877ac */ /* 0x000e620008000a00 */
[----:B------:R-:W-:Y:S01]  /*19c0*/  IMAD R2, R0, UR5, R0 ;  /* 0x0000000500027c24 */ /* 0x000fe2000f8e0200 */
[----:B------:R-:W-:-:S03]  /*19d0*/  USHF.R.S32.HI UR4, URZ, 0x1f, UR5 ;  /* 0x0000001fff047899 */ /* 0x000fc60008011405 */
[C---:B------:R-:W-:Y:S01]  /*19e0*/  VIADD R0, R2.reuse, UR5 ;  /* 0x0000000502007c36 */ /* 0x040fe20008000000 */
[C---:B------:R-:W-:Y:S01]  /*19f0*/  IADD3 R3, P0, PT, R2.reuse, UR5, RZ ;  /* 0x0000000502037c10 */ /* 0x040fe2000ff1e0ff */
[----:B------:R-:W2:Y:S03]  /*1a00*/  LDC.64 R12, c[0x0][0x3b8] ;  /* 0x0000ee00ff0c7b82 */ /* 0x000ea60000000a00 */
[----:B------:R-:W-:Y:S02]  /*1a10*/  LEA.HI.X.SX32 R2, R2, UR4, 0x1, P0 ;  /* 0x0000000402027c11 */ /* 0x000fe400080f0eff */
[----:B-1----:R-:W-:-:S04]  /*1a20*/  LEA R6, P0, R3, UR8, 0x3 ;  /* 0x0000000803067c11 */ /* 0x002fc8000f8018ff */
[----:B------:R-:W-:Y:S01]  /*1a30*/  LEA.HI.X R7, R3, UR9, R2, 0x3, P0 ;  /* 0x0000000903077c11 */ /* 0x000fe200080f1c02 */
[----:B0-----:R-:W-:-:S04]  /*1a40*/  IMAD.WIDE.U32 R4, R0, 0x8, R4 ;  /* 0x0000000800047825 */ /* 0x001fc800078e0004 */
[----:B------:R-:W3:Y:S04]  /*1a50*/  LDG.E.64 R2, desc[UR6][R6.64+-0x8] ;  /* 0xfffff80606027981 */ /* 0x000ee8000c1e1b00 */
[----:B------:R-:W3:Y:S01]  /*1a60*/  LDG.E.64 R4, desc[UR6][R4.64] ;  /* 0x0000000604047981 */ /* 0x000ee2000c1e1b00 */
[----:B--2---:R-:W-:-:S06]  /*1a70*/  DMUL R12, R12, R12 ;  /* 0x0000000c0c0c7228 */ /* 0x004fcc0000000000 */
        /* <DEDUP_REMOVED lines=8> */
[----:B---3--:R-:W-:-:S08]  /*1b00*/  DADD R2, R2, -R4 ;  /* 0x0000000002027229 */ /* 0x008fd00000000804 */
        /* <DEDUP_REMOVED lines=12> */
.L_x_152:
[----:B------:R-:W-:Y:S05]  /*1bd0*/  BSYNC.RECONVERGENT B1 ;  /* 0x0000000000017941 */ /* 0x000fea0003800200 */
.L_x_151:
[----:B------:R-:W0:Y:S02]  /*1be0*/  LDC.64 R4, c[0x0][0x380] ;  /* 0x0000e000ff047b82 */ /* 0x000e240000000a00 */
[----:B0-----:R-:W-:-:S05]  /*1bf0*/  IMAD.WIDE.U32 R4, R0, 0x8, R4 ;  /* 0x0000000800047825 */ /* 0x001fca00078e0004 */
[----:B------:R-:W-:Y:S01]  /*1c00*/  STG.E.64 desc[UR6][R4.64], R2 ;  /* 0x0000000204007986 */ /* 0x000fe2000c101b06 */
[----:B------:R-:W-:Y:S05]  /*1c10*/  EXIT ;  /* 0x000000000000794d */ /* 0x000fea0003800000 */
        .weak           $__internal_10_$__cuda_sm20_div_rn_f64_full
        .type           $__internal_10_$__cuda_sm20_div_rn_f64_full,@function
        .size           $__internal_10_$__cuda_sm20_div_rn_f64_full,(.L_x_205 - $__internal_10_$__cuda_sm20_div_rn_f64_full)
$__internal_10_$__cuda_sm20_div_rn_f64_full:
[C---:B------:R-:W-:Y:S01]  /*1c20*/  FSETP.GEU.AND P0, PT, |R13|.reuse, 1.469367938527859385e-39, PT ;  /* 0x001000000d00780b */ /* 0x040fe20003f0e200 */
[----:B------:R-:W-:Y:S01]  /*1c30*/  IMAD.MOV.U32 R8, RZ, RZ, 0x1 ;  /* 0x00000001ff087424 */ /* 0x000fe200078e00ff */
[----:B------:R-:W-:Y:S01]  /*1c40*/  LOP3.LUT R10, R13, 0x800fffff, RZ, 0xc0, !PT ;  /* 0x800fffff0d0a7812 */ /* 0x000fe200078ec0ff */
[----:B------:R-:W-:Y:S01]  /*1c50*/  IMAD.MOV.U32 R5, RZ, RZ, 0x1ca00000 ;  /* 0x1ca00000ff057424 */ /* 0x000fe200078e00ff */
[C---:B------:R-:W-:Y:S01]  /*1c60*/  FSETP.GEU.AND P2, PT, |R15|.reuse, 1.469367938527859385e-39, PT ;  /* 0x001000000f00780b */ /* 0x040fe20003f4e200 */
[----:B------:R-:W-:Y:S01]  /*1c70*/  BSSY.RECONVERGENT B0, `(.L_x_153) ;  /* 0x0000052000007945 */ /* 0x000fe20003800200 */
[----:B------:R-:W-:Y:S01]  /*1c80*/  LOP3.LUT R11, R10, 0x3ff00000, RZ, 0xfc, !PT ;  /* 0x3ff000000a0b7812 */ /* 0x000fe200078efcff */
[----:B------:R-:W-:Y:S01]  /*1c90*/  IMAD.MOV.U32 R10, RZ, RZ, R12 ;  /* 0x000000ffff0a7224 */ /* 0x000fe200078e000c */
[----:B------:R-:W-:Y:S02]  /*1ca0*/  LOP3.LUT R3, R15, 0x7ff00000, RZ, 0xc0, !PT ;  /* 0x7ff000000f037812 */ /* 0x000fe400078ec0ff */
[----:B------:R-:W-:-:S03]  /*1cb0*/  LOP3.LUT R6, R13, 0x7ff00000, RZ, 0xc0, !PT ;  /* 0x7ff000000d067812 */ /* 0x000fc600078ec0ff */
[----:B------:R-:W-:Y:S01]  /*1cc0*/  @!P0 DMUL R10, R12, 8.98846567431157953865e+307 ;  /* 0x7fe000000c0a8828 */ /* 0x000fe20000000000 */
[----:B------:R-:W-:Y:S01]  /*1cd0*/  ISETP.GE.U32.AND P1, PT, R3, R6, PT ;  /* 0x000000060300720c */ /* 0x000fe20003f26070 */
[----:B------:R-:W-:Y:S02]  /*1ce0*/  IMAD.MOV.U32 R22, RZ, RZ, R3 ;  /* 0x000000ffff167224 */ /* 0x000fe400078e0003 */
[----:B------:R-:W-:Y:S02]  /*1cf0*/  @!P2 LOP3.LUT R18, R13, 0x7ff00000, RZ, 0xc0, !PT ;  /* 0x7ff000000d12a812 */ /* 0x000fe400078ec0ff */
[----:B------:R-:W0:Y:S02]  /*1d00*/  MUFU.RCP64H R9, R11 ;  /* 0x0000000b00097308 */ /* 0x000e240000001800 */
[----:B------:R-:W-:Y:S02]  /*1d10*/  @!P2 ISETP.GE.U32.AND P3, PT, R3, R18, PT ;  /* 0x000000120300a20c */ /* 0x000fe40003f66070 */
[----:B------:R-:W-:-:S02]  /*1d20*/  @!P0 LOP3.LUT R6, R11, 0x7ff00000, RZ, 0xc0, !PT ;  /* 0x7ff000000b068812 */ /* 0x000fc400078ec0ff */
[----:B------:R-:W-:-:S03]  /*1d30*/  @!P2 SEL R19, R5, 0x63400000, !P3 ;  /* 0x634000000513a807 */ /* 0x000fc60005800000 */
[----:B------:R-:W-:Y:S01]  /*1d40*/  VIADD R24, R6, 0xffffffff ;  /* 0xffffffff06187836 */ /* 0x000fe20000000000 */
[----:B------:R-:W-:-:S04]  /*1d50*/  @!P2 LOP3.LUT R20, R19, 0x80000000, R15, 0xf8, !PT ;  /* 0x800000001314a812 */ /* 0x000fc800078ef80f */
[----:B------:R-:W-:Y:S01]  /*1d60*/  @!P2 LOP3.LUT R21, R20, 0x100000, RZ, 0xfc, !PT ;  /* 0x001000001415a812 */ /* 0x000fe200078efcff */
[----:B------:R-:W-:Y:S01]  /*1d70*/  @!P2 IMAD.MOV.U32 R20, RZ, RZ, RZ ;  /* 0x000000ffff14a224 */ /* 0x000fe200078e00ff */
        /* <DEDUP_REMOVED lines=13> */
[----:B------:R-:W-:-:S03]  /*1e50*/  DFMA R20, R18, -R10, R8 ;  /* 0x8000000a1214722b */ /* 0x000fc60000000008 */
[----:B------:R-:W-:-:S05]  /*1e60*/  ISETP.GT.U32.OR P0, PT, R24, 0x7feffffe, P0 ;  /* 0x7feffffe1800780c */ /* 0x000fca0000704470 */
[----:B------:R-:W-:-:S08]  /*1e70*/  DFMA R20, R16, R20, R18 ;  /* 0x000000141014722b */ /* 0x000fd00000000012 */
[----:B------:R-:W-:Y:S05]  /*1e80*/  @P0 BRA `(.L_x_154) ;  /* 0x00000000006c0947 */ /* 0x000fea0003800000 */
[----:B------:R-:W-:-:S04]  /*1e90*/  LOP3.LUT R14, R13, 0x7ff00000, RZ, 0xc0, !PT ;  /* 0x7ff000000d0e7812 */ /* 0x000fc800078ec0ff */
[CC--:B------:R-:W-:Y:S02]  /*1ea0*/  VIADDMNMX R6, R3.reuse, -R14.reuse, 0xb9600000, !PT ;  /* 0xb960000003067446 */ /* 0x0c0fe4000780090e */
[----:B------:R-:W-:Y:S01]  /*1eb0*/  ISETP.GE.U32.AND P0, PT, R3, R14, PT ;  /* 0x0000000e0300720c */ /* 0x000fe20003f06070 */
[----:B------:R-:W-:Y:S01]  /*1ec0*/  IMAD.MOV.U32 R14, RZ, RZ, RZ ;  /* 0x000000ffff0e7224 */ /* 0x000fe200078e00ff */
[----:B------:R-:W-:Y:S02]  /*1ed0*/  VIMNMX R3, PT, PT, R6, 0x46a00000, PT ;  /* 0x46a0000006037848 */ /* 0x000fe40003fe0100 */
[----:B------:R-:W-:-:S04]  /*1ee0*/  SEL R6, R5, 0x63400000, !P0 ;  /* 0x6340000005067807 */ /* 0x000fc80004000000 */
[----:B------:R-:W-:-:S05]  /*1ef0*/  IADD3 R3, PT, PT, -R6, R3, RZ ;  /* 0x0000000306037210 */ /* 0x000fca0007ffe1ff */
        /* <DEDUP_REMOVED lines=20> */
.L_x_154:
        /* <DEDUP_REMOVED lines=16> */
.L_x_157:
[----:B------:R-:W-:Y:S01]  /*2140*/  LOP3.LUT R17, R13, 0x80000, RZ, 0xfc, !PT ;  /* 0x000800000d117812 */ /* 0x000fe200078efcff */
[----:B------:R-:W-:Y:S01]  /*2150*/  IMAD.MOV.U32 R16, RZ, RZ, R12 ;  /* 0x000000ffff107224 */ /* 0x000fe200078e000c */
[----:B------:R-:W-:Y:S06]  /*2160*/  BRA `(.L_x_155) ;  /* 0x0000000000087947 */ /* 0x000fec0003800000 */
.L_x_156:
[----:B------:R-:W-:Y:S01]  /*2170*/  LOP3.LUT R17, R15, 0x80000, RZ, 0xfc, !PT ;  /* 0x000800000f117812 */ /* 0x000fe200078efcff */
[----:B------:R-:W-:-:S07]  /*2180*/  IMAD.MOV.U32 R16, RZ, RZ, R14 ;  /* 0x000000ffff107224 */ /* 0x000fce00078e000e */
.L_x_155:
[----:B------:R-:W-:Y:S05]  /*2190*/  BSYNC.RECONVERGENT B0 ;  /* 0x0000000000007941 */ /* 0x000fea0003800200 */
.L_x_153:
[----:B------:R-:W-:-:S04]  /*21a0*/  IMAD.MOV.U32 R5, RZ, RZ, 0x0 ;  /* 0x00000000ff057424 */ /* 0x000fc800078e00ff */
[----:B------:R-:W-:Y:S05]  /*21b0*/  RET.REL.NODEC R4 `(_Z8bokizetaPdiiS_ddiiidS_iii) ;  /* 0xffffffdc04907950 */ /* 0x000fea0003c3ffff */
.L_x_158:
        /* <DEDUP_REMOVED lines=12> */
.L_x_205:


//--------------------- .text._Z6nAGpsiPdiiiiiddiiiS_ --------------------------
	.section	.text._Z6nAGpsiPdiiiiiddiiiS_,"ax",@progbits
	.align	128
        .global         _Z6nAGpsiPdiiiiiddiiiS_
        .type           _Z6nAGpsiPdiiiiiddiiiS_,@function
        .size           _Z6nAGpsiPdiiiiiddiiiS_,(.L_x_207 - _Z6nAGpsiPdiiiiiddiiiS_)
        .other          _Z6nAGpsiPdiiiiiddiiiS_,@"STO_CUDA_ENTRY STV_DEFAULT"
_Z6nAGpsiPdiiiiiddiiiS_:
.text._Z6nAGpsiPdiiiiiddiiiS_:
[----:B------:R-:W-:Y:S01]  /*0000*/  LDC R1, c[0x0][0x37c] ;  /* 0x0000df00ff017b82 */ /* 0x000fe20000000800 */
[----:B------:R-:W0:Y:S07]  /*0010*/  S2R R5, SR_TID.Y ;  /* 0x0000000000057919 */ /* 0x000e2e0000002200 */
[----:B------:R-:W1:Y:S01]  /*0020*/  LDC R3, c[0x0][0x360] ;  /* 0x0000d800ff037b82 */ /* 0x000e620000000800 */
[----:B------:R-:W2:Y:S01]  /*0030*/  LDCU.64 UR6, c[0x0][0x388] ;  /* 0x00007100ff0677ac */ /* 0x000ea20008000a00 */
[----:B------:R-:W1:Y:S06]  /*0040*/  S2R R0, SR_TID.X ;  /* 0x0000000000007919 */ /* 0x000e6c0000002100 */
[----:B------:R-:W0:Y:S08]  /*0050*/  S2UR UR5, SR_CTAID.Y ;  /* 0x00000000000579c3 */ /* 0x000e300000002600 */
[----:B------:R-:W0:Y:S01]  /*0060*/  LDC R2, c[0x0][0x364] ;  /* 0x0000d900ff027b82 */ /* 0x000e220000000800 */
[----:B--2---:R-:W-:-:S07]  /*0070*/  IMAD.U32 R13, RZ, RZ, UR7 ;  /* 0x00000007ff0d7e24 */ /* 0x004fce000f8e00ff */
[----:B------:R-:W1:Y:S01]  /*0080*/  S2UR UR4, SR_CTAID.X ;  /* 0x00000000000479c3 */ /* 0x000e620000002500 */
[----:B0-----:R-:W-:-:S05]  /*0090*/  IMAD R2, R2, UR5, R5 ;  /* 0x0000000502027c24 */ /* 0x001fca000f8e0205 */
[----:B------:R-:W-:Y:S01]  /*00a0*/  ISETP.GT.AND P0, PT, R2, R13, PT ;  /* 0x0000000d0200720c */ /* 0x000fe20003f04270 */
[----:B-1----:R-:W-:-:S05]  /*00b0*/  IMAD R3, R3, UR4, R0 ;  /* 0x0000000403037c24 */ /* 0x002fca000f8e0200 */
[----:B------:R-:W-:-:S13]  /*00c0*/  ISETP.GT.OR P0, PT, R3, UR6, P0 ;  /* 0x0000000603007c0c */ /* 0x000fda0008704670 */
[----:B------:R-:W-:Y:S05]  /*00d0*/  @P0 EXIT ;  /* 0x000000000000094d */ /* 0x000fea0003800000 */
[----:B------:R-:W0:Y:S01]  /*00e0*/  LDCU.64 UR4, c[0x0][0x390] ;  /* 0x00007200ff0477ac */ /* 0x000e220008000a00 */
[----:B------:R-:W1:Y:S01]  /*00f0*/  LDC.64 R4, c[0x0][0x380] ;  /* 0x0000e000ff047b82 */ /* 0x000e620000000a00 */
[C---:B------:R-:W-:Y:S01]  /*0100*/  ISETP.NE.AND P2, PT, R2.reuse, RZ, PT ;  /* 0x000000ff0200720c */ /* 0x040fe20003f45270 */
[C---:B------:R-:W-:Y:S01]  /*0110*/  IMAD R27, R3.reuse, R13, R3 ;  /* 0x0000000d031b7224 */ /* 0x040fe200078e0203 */
[----:B------:R-:W2:Y:S01]  /*0120*/  LDCU UR6, c[0x0][0x398] ;  /* 0x00007300ff0677ac */ /* 0x000ea20008000800 */
[----:B------:R-:W-:Y:S02]  /*0130*/  BSSY.RECONVERGENT B0, `(.L_x_159) ;  /* 0x0000074000007945 */ /* 0x000fe40003800200 */
[C---:B------:R-:W-:Y:S01]  /*0140*/  IMAD.IADD R11, R2.reuse, 0x1, R27 ;  /* 0x00000001020b7824 */ /* 0x040fe200078e021b */
[----:B------:R-:W3:Y:S01]  /*0150*/  LDCU.64 UR8, c[0x0][0x358] ;  /* 0x00006b00ff0877ac */ /* 0x000ee20008000a00 */
[----:B------:R-:W4:Y:S01]  /*0160*/  LDC.64 R6, c[0x0][0x3c0] ;  /* 0x0000f000ff067b82 */ /* 0x000f220000000a00 */
[----:B0-----:R-:W-:Y:S01]  /*0170*/  ISETP.GT.AND P0, PT, R3, UR5, PT ;  /* 0x0000000503007c0c */ /* 0x001fe2000bf04270 */
[----:B------:R-:W-:Y:S01]  /*0180*/  UMOV UR5, 0x40080000 ;  /* 0x4008000000057882 */ /* 0x000fe20000000000 */
[----:B--2---:R-:W-:-:S02]  /*0190*/  ISETP.GT.AND P1, PT, R2, UR6, PT ;  /* 0x0000000602007c0c */ /* 0x004fc4000bf24270 */
[----:B------:R-:W-:Y:S01]  /*01a0*/  ISETP.GE.AND P0, PT, R3, UR4, !P0 ;  /* 0x0000000403007c0c */ /* 0x000fe2000c706270 */
[--C-:B-1----:R-:W-:Y:S01]  /*01b0*/  @!P2 IMAD.WIDE R8, R27, 0x8, R4.reuse ;  /* 0x000000081b08a825 */ /* 0x102fe200078e0204 */
[----:B------:R-:W-:Y:S01]  /*01c0*/  ISETP.NE.AND P1, PT, R2, RZ, !P1 ;  /* 0x000000ff0200720c */ /* 0x000fe20004f25270 */
[----:B------:R-:W-:Y:S02]  /*01d0*/  UMOV UR4, URZ ;  /* 0x000000ff00047c82 */ /* 0x000fe40008000000 */
[----:B------:R-:W-:Y:S01]  /*01e0*/  IMAD.WIDE R4, R11, 0x8, R4 ;  /* 0x000000080b047825 */ /* 0x000fe200078e0204 */
[----:B------:R-:W-:Y:S01]  /*01f0*/  PLOP3.LUT P0, PT, P0, P1, PT, 0x80, 0x8 ;  /* 0x000000000008781c */ /* 0x000fe20000703070 */
[----:B---3--:R0:W-:Y:S02]  /*0200*/  @!P2 STG.E.64 desc[UR8][R8.64], RZ ;  /* 0x000000ff0800a986 */ /* 0x0081e4000c101b08 */
[----:B----4-:R-:W-:-:S10]  /*0210*/  IMAD.WIDE.U32 R6, R13, 0x8, R6 ;  /* 0x000000080d067825 */ /* 0x010fd400078e0006 */
[----:B------:R0:W-:Y:S01]  /*0220*/  @P0 STG.E.64 desc[UR8][R4.64], RZ ;  /* 0x000000ff04000986 */ /* 0x0001e2000c101b08 */
[----:B------:R-:W-:-:S13]  /*0230*/  ISETP.NE.AND P0, PT, R2, R13, PT ;  /* 0x0000000d0200720c */ /* 0x000fda0003f05270 */
[----:B0-----:R-:W-:Y:S05]  /*0240*/  @P0 BRA `(.L_x_160) ;  /* 0x0000000400880947 */ /* 0x001fea0003800000 */
[----:B------:R-:W2:Y:S01]  /*0250*/  LDG.E.64 R8, desc[UR8][R6.64] ;  /* 0x0000000806087981 */ /* 0x000ea2000c1e1b00 */
[----:B------:R-:W-:Y:S01]  /*0260*/  BSSY.RECONVERGENT B1, `(.L_x_161) ;  /* 0x0000004000017945 */ /* 0x000fe20003800200 */
[----:B------:R-:W-:Y:S01]  /*0270*/  MOV R0, 0x2a0 ;  /* 0x000002a000007802 */ /* 0x000fe20000000f00 */
[----:B--2---:R-:W-:-:S11]  /*0280*/  DADD R24, -RZ, |R8| ;  /* 0x00000000ff187229 */ /* 0x004fd60000000508 */
[----:B------:R-:W-:Y:S05]  /*0290*/  CALL.REL.NOINC `($_Z6nAGpsiPdiiiiiddiiiS_$__internal_accurate_pow) ;  /* 0x00000010008c7944 */ /* 0x000fea0003c00000 */
[----:B------:R-:W-:Y:S05]  /*02a0*/  BSYNC.RECONVERGENT B1 ;  /* 0x0000000000017941 */ /* 0x000fea0003800200 */
.L_x_161:
[----:B------:R-:W0:Y:S01]  /*02b0*/  MUFU.RCP64H R15, 3 ;  /* 0x40080000000f7908 */ /* 0x000e220000001800 */
[----:B------:R-:W-:Y:S01]  /*02c0*/  IMAD.MOV.U32 R12, RZ, RZ, 0x0 ;  /* 0x00000000ff0c7424 */ /* 0x000fe200078e00ff */
[C---:B------:R-:W-:Y:S01]  /*02d0*/  DADD R18, R8.reuse, 3 ;  /* 0x4008000008127429 */ /* 0x040fe20000000000 */
[----:B------:R-:W-:Y:S01]  /*02e0*/  IMAD.MOV.U32 R13, RZ, RZ, 0x40080000 ;  /* 0x40080000ff0d7424 */ /* 0x000fe200078e00ff */
[----:B------:R-:W-:Y:S01]  /*02f0*/  DSETP.NEU.AND P1, PT, R8, RZ, PT ;  /* 0x000000ff0800722a */ /* 0x000fe20003f2d000 */
[----:B------:R-:W-:Y:S01]  /*0300*/  IMAD.MOV.U32 R14, RZ, RZ, 0x1 ;  /* 0x00000001ff0e7424 */ /* 0x000fe200078e00ff */
[----:B------:R-:W-:-:S06]  /*0310*/  ISETP.GE.AND P0, PT, R9, RZ, PT ;  /* 0x000000ff0900720c */ /* 0x000fcc0003f06270 */
[----:B------:R-:W-:-:S04]  /*0320*/  LOP3.LUT R18, R19, 0x7ff00000, RZ, 0xc0, !PT ;  /* 0x7ff0000013127812 */ /* 0x000fc800078ec0ff */
[----:B------:R-:W-:Y:S01]  /*0330*/  ISETP.NE.AND P2, PT, R18, 0x7ff00000, PT ;  /* 0x7ff000001200780c */ /* 0x000fe20003f45270 */
[----:B0-----:R-:W-:-:S08]  /*0340*/  DFMA R16, R14, -R12, 1 ;  /* 0x3ff000000e10742b */ /* 0x001fd0000000080c */
[----:B------:R-:W-:Y:S02]  /*0350*/  DFMA R20, R16, R16, R16 ;  /* 0x000000101014722b */ /* 0x000fe40000000010 */
[----:B------:R-:W-:-:S06]  /*0360*/  DADD R16, -RZ, -R10 ;  /* 0x00000000ff107229 */ /* 0x000fcc000000090a */
[----:B------:R-:W-:-:S04]  /*0370*/  DFMA R14, R14, R20, R14 ;  /* 0x000000140e0e722b */ /* 0x000fc8000000000e */
[----:B------:R-:W-:Y:S02]  /*0380*/  FSEL R10, R16, R10, !P0 ;  /* 0x0000000a100a7208 */ /* 0x000fe40004000000 */
[----:B------:R-:W-:Y:S02]  /*0390*/  FSEL R11, R17, R11, !P0 ;  /* 0x0000000b110b7208 */ /* 0x000fe40004000000 */
[C---:B------:R-:W-:Y:S01]  /*03a0*/  DFMA R12, R14.reuse, -R12, 1 ;  /* 0x3ff000000e0c742b */ /* 0x040fe2000000080c */
[----:B------:R-:W-:Y:S02]  /*03b0*/  IMAD.MOV.U32 R16, RZ, RZ, R10 ;  /* 0x000000ffff107224 */ /* 0x000fe400078e000a */
[----:B------:R-:W-:Y:S02]  /*03c0*/  IMAD.MOV.U32 R17, RZ, RZ, R11 ;  /* 0x000000ffff117224 */ /* 0x000fe400078e000b */
[----:B------:R-:W-:Y:S02]  /*03d0*/  @!P1 IMAD.MOV.U32 R16, RZ, RZ, RZ ;  /* 0x000000ffff109224 */ /* 0x000fe400078e00ff */
[----:B------:R-:W-:Y:S01]  /*03e0*/  @!P1 IMAD.MOV.U32 R17, RZ, RZ, R9 ;  /* 0x000000ffff119224 */ /* 0x000fe200078e0009 */
[----:B------:R-:W-:Y:S01]  /*03f0*/  DFMA R12, R14, R12, R14 ;  /* 0x0000000c0e0c722b */ /* 0x000fe2000000000e */
[----:B------:R-:W-:-:S02]  /*0400*/  @!P1 IMAD.MOV.U32 R10, RZ, RZ, RZ ;  /* 0x000000ffff0a9224 */ /* 0x000fc400078e00ff */
[----:B------:R-:W-:Y:S01]  /*0410*/  @!P1 IMAD.MOV.U32 R11, RZ, RZ, R9 ;  /* 0x000000ffff0b9224 */ /* 0x000fe200078e0009 */
[----:B------:R-:W-:Y:S07]  /*0420*/  @P2 BRA `(.L_x_162) ;  /* 0x00000000001c2947 */ /* 0x000fee0003800000 */
[----:B------:R-:W-:-:S14]  /*0430*/  DSETP.NAN.AND P1, PT, R8, R8, PT ;  /* 0x000000080800722a */ /* 0x000fdc0003f28000 */
[----:B------:R-:W-:Y:S01]  /*0440*/  @P1 DADD R16, R8, 3 ;  /* 0x4008000008101429 */ /* 0x000fe20000000000 */
[----:B------:R-:W-:Y:S10]  /*0450*/  @P1 BRA `(.L_x_162) ;  /* 0x0000000000101947 */ /* 0x000ff40003800000 */
[----:B------:R-:W-:-:S14]  /*0460*/  DSETP.NEU.AND P1, PT, |R8|, +INF , PT ;  /* 0x7ff000000800742a */ /* 0x000fdc0003f2d200 */
[----:B------:R-:W-:Y:S02]  /*0470*/  @!P1 IMAD.MOV.U32 R0, RZ, RZ, -0x100000 ;  /* 0xfff00000ff009424 */ /* 0x000fe400078e00ff */
[----:B------:R-:W-:-:S03]  /*0480*/  @!P1 IMAD.MOV.U32 R16, RZ, RZ, RZ ;  /* 0x000000ffff109224 */ /* 0x000fc600078e00ff */
[----:B------:R-:W-:-:S07]  /*0490*/  @!P1 SEL R17, R0, 0x7ff00000, !P0 ;  /* 0x7ff0000000119807 */ /* 0x000fce0004000000 */
.L_x_162:
[----:B------:R-:W-:Y:S05]  /*04a0*/  @P2 BRA `(.L_x_163) ;  /* 0x00000000001c2947 */ /* 0x000fea0003800000 */
[----:B------:R-:W-:-:S14]  /*04b0*/  DSETP.NAN.AND P1, PT, R8, R8, PT ;  /* 0x000000080800722a */ /* 0x000fdc0003f28000 */
[----:B------:R-:W-:Y:S01]  /*04c0*/  @P1 DADD R10, R8, 3 ;  /* 0x40080000080a1429 */ /* 0x000fe20000000000 */
[----:B------:R-:W-:Y:S10]  /*04d0*/  @P1 BRA `(.L_x_163) ;  /* 0x0000000000101947 */ /* 0x000ff40003800000 */
[----:B------:R-:W-:-:S14]  /*04e0*/  DSETP.NEU.AND P1, PT, |R8|, +INF , PT ;  /* 0x7ff000000800742a */ /* 0x000fdc0003f2d200 */
[----:B------:R-:W-:Y:S01]  /*04f0*/  @!P1 MOV R0, 0xfff00000 ;  /* 0xfff0000000009802 */ /* 0x000fe20000000f00 */
[----:B------:R-:W-:-:S03]  /*0500*/  @!P1 IMAD.MOV.U32 R10, RZ, RZ, RZ ;  /* 0x000000ffff0a9224 */ /* 0x000fc600078e00ff */
[----:B------:R-:W-:-:S07]  /*0510*/  @!P1 SEL R11, R0, 0x7ff00000, !P0 ;  /* 0x7ff00000000b9807 */ /* 0x000fce0004000000 */
.L_x_163:
[----:B------:R-:W-:Y:S01]  /*0520*/  DMUL R14, R12, R16 ;  /* 0x000000100c0e7228 */ /* 0x000fe20000000000 */
[----:B------:R-:W-:Y:S01]  /*0530*/  FSETP.GEU.AND P2, PT, |R17|, 6.5827683646048100446e-37, PT ;  /* 0x036000001100780b */ /* 0x000fe20003f4e200 */
[----:B------:R-:W-:Y:S01]  /*0540*/  BSSY.RECONVERGENT B1, `(.L_x_164) ;  /* 0x000000d000017945 */ /* 0x000fe20003800200 */
[----:B------:R-:W-:-:S05]  /*0550*/  DSETP.NEU.AND P1, PT, R8, 1, PT ;  /* 0x3ff000000800742a */ /* 0x000fca0003f2d000 */
[----:B------:R-:W-:-:S08]  /*0560*/  DFMA R18, R14, -3, R16 ;  /* 0xc00800000e12782b */ /* 0x000fd00000000010 */
[----:B------:R-:W-:-:S10]  /*0570*/  DFMA R12, R12, R18, R14 ;  /* 0x000000120c0c722b */ /* 0x000fd4000000000e */
[----:B------:R-:W-:-:S05]  /*0580*/  FFMA R0, RZ, 2.125, R13 ;  /* 0x40080000ff007823 */ /* 0x000fca000000000d */
[----:B------:R-:W-:-:S13]  /*0590*/  FSETP.GT.AND P0, PT, |R0|, 1.469367938527859385e-39, PT ;  /* 0x001000000000780b */ /* 0x000fda0003f04200 */
[----:B------:R-:W-:Y:S05]  /*05a0*/  @P0 BRA P2, `(.L_x_165) ;  /* 0x0000000000180947 */ /* 0x000fea0001000000 */
[----:B------:R-:W-:Y:S01]  /*05b0*/  IMAD.MOV.U32 R8, RZ, RZ, R16 ;  /* 0x000000ffff087224 */ /* 0x000fe200078e0010 */
[----:B------:R-:W-:Y:S01]  /*05c0*/  MOV R0, 0x610 ;  /* 0x0000061000007802 */ /* 0x000fe20000000f00 */
[----:B------:R-:W-:Y:S02]  /*05d0*/  IMAD.MOV.U32 R9, RZ, RZ, R17 ;  /* 0x000000ffff097224 */ /* 0x000fe400078e0011 */
[----:B------:R-:W-:Y:S02]  /*05e0*/  IMAD.MOV.U32 R12, RZ, RZ, RZ ;  /* 0x000000ffff0c7224 */ /* 0x000fe400078e00ff */
[----:B------:R-:W-:-:S07]  /*05f0*/  IMAD.MOV.U32 R13, RZ, RZ, 0x40080000 ;  /* 0x40080000ff0d7424 */ /* 0x000fce00078e00ff */
[----:B------:R-:W-:Y:S05]  /*0600*/  CALL.REL.NOINC `($__internal_11_$__cuda_sm20_div_rn_f64_full) ;  /* 0x00000008003c7944 */ /* 0x000fea0003c00000 */
.L_x_165:
[----:B------:R-:W-:Y:S05]  /*0610*/  BSYNC.RECONVERGENT B1 ;  /* 0x0000000000017941 */ /* 0x000fea0003800200 */
.L_x_164:
[----:B------:R-:W0:Y:S01]  /*0620*/  LDC.64 R14, c[0x0][0x3a8] ;  /* 0x0000ea00ff0e7b82 */ /* 0x000e220000000a00 */
[----:B------:R-:W-:Y:S01]  /*0630*/  IMAD.MOV.U32 R16, RZ, RZ, 0x1 ;  /* 0x00000001ff107424 */ /* 0x000fe200078e00ff */
[----:B------:R-:W-:Y:S01]  /*0640*/  DFMA R10, R10, 0.5, R12 ;  /* 0x3fe000000a0a782b */ /* 0x000fe2000000000c */
[----:B------:R-:W-:Y:S05]  /*0650*/  BSSY.RECONVERGENT B1, `(.L_x_166) ;  /* 0x000001b000017945 */ /* 0x000fea0003800200 */
[----:B------:R-:W1:Y:S04]  /*0660*/  LDC.64 R8, c[0x0][0x3a0] ;  /* 0x0000e800ff087b82 */ /* 0x000e680000000a00 */
[----:B------:R-:W-:-:S02]  /*0670*/  FSEL R10, R10, -3.0316488252093987121e-13, P1 ;  /* 0xaaaaaaaa0a0a7808 */ /* 0x000fc40000800000 */
[----:B------:R-:W-:Y:S01]  /*0680*/  FSEL R11, R11, 1.8333332538604736328, P1 ;  /* 0x3feaaaaa0b0b7808 */ /* 0x000fe20000800000 */
[----:B0-----:R-:W-:-:S06]  /*0690*/  DADD R14, R14, R14 ;  /* 0x000000000e0e7229 */ /* 0x001fcc000000000e */
[----:B------:R-:W0:Y:S01]  /*06a0*/  MUFU.RCP64H R17, R15 ;  /* 0x0000000f00117308 */ /* 0x000e220000001800 */
[----:B-1----:R-:W-:-:S10]  /*06b0*/  DMUL R10, R10, R8 ;  /* 0x000000080a0a7228 */ /* 0x002fd40000000000 */
[----:B------:R-:W-:Y:S01]  /*06c0*/  FSETP.GEU.AND P1, PT, |R11|, 6.5827683646048100446e-37, PT ;  /* 0x036000000b00780b */ /* 0x000fe20003f2e200 */
        /* <DEDUP_REMOVED lines=16> */
[----:B------:R-:W-:Y:S05]  /*07d0*/  CALL.REL.NOINC `($__internal_11_$__cuda_sm20_div_rn_f64_full) ;  /* 0x0000000400c87944 */ /* 0x000fea0003c00000 */
[----:B------:R-:W-:Y:S01]  /*07e0*/  IMAD.MOV.U32 R8, RZ, RZ, R12 ;  /* 0x000000ffff087224 */ /* 0x000fe200078e000c */
[----:B------:R-:W-:-:S07]  /*07f0*/  MOV R9, R13 ;  /* 0x0000000d00097202 */ /* 0x000fce0000000f00 */
.L_x_167:
[----:B------:R-:W-:Y:S05]  /*0800*/  BSYNC.RECONVERGENT B1 ;  /* 0x0000000000017941 */ /* 0x000fea0003800200 */
.L_x_166:
[----:B------:R-:W0:Y:S01]  /*0810*/  LDCU UR6, c[0x0][0x38c] ;  /* 0x00007180ff0677ac */ /* 0x000e220008000800 */
[----:B------:R-:W1:Y:S01]  /*0820*/  LDC.64 R10, c[0x0][0x380] ;  /* 0x0000e000ff0a7b82 */ /* 0x000e620000000a00 */
[----:B0-----:R-:W-:-:S04]  /*0830*/  IMAD.U32 R13, RZ, RZ, UR6 ;  /* 0x00000006ff0d7e24 */ /* 0x001fc8000f8e00ff */
[----:B------:R-:W-:-:S04]  /*0840*/  IMAD.IADD R27, R27, 0x1, R13 ;  /* 0x000000011b1b7824 */ /* 0x000fc800078e020d */
[----:B-1----:R-:W-:-:S05]  /*0850*/  IMAD.WIDE R10, R27, 0x8, R10 ;  /* 0x000000081b0a7825 */ /* 0x002fca00078e020a */
[----:B------:R0:W-:Y:S02]  /*0860*/  STG.E.64 desc[UR8][R10.64], R8 ;  /* 0x000000080a007986 */ /* 0x0001e4000c101b08 */
.L_x_160:
[----:B------:R-:W-:Y:S05]  /*0870*/  BSYNC.RECONVERGENT B0 ;  /* 0x0000000000007941 */ /* 0x000fea0003800200 */
.L_x_159:
[----:B------:R-:W1:Y:S01]  /*0880*/  LDCU UR10, c[0x0][0x3b8] ;  /* 0x00007700ff0a77ac */ /* 0x000e620008000800 */
[----:B------:R-:W2:Y:S01]  /*0890*/  LDCU.64 UR6, c[0x0][0x3b0] ;  /* 0x00007600ff0677ac */ /* 0x000ea20008000a00 */
[C---:B-1----:R-:W-:Y:S02]  /*08a0*/  ISETP.GE.AND P0, PT, R2.reuse, UR10, PT ;  /* 0x0000000a02007c0c */ /* 0x042fe4000bf06270 */
[C---:B--2---:R-:W-:Y:S02]  /*08b0*/  ISETP.GT.AND P2, PT, R3.reuse, UR7, PT ;  /* 0x0000000703007c0c */ /* 0x044fe4000bf44270 */
[----:B------:R-:W-:Y:S02]  /*08c0*/  ISETP.LT.U32.AND P1, PT, R2, R13, P0 ;  /* 0x0000000d0200720c */ /* 0x000fe40000721070 */
[----:B------:R-:W-:-:S04]  /*08d0*/  ISETP.GE.AND P0, PT, R3, UR6, !P2 ;  /* 0x0000000603007c0c */ /* 0x000fc8000d706270 */
[----:B------:R-:W-:-:S13]  /*08e0*/  PLOP3.LUT P0, PT, P0, P1, PT, 0x80, 0x8 ;  /* 0x000000000008781c */ /* 0x000fda0000703070 */
[----:B------:R-:W-:Y:S05]  /*08f0*/  @!P0 EXIT ;  /* 0x000000000000894d */ /* 0x000fea0003800000 */
[----:B------:R-:W2:Y:S01]  /*0900*/  LDG.E.64 R6, desc[UR8][R6.64] ;  /* 0x0000000806067981 */ /* 0x000ea2000c1e1b00 */
[----:B------:R-:W-:Y:S01]  /*0910*/  BSSY.RECONVERGENT B0, `(.L_x_168) ;  /* 0x0000004000007945 */ /* 0x000fe20003800200 */
[----:B------:R-:W-:Y:S01]  /*0920*/  MOV R0, 0x950 ;  /* 0x0000095000007802 */ /* 0x000fe20000000f00 */
[----:B--2---:R-:W-:-:S11]  /*0930*/  DADD R24, -RZ, |R6| ;  /* 0x00000000ff187229 */ /* 0x004fd60000000506 */
[----:B0-----:R-:W-:Y:S05]  /*0940*/  CALL.REL.NOINC `($_Z6nAGpsiPdiiiiiddiiiS_$__internal_accurate_pow) ;  /* 0x0000000800e07944 */ /* 0x001fea0003c00000 */
[----:B------:R-:W-:Y:S05]  /*0950*/  BSYNC.RECONVERGENT B0 ;  /* 0x0000000000007941 */ /* 0x000fea0003800200 */
.L_x_168:
[----:B------:R-:W0:Y:S01]  /*0960*/  MUFU.RCP64H R13, 3 ;  /* 0x40080000000d7908 */ /* 0x000e220000001800 */
[----:B------:R-:W-:Y:S01]  /*0970*/  IMAD.MOV.U32 R14, RZ, RZ, 0x0 ;  /* 0x00000000ff0e7424 */ /* 0x000fe200078e00ff */
[----:B------:R-:W-:Y:S01]  /*0980*/  DADD R8, -RZ, -R10 ;  /* 0x00000000ff087229 */ /* 0x000fe2000000090a */
[----:B------:R-:W-:Y:S01]  /*0990*/  IMAD.MOV.U32 R15, RZ, RZ, 0x40080000 ;  /* 0x40080000ff0f7424 */ /* 0x000fe200078e00ff */
[----:B------:R-:W-:Y:S01]  /*09a0*/  DSETP.NEU.AND P1, PT, R6, RZ, PT ;  /* 0x000000ff0600722a */ /* 0x000fe20003f2d000 */
[----:B------:R-:W-:Y:S01]  /*09b0*/  IMAD.MOV.U32 R12, RZ, RZ, 0x1 ;  /* 0x00000001ff0c7424 */ /* 0x000fe200078e00ff */
[----:B------:R-:W-:-:S05]  /*09c0*/  ISETP.GE.AND P0, PT, R7, RZ, PT ;  /* 0x000000ff0700720c */ /* 0x000fca0003f06270 */
[----:B0-----:R-:W-:-:S08]  /*09d0*/  DFMA R2, R12, -R14, 1 ;  /* 0x3ff000000c02742b */ /* 0x001fd0000000080e */
[----:B------:R-:W-:Y:S02]  /*09e0*/  DFMA R16, R2, R2, R2 ;  /* 0x000000020210722b */ /* 0x000fe40000000002 */
[----:B------:R-:W-:-:S06]  /*09f0*/  DADD R2, R6, 3 ;  /* 0x4008000006027429 */ /* 0x000fcc0000000000 */
[----:B------:R-:W-:Y:S01]  /*0a00*/  DFMA R16, R12, R16, R12 ;  /* 0x000000100c10722b */ /* 0x000fe2000000000c */
[----:B------:R-:W-:-:S03]  /*0a10*/  FSEL R2, R8, R10, !P0 ;  /* 0x0000000a08027208 */ /* 0x000fc60004000000 */
[----:B------:R-:W-:Y:S02]  /*0a20*/  LOP3.LUT R0, R3, 0x7ff00000, RZ, 0xc0, !PT ;  /* 0x7ff0000003007812 */ /* 0x000fe400078ec0ff */
[----:B------:R-:W-:Y:S01]  /*0a30*/  FSEL R3, R9, R11, !P0 ;  /* 0x0000000b09037208 */ /* 0x000fe20004000000 */
[----:B------:R-:W-:Y:S01]  /*0a40*/  IMAD.MOV.U32 R10, RZ, RZ, R2 ;  /* 0x000000ffff0a7224 */ /* 0x000fe200078e0002 */
[----:B------:R-:W-:Y:S01]  /*0a50*/  ISETP.NE.AND P2, PT, R0, 0x7ff00000, PT ;  /* 0x7ff000000000780c */ /* 0x000fe20003f45270 */
[----:B------:R-:W-:Y:S01]  /*0a60*/  DFMA R14, R16, -R14, 1 ;  /* 0x3ff00000100e742b */ /* 0x000fe2000000080e */
[----:B------:R-:W-:Y:S02]  /*0a70*/  @!P1 IMAD.MOV.U32 R10, RZ, RZ, RZ ;  /* 0x000000ffff0a9224 */ /* 0x000fe400078e00ff */
[----:B------:R-:W-:Y:S02]  /*0a80*/  IMAD.MOV.U32 R11, RZ, RZ, R3 ;  /* 0x000000ffff0b7224 */ /* 0x000fe400078e0003 */
[----:B------:R-:W-:-:S02]  /*0a90*/  @!P1 IMAD.MOV.U32 R11, RZ, RZ, R7 ;  /* 0x000000ffff0b9224 */ /* 0x000fc400078e0007 */
[----:B------:R-:W-:Y:S01]  /*0aa0*/  @!P1 IMAD.MOV.U32 R2, RZ, RZ, RZ ;  /* 0x000000ffff029224 */ /* 0x000fe200078e00ff */
[----:B------:R-:W-:Y:S01]  /*0ab0*/  DFMA R14, R16, R14, R16 ;  /* 0x0000000e100e722b */ /* 0x000fe20000000010 */
[----:B------:R-:W-:-:S03]  /*0ac0*/  @!P1 IMAD.MOV.U32 R3, RZ, RZ, R7 ;  /* 0x000000ffff039224 */ /* 0x000fc600078e0007 */
[----:B------:R-:W-:Y:S07]  /*0ad0*/  @P2 BRA `(.L_x_169) ;  /* 0x00000000001c2947 */ /* 0x000fee0003800000 */
[----:B------:R-:W-:-:S14]  /*0ae0*/  DSETP.NAN.AND P1, PT, R6, R6, PT ;  /* 0x000000060600722a */ /* 0x000fdc0003f28000 */
[----:B------:R-:W-:Y:S01]  /*0af0*/  @P1 DADD R10, R6, 3 ;  /* 0x40080000060a1429 */ /* 0x000fe20000000000 */
[----:B------:R-:W-:Y:S10]  /*0b00*/  @P1 BRA `(.L_x_169) ;  /* 0x0000000000101947 */ /* 0x000ff40003800000 */
[----:B------:R-:W-:-:S14]  /*0b10*/  DSETP.NEU.AND P1, PT, |R6|, +INF , PT ;  /* 0x7ff000000600742a */ /* 0x000fdc0003f2d200 */
[----:B------:R-:W-:Y:S01]  /*0b20*/  @!P1 MOV R0, 0xfff00000 ;  /* 0xfff0000000009802 */ /* 0x000fe20000000f00 */
[----:B------:R-:W-:-:S03]  /*0b30*/  @!P1 IMAD.MOV.U32 R10, RZ, RZ, RZ ;  /* 0x000000ffff0a9224 */ /* 0x000fc600078e00ff */
[----:B------:R-:W-:-:S07]  /*0b40*/  @!P1 SEL R11, R0, 0x7ff00000, !P0 ;  /* 0x7ff00000000b9807 */ /* 0x000fce0004000000 */
.L_x_169:
[----:B------:R-:W-:Y:S05]  /*0b50*/  @P2 BRA `(.L_x_170) ;  /* 0x00000000001c2947 */ /* 0x000fea0003800000 */
[----:B------:R-:W-:-:S14]  /*0b60*/  DSETP.NAN.AND P1, PT, R6, R6, PT ;  /* 0x000000060600722a */ /* 0x000fdc0003f28000 */
[----:B------:R-:W-:Y:S01]  /*0b70*/  @P1 DADD R2, R6, 3 ;  /* 0x4008000006021429 */ /* 0x000fe20000000000 */
[----:B------:R-:W-:Y:S10]  /*0b80*/  @P1 BRA `(.L_x_170) ;  /* 0x0000000000101947 */ /* 0x000ff40003800000 */
[----:B------:R-:W-:-:S14]  /*0b90*/  DSETP.NEU.AND P1, PT, |R6|, +INF , PT ;  /* 0x7ff000000600742a */ /* 0x000fdc0003f2d200 */
[----:B------:R-:W-:Y:S02]  /*0ba0*/  @!P1 IMAD.MOV.U32 R0, RZ, RZ, -0x100000 ;  /* 0xfff00000ff009424 */ /* 0x000fe400078e00ff */
[----:B------:R-:W-:-:S03]  /*0bb0*/  @!P1 IMAD.MOV.U32 R2, RZ, RZ, RZ ;  /* 0x000000ffff029224 */ /* 0x000fc600078e00ff */
[----:B------:R-:W-:-:S07]  /*0bc0*/  @!P1 SEL R3, R0, 0x7ff00000, !P0 ;  /* 0x7ff0000000039807 */ /* 0x000fce0004000000 */
.L_x_170:
        /* <DEDUP_REMOVED lines=15> */
[----:B------:R-:W-:Y:S02]  /*0cc0*/  IMAD.MOV.U32 R8, RZ, RZ, R12 ;  /* 0x000000ffff087224 */ /* 0x000fe400078e000c */
[----:B------:R-:W-:-:S07]  /*0cd0*/  IMAD.MOV.U32 R9, RZ, RZ, R13 ;  /* 0x000000ffff097224 */ /* 0x000fce00078e000d */
.L_x_172:
[----:B------:R-:W-:Y:S05]  /*0ce0*/  BSYNC.RECONVERGENT B0 ;  /* 0x0000000000007941 */ /* 0x000fea0003800200 */
.L_x_171:
        /* <DEDUP_REMOVED lines=23> */
[----:B------:R-:W-:Y:S01]  /*0e60*/  MOV R9, R11 ;  /* 0x0000000b00097202 */ /* 0x000fe20000000f00 */
[----:B------:R-:W-:Y:S01]  /*0e70*/  IMAD.MOV.U32 R12, RZ, RZ, R6 ;  /* 0x000000ffff0c7224 */ /* 0x000fe200078e0006 */
[----:B------:R-:W-:Y:S01]  /*0e80*/  MOV R0, 0xeb0 ;  /* 0x00000eb000007802 */ /* 0x000fe20000000f00 */
[----:B------:R-:W-:-:S07]  /*0e90*/  IMAD.MOV.U32 R13, RZ, RZ, R7 ;  /* 0x000000ffff0d7224 */ /* 0x000fce00078e0007 */
[----:B------:R-:W-:Y:S05]  /*0ea0*/  CALL.REL.NOINC `($__internal_11_$__cuda_sm20_div_rn_f64_full) ;  /* 0x0000000000147944 */ /* 0x000fea0003c00000 */
[----:B------:R-:W-:Y:S02]  /*0eb0*/  IMAD.MOV.U32 R2, RZ, RZ, R12 ;  /* 0x000000ffff027224 */ /* 0x000fe400078e000c */
[----:B------:R-:W-:-:S07]  /*0ec0*/  IMAD.MOV.U32 R3, RZ, RZ, R13 ;  /* 0x000000ffff037224 */ /* 0x000fce00078e000d */
.L_x_174:
[----:B------:R-:W-:Y:S05]  /*0ed0*/  BSYNC.RECONVERGENT B0 ;  /* 0x0000000000007941 */ /* 0x000fea0003800200 */
.L_x_173:
[----:B------:R-:W-:Y:S01]  /*0ee0*/  STG.E.64 desc[UR8][R4.64], R2 ;  /* 0x0000000204007986 */ /* 0x000fe2000c101b08 */
[----:B------:R-:W-:Y:S05]  /*0ef0*/  EXIT ;  /* 0x000000000000794d */ /* 0x000fea0003800000 */
        .weak           $__internal_11_$__cuda_sm20_div_rn_f64_full
        .type           $__internal_11_$__cuda_sm20_div_rn_f64_full,@function
        .size           $__internal_11_$__cuda_sm20_div_rn_f64_full,($_Z6nAGpsiPdiiiiiddiiiS_$__internal_accurate_pow - $__internal_11_$__cuda_sm20_div_rn_f64_full)
$__internal_11_$__cuda_sm20_div_rn_f64_full:
        /* <DEDUP_REMOVED lines=11> */
[----:B------:R-:W-:-:S03]  /*0fb0*/  ISETP.GE.U32.AND P2, PT, R24, R29, PT ;  /* 0x0000001d1800720c */ /* 0x000fc60003f46070 */
[----:B------:R-:W-:Y:S02]  /*0fc0*/  @!P3 LOP3.LUT R19, R13, 0x7ff00000, RZ, 0xc0, !PT ;  /* 0x7ff000000d13b812 */ /* 0x000fe400078ec0ff */
[----:B------:R-:W0:Y:S02]  /*0fd0*/  MUFU.RCP64H R17, R15 ;  /* 0x0000000f00117308 */ /* 0x000e240000001800 */
[----:B------:R-:W-:Y:S02]  /*0fe0*/  @!P3 ISETP.GE.U32.AND P4, PT, R24, R19, PT ;  /* 0x000000131800b20c */ /* 0x000fe40003f86070 */
[----:B------:R-:W-:Y:S02]  /*0ff0*/  @!P0 LOP3.LUT R29, R15, 0x7ff00000, RZ, 0xc0, !PT ;  /* 0x7ff000000f1d8812 */ /* 0x000fe400078ec0ff */
[----:B------:R-:W-:-:S04]  /*1000*/  @!P3 SEL R19, R25, 0x63400000, !P4 ;  /* 0x634000001913b807 */ /* 0x000fc80006000000 */
        /* <DEDUP_REMOVED lines=11> */
[----:B------:R-:W-:-:S08]  /*10c0*/  DFMA R18, R20, R18, R20 ;  /* 0x000000121412722b */ /* 0x000fd00000000014 */
[----:B------:R-:W-:-:S08]  /*10d0*/  DMUL R20, R18, R16 ;  /* 0x0000001012147228 */ /* 0x000fd00000000000 */
[----:B------:R-:W-:-:S08]  /*10e0*/  DFMA R22, R20, -R14, R16 ;  /* 0x8000000e1416722b */ /* 0x000fd00000000010 */
[----:B------:R-:W-:Y:S01]  /*10f0*/  DFMA R22, R18, R22, R20 ;  /* 0x000000161216722b */ /* 0x000fe20000000014 */
[----:B------:R-:W-:Y:S01]  /*1100*/  IMAD.MOV.U32 R20, RZ, RZ, R24 ;  /* 0x000000ffff147224 */ /* 0x000fe200078e0018 */
[----:B------:R-:W-:-:S05]  /*1110*/  @!P3 LOP3.LUT R20, R17, 0x7ff00000, RZ, 0xc0, !PT ;  /* 0x7ff000001114b812 */ /* 0x000fca00078ec0ff */
[----:B------:R-:W-:-:S05]  /*1120*/  VIADD R18, R20, 0xffffffff ;  /* 0xffffffff14127836 */ /* 0x000fca0000000000 */
[----:B------:R-:W-:Y:S02]  /*1130*/  ISETP.GT.U32.AND P0, PT, R18, 0x7feffffe, PT ;  /* 0x7feffffe1200780c */ /* 0x000fe40003f04070 */
[----:B------:R-:W-:-:S04]  /*1140*/  IADD3 R18, PT, PT, R29, -0x1, RZ ;  /* 0xffffffff1d127810 */ /* 0x000fc80007ffe0ff */
[----:B------:R-:W-:-:S13]  /*1150*/  ISETP.GT.U32.OR P0, PT, R18, 0x7feffffe, P0 ;  /* 0x7feffffe1200780c */ /* 0x000fda0000704470 */
        /* <DEDUP_REMOVED lines=12> */
[----:B------:R-:W-:-:S06]  /*1220*/  DFMA R14, R22, -R14, R16 ;  /* 0x8000000e160e722b */ /* 0x000fcc0000000010 */
[----:B------:R-:W-:-:S04]  /*1230*/  IMAD.MOV.U32 R14, RZ, RZ, RZ ;  /* 0x000000ffff0e7224 */ /* 0x000fc800078e00ff */
        /* <DEDUP_REMOVED lines=14> */
.L_x_176:
        /* <DEDUP_REMOVED lines=13> */
[----:B------:R-:W-:Y:S01]  /*13f0*/  @P0 IMAD.MOV.U32 R18, RZ, RZ, RZ ;  /* 0x000000ffff120224 */ /* 0x000fe200078e00ff */
[----:B------:R-:W-:Y:S01]  /*1400*/  @P0 MOV R19, R8 ;  /* 0x0000000800130202 */ /* 0x000fe20000000f00 */
[----:B------:R-:W-:Y:S06]  /*1410*/  BRA `(.L_x_177) ;  /* 0x0000000000147947 */ /* 0x000fec0003800000 */
.L_x_179:
[----:B------:R-:W-:Y:S01]  /*1420*/  LOP3.LUT R19, R13, 0x80000, RZ, 0xfc, !PT ;  /* 0x000800000d137812 */ /* 0x000fe200078efcff */
[----:B------:R-:W-:Y:S01]  /*1430*/  IMAD.MOV.U32 R18, RZ, RZ, R12 ;  /* 0x000000ffff127224 */ /* 0x000fe200078e000c */
[----:B------:R-:W-:Y:S06]  /*1440*/  BRA `(.L_x_177) ;  /* 0x0000000000087947 */ /* 0x000fec0003800000 */
.L_x_178:
[----:B------:R-:W-:Y:S01]  /*1450*/  LOP3.LUT R19, R9, 0x80000, RZ, 0xfc, !PT ;  /* 0x0008000009137812 */ /* 0x000fe200078efcff */
[----:B------:R-:W-:-:S07]  /*1460*/  IMAD.MOV.U32 R18, RZ, RZ, R8 ;  /* 0x000000ffff127224 */ /* 0x000fce00078e0008 */
.L_x_177:
[----:B------:R-:W-:Y:S05]  /*1470*/  BSYNC.RECONVERGENT B2 ;  /* 0x0000000000027941 */ /* 0x000fea0003800200 */
.L_x_175:
[----:B------:R-:W-:Y:S02]  /*1480*/  IMAD.MOV.U32 R8, RZ, RZ, R0 ;  /* 0x000000ffff087224 */ /* 0x000fe400078e0000 */
[----:B------:R-:W-:Y:S02]  /*1490*/  IMAD.MOV.U32 R9, RZ, RZ, 0x0 ;  /* 0x00000000ff097424 */ /* 0x000fe400078e00ff */
[----:B------:R-:W-:Y:S02]  /*14a0*/  IMAD.MOV.U32 R12, RZ, RZ, R18 ;  /* 0x000000ffff0c7224 */ /* 0x000fe400078e0012 */
[----:B------:R-:W-:Y:S01]  /*14b0*/  IMAD.MOV.U32 R13, RZ, RZ, R19 ;  /* 0x000000ffff0d7224 */ /* 0x000fe200078e0013 */
[----:B------:R-:W-:Y:S06]  /*14c0*/  RET.REL.NODEC R8 `(_Z6nAGpsiPdiiiiiddiiiS_) ;  /* 0xffffffe808cc7950 */ /* 0x000fec0003c3ffff */
        .type           $_Z6nAGpsiPdiiiiiddiiiS_$__internal_accurate_pow,@function
        .size           $_Z6nAGpsiPdiiiiiddiiiS_$__internal_accurate_pow,(.L_x_207 - $_Z6nAGpsiPdiiiiiddiiiS_$__internal_accurate_pow)
$_Z6nAGpsiPdiiiiiddiiiS_$__internal_accurate_pow:
[----:B------:R-:W-:Y:S01]  /*14d0*/  ISETP.GT.U32.AND P0, PT, R25, 0xfffff, PT ;  /* 0x000fffff1900780c */ /* 0x000fe20003f04070 */
[--C-:B------:R-:W-:Y:S01]  /*14e0*/  IMAD.MOV.U32 R10, RZ, RZ, R25.reuse ;  /* 0x000000ffff0a7224 */ /* 0x100fe200078e0019 */
[----:B------:R-:W-:Y:S01]  /*14f0*/  UMOV UR6, 0x7d2cafe2 ;  /* 0x7d2cafe200067882 */ /* 0x000fe20000000000 */
[----:B------:R-:W-:Y:S01]  /*1500*/  IMAD.MOV.U32 R12, RZ, RZ, R24 ;  /* 0x000000ffff0c7224 */ /* 0x000fe200078e0018 */
[----:B------:R-:W-:Y:S01]  /*1510*/  UMOV UR7, 0x3eb0f5ff ;  /* 0x3eb0f5ff00077882 */ /* 0x000fe20000000000 */
[----:B------:R-:W-:Y:S01]  /*1520*/  IMAD.MOV.U32 R16, RZ, RZ, RZ ;  /* 0x000000ffff107224 */ /* 0x000fe200078e00ff */
[----:B------:R-:W-:Y:S01]  /*1530*/  SHF.R.U32.HI R26, RZ, 0x14, R25 ;  /* 0x00000014ff1a7819 */ /* 0x000fe20000011619 */
[----:B------:R-:W-:Y:S01]  /*1540*/  IMAD.MOV.U32 R14, RZ, RZ, 0x41ad3b5a ;  /* 0x41ad3b5aff0e7424 */ /* 0x000fe200078e00ff */
[----:B------:R-:W-:Y:S01]  /*1550*/  UMOV UR10, 0xfefa39ef ;  /* 0xfefa39ef000a7882 */ /* 0x000fe20000000000 */
[----:B------:R-:W-:Y:S01]  /*1560*/  IMAD.MOV.U32 R15, RZ, RZ, 0x3ed0f5d2 ;  /* 0x3ed0f5d2ff0f7424 */ /* 0x000fe200078e00ff */
[----:B------:R-:W-:-:S03]  /*1570*/  UMOV UR11, 0x3fe62e42 ;  /* 0x3fe62e42000b7882 */ /* 0x000fc60000000000 */
[----:B------:R-:W-:-:S10]  /*1580*/  @!P0 DMUL R22, R24, 1.80143985094819840000e+16 ;  /* 0x4350000018168828 */ /* 0x000fd40000000000 */
[----:B------:R-:W-:Y:S01]  /*1590*/  @!P0 IMAD.MOV.U32 R10, RZ, RZ, R23 ;  /* 0x000000ffff0a8224 */ /* 0x000fe200078e0017 */
[----:B------:R-:W-:Y:S01]  /*15a0*/  @!P0 LEA.HI R26, R23, 0xffffffca, RZ, 0xc ;  /* 0xffffffca171a8811 */ /* 0x000fe200078f60ff */
[----:B------:R-:W-:-:S03]  /*15b0*/  @!P0 IMAD.MOV.U32 R12, RZ, RZ, R22 ;  /* 0x000000ffff0c8224 */ /* 0x000fc600078e0016 */
[----:B------:R-:W-:-:S04]  /*15c0*/  LOP3.LUT R10, R10, 0x800fffff, RZ, 0xc0, !PT ;  /* 0x800fffff0a0a7812 */ /* 0x000fc800078ec0ff */
[----:B------:R-:W-:-:S04]  /*15d0*/  LOP3.LUT R13, R10, 0x3ff00000, RZ, 0xfc, !PT ;  /* 0x3ff000000a0d7812 */ /* 0x000fc800078efcff */
[----:B------:R-:W-:-:S13]  /*15e0*/  ISETP.GE.U32.AND P1, PT, R13, 0x3ff6a09f, PT ;  /* 0x3ff6a09f0d00780c */ /* 0x000fda0003f26070 */
[----:B------:R-:W-:-:S05]  /*15f0*/  @P1 IADD3 R11, PT, PT, R13, -0x100000, RZ ;  /* 0xfff000000d0b1810 */ /* 0x000fca0007ffe0ff */
        /* <DEDUP_REMOVED lines=25> */
[----:B------:R-:W-:Y:S01]  /*1790*/  DFMA R20, R28, R20, UR6 ;  /* 0x000000061c147e2b */ /* 0x000fe20008000014 */
[----:B------:R-:W-:Y:S01]  /*17a0*/  UMOV UR6, 0x99999dfb ;  /* 0x99999dfb00067882 */ /* 0x000fe20000000000 */
[----:B------:R-:W-:Y:S01]  /*17b0*/  UMOV UR7, 0x3f899999 ;  /* 0x3f89999900077882 */ /* 0x000fe20000000000 */
[----:B------:R-:W-:Y:S02]  /*17c0*/  DMUL R14, R16, R14 ;  /* 0x0000000e100e7228 */ /* 0x000fe40000000000 */
[----:B------:R-:W-:-:S03]  /*17d0*/  DMUL R16, R10, R10 ;  /* 0x0000000a0a107228 */ /* 0x000fc60000000000 */
[----:B------:R-:W-:Y:S01]  /*17e0*/  DFMA R20, R28, R20, UR6 ;  /* 0x000000061c147e2b */ /* 0x000fe20008000014 */
[----:B------:R-:W-:Y:S01]  /*17f0*/  UMOV UR6, 0x55555555 ;  /* 0x5555555500067882 */ /* 0x000fe20000000000 */
[----:B------:R-:W-:-:S03]  /*1800*/  UMOV UR7, 0x3fb55555 ;  /* 0x3fb5555500077882 */ /* 0x000fc60000000000 */
[----:B------:R-:W-:Y:S01]  /*1810*/  VIADD R23, R15, 0x100000 ;  /* 0x001000000f177836 */ /* 0x000fe20000000000 */
[----:B------:R-:W-:Y:S01]  /*1820*/  DMUL R24, R10, R16 ;  /* 0x000000100a187228 */ /* 0x000fe20000000000 */
[----:B------:R-:W-:Y:S01]  /*1830*/  IMAD.MOV.U32 R22, RZ, RZ, R14 ;  /* 0x000000ffff167224 */ /* 0x000fe200078e000e */
[----:B------:R-:W-:-:S08]  /*1840*/  DFMA R12, R28, R20, UR6 ;  /* 0x000000061c0c7e2b */ /* 0x000fd00008000014 */
[----:B------:R-:W-:Y:S01]  /*1850*/  DADD R18, -R12, UR6 ;  /* 0x000000060c127e29 */ /* 0x000fe20008000100 */
[----:B------:R-:W-:Y:S01]  /*1860*/  UMOV UR6, 0xb9e7b0 ;  /* 0x00b9e7b000067882 */ /* 0x000fe20000000000 */
[----:B------:R-:W-:-:S06]  /*1870*/  UMOV UR7, 0x3c46a4cb ;  /* 0x3c46a4cb00077882 */ /* 0x000fcc0000000000 */
[----:B------:R-:W-:Y:S02]  /*1880*/  DFMA R18, R28, R20, R18 ;  /* 0x000000141c12722b */ /* 0x000fe40000000012 */
[----:B------:R-:W-:-:S08]  /*1890*/  DFMA R20, R10, R10, -R16 ;  /* 0x0000000a0a14722b */ /* 0x000fd00000000810 */
[----:B------:R-:W-:Y:S02]  /*18a0*/  DFMA R20, R10, R22, R20 ;  /* 0x000000160a14722b */ /* 0x000fe40000000014 */
[----:B------:R-:W-:Y:S01]  /*18b0*/  DADD R22, R18, -UR6 ;  /* 0x8000000612167e29 */ /* 0x000fe20008000000 */
[----:B------:R-:W-:Y:S01]  /*18c0*/  UMOV UR6, 0x80000000 ;  /* 0x8000000000067882 */ /* 0x000fe20000000000 */
[----:B------:R-:W-:Y:S01]  /*18d0*/  DFMA R18, R10, R16, -R24 ;  /* 0x000000100a12722b */ /* 0x000fe20000000818 */
[----:B------:R-:W-:-:S07]  /*18e0*/  UMOV UR7, 0x43300000 ;  /* 0x4330000000077882 */ /* 0x000fce0000000000 */
        /* <DEDUP_REMOVED lines=15> */
[----:B------:R-:W-:Y:S01]  /*19e0*/  DADD R10, R12, R10 ;  /* 0x000000000c0a7229 */ /* 0x000fe2000000000a */
[C---:B------:R-:W-:Y:S02]  /*19f0*/  VIADD R12, R26.reuse, 0xfffffc01 ;  /* 0xfffffc011a0c7836 */ /* 0x040fe40000000000 */
[----:B------:R-:W-:Y:S02]  /*1a00*/  @P1 VIADD R12, R26, 0xfffffc02 ;  /* 0xfffffc021a0c1836 */ /* 0x000fe40000000000 */
[----:B------:R-:W-:-:S03]  /*1a10*/  IMAD.MOV.U32 R13, RZ, RZ, 0x43300000 ;  /* 0x43300000ff0d7424 */ /* 0x000fc600078e00ff */
[----:B------:R-:W-:Y:S01]  /*1a20*/  DADD R16, R14, R10 ;  /* 0x000000000e107229 */ /* 0x000fe2000000000a */
[----:B------:R-:W-:-:S06]  /*1a30*/  LOP3.LUT R12, R12, 0x80000000, RZ, 0x3c, !PT ;  /* 0x800000000c0c7812 */ /* 0x000fcc00078e3cff */
[----:B------:R-:W-:Y:S01]  /*1a40*/  DADD R12, R12, -UR6 ;  /* 0x800000060c0c7e29 */ /* 0x000fe20008000000 */
[----:B------:R-:W-:Y:S01]  /*1a50*/  UMOV UR6, 0xfefa39ef ;  /* 0xfefa39ef00067882 */ /* 0x000fe20000000000 */
[----:B------:R-:W-:Y:S01]  /*1a60*/  DADD R14, R18, R16 ;  /* 0x00000000120e7229 */ /* 0x000fe20000000010 */
[----:B------:R-:W-:-:S07]  /*1a70*/  UMOV UR7, 0x3fe62e42 ;  /* 0x3fe62e4200077882 */ /* 0x000fce0000000000 */
[--C-:B------:R-:W-:Y:S01]  /*1a80*/  DFMA R10, R12, UR6, R14.reuse ;  /* 0x000000060c0a7c2b */ /* 0x100fe2000800000e */
[----:B------:R-:W-:Y:S01]  /*1a90*/  UMOV UR6, 0x3b39803f ;  /* 0x3b39803f00067882 */ /* 0x000fe20000000000 */
[----:B------:R-:W-:Y:S01]  /*1aa0*/  DADD R20, R18, -R14 ;  /* 0x0000000012147229 */ /* 0x000fe2000000080e */
[----:B------:R-:W-:-:S05]  /*1ab0*/  UMOV UR7, 0x3c7abc9e ;  /* 0x3c7abc9e00077882 */ /* 0x000fca0000000000 */
[----:B------:R-:W-:Y:S02]  /*1ac0*/  DFMA R18, R12, -UR10, R10 ;  /* 0x8000000a0c127c2b */ /* 0x000fe4000800000a */
[----:B------:R-:W-:-:S06]  /*1ad0*/  DADD R20, R16, R20 ;  /* 0x0000000010147229 */ /* 0x000fcc0000000014 */
        /* <DEDUP_REMOVED lines=12> */
[----:B------:R-:W-:Y:S01]  /*1ba0*/  DFMA R12, R12, UR6, -R16 ;  /* 0x000000060c0c7c2b */ /* 0x000fe20008000810 */
[----:B------:R-:W-:Y:S01]  /*1bb0*/  IMAD.MOV.U32 R10, RZ, RZ, 0x652b82fe ;  /* 0x652b82feff0a7424 */ /* 0x000fe200078e00ff */
[----:B------:R-:W-:-:S06]  /*1bc0*/  MOV R11, 0x3ff71547 ;  /* 0x3ff71547000b7802 */ /* 0x000fcc0000000f00 */
[----:B------:R-:W-:Y:S01]  /*1bd0*/  DFMA R18, R18, UR6, R12 ;  /* 0x0000000612127c2b */ /* 0x000fe2000800000c */
[----:B------:R-:W-:Y:S01]  /*1be0*/  UMOV UR6, 0x3b39803f ;  /* 0x3b39803f00067882 */ /* 0x000fe20000000000 */
[----:B------:R-:W-:-:S06]  /*1bf0*/  UMOV UR7, 0x3c7abc9e ;  /* 0x3c7abc9e00077882 */ /* 0x000fcc0000000000 */
        /* <DEDUP_REMOVED lines=46> */
[----:B------:R-:W-:Y:S02]  /*1ee0*/  @!P1 LEA.HI R11, R10, R10, RZ, 0x1 ;  /* 0x0000000a0a0b9211 */ /* 0x000fe400078f08ff */
[----:B------:R-:W-:Y:S02]  /*1ef0*/  FSEL R17, R17, RZ, P0 ;  /* 0x000000ff11117208 */ /* 0x000fe40000000000 */
[----:B------:R-:W-:-:S05]  /*1f00*/  @!P1 SHF.R.S32.HI R11, RZ, 0x1, R11 ;  /* 0x00000001ff0b9819 */ /* 0x000fca000001140b */
[----:B------:R-:W-:Y:S02]  /*1f10*/  @!P1 IMAD.IADD R10, R10, 0x1, -R11 ;  /* 0x000000010a0a9824 */ /* 0x000fe400078e0a0b */
[----:B------:R-:W-:-:S03]  /*1f20*/  @!P1 IMAD R15, R11, 0x100000, R15 ;  /* 0x001000000b0f9824 */ /* 0x000fc600078e020f */
[----:B------:R-:W-:Y:S01]  /*1f30*/  @!P1 LEA R11, R10, 0x3ff00000, 0x14 ;  /* 0x3ff000000a0b9811 */ /* 0x000fe200078ea0ff */
[----:B------:R-:W-:-:S06]  /*1f40*/  @!P1 IMAD.MOV.U32 R10, RZ, RZ, RZ ;  /* 0x000000ffff0a9224 */ /* 0x000fcc00078e00ff */
[----:B------:R-:W-:-:S11]  /*1f50*/  @!P1 DMUL R16, R14, R10 ;  /* 0x0000000a0e109228 */ /* 0x000fd60000000000 */
.L_x_180:
[----:B------:R-:W-:Y:S01]  /*1f60*/  DFMA R18, R18, R16, R16 ;  /* 0x000000101212722b */ /* 0x000fe20000000010 */
[----:B------:R-:W-:Y:S01]  /*1f70*/  IMAD.MOV.U32 R12, RZ, RZ, R0 ;  /* 0x000000ffff0c7224 */ /* 0x000fe200078e0000 */
[----:B------:R-:W-:Y:S01]  /*1f80*/  DSETP.NEU.AND P0, PT, |R16|, +INF , PT ;  /* 0x7ff000001000742a */ /* 0x000fe20003f0d200 */
[----:B------:R-:W-:-:S07]  /*1f90*/  IMAD.MOV.U32 R13, RZ, RZ, 0x0 ;  /* 0x00000000ff0d7424 */ /* 0x000fce00078e00ff */
[----:B------:R-:W-:Y:S02]  /*1fa0*/  FSEL R10, R16, R18, !P0 ;  /* 0x00000012100a7208 */ /* 0x000fe40004000000 */
[----:B------:R-:W-:Y:S01]  /*1fb0*/  FSEL R11, R17, R19, !P0 ;  /* 0x00000013110b7208 */ /* 0x000fe20004000000 */
[----:B------:R-:W-:Y:S06]  /*1fc0*/  RET.REL.NODEC R12 `(_Z6nAGpsiPdiiiiiddiiiS_) ;  /* 0xffffffe00c0c7950 */ /* 0x000fec0003c3ffff */
.L_x_181:
        /* <DEDUP_REMOVED lines=11> */
.L_x_207:


//--------------------- .text._Z5AGpsiPdiiddS_    --------------------------
	.section	.text._Z5AGpsiPdiiddS_,"ax",@progbits
	.align	128
        .global         _Z5AGpsiPdiiddS_
        .type           _Z5AGpsiPdiiddS_,@function
        .size           _Z5AGpsiPdiiddS_,(.L_x_208 - _Z5AGpsiPdiiddS_)
        .other          _Z5AGpsiPdiiddS_,@"STO_CUDA_ENTRY STV_DEFAULT"
_Z5AGpsiPdiiddS_:
.text._Z5AGpsiPdiiddS_:
        /* <DEDUP_REMOVED lines=16> */
[----:B0-----:R-:W-:Y:S05]  /*0100*/  @P0 EXIT P1 ;  /* 0x000000000000094d */ /* 0x001fea0000800000 */
[----:B------:R-:W0:Y:S02]  /*0110*/  LDC.64 R2, c[0x0][0x3a0] ;  /* 0x0000e800ff027b82 */ /* 0x000e240000000a00 */
[----:B0-----:R-:W-:-:S06]  /*0120*/  IMAD.WIDE.U32 R2, R12, 0x8, R2 ;  /* 0x000000080c027825 */ /* 0x001fcc00078e0002 */
[----:B------:R-:W2:Y:S01]  /*0130*/  LDG.E.64 R2, desc[UR4][R2.64] ;  /* 0x0000000402027981 */ /* 0x000ea2000c1e1b00 */
[----:B------:R-:W0:Y:S01]  /*0140*/  MUFU.RCP64H R5, 3 ;  /* 0x4008000000057908 */ /* 0x000e220000001800 */
[----:B------:R-:W-:Y:S01]  /*0150*/  IMAD.MOV.U32 R10, RZ, RZ, 0x0 ;  /* 0x00000000ff0a7424 */ /* 0x000fe200078e00ff */
[----:B------:R-:W-:Y:S01]  /*0160*/  BSSY.RECONVERGENT B0, `(.L_x_182) ;  /* 0x0000017000007945 */ /* 0x000fe20003800200 */
[----:B------:R-:W-:Y:S02]  /*0170*/  IMAD.MOV.U32 R11, RZ, RZ, 0x40080000 ;  /* 0x40080000ff0b7424 */ /* 0x000fe400078e00ff */
[----:B------:R-:W-:-:S06]  /*0180*/  IMAD.MOV.U32 R4, RZ, RZ, 0x1 ;  /* 0x00000001ff047424 */ /* 0x000fcc00078e00ff */
[----:B0-----:R-:W-:-:S08]  /*0190*/  DFMA R6, R4, -R10, 1 ;  /* 0x3ff000000406742b */ /* 0x001fd0000000080a */
[----:B------:R-:W-:-:S08]  /*01a0*/  DFMA R6, R6, R6, R6 ;  /* 0x000000060606722b */ /* 0x000fd00000000006 */
[----:B------:R-:W-:-:S08]  /*01b0*/  DFMA R8, R4, R6, R4 ;  /* 0x000000060408722b */ /* 0x000fd00000000004 */
[----:B------:R-:W-:-:S08]  /*01c0*/  DFMA R10, R8, -R10, 1 ;  /* 0x3ff00000080a742b */ /* 0x000fd0000000080a */
[----:B------:R-:W-:Y:S02]  /*01d0*/  DFMA R10, R8, R10, R8 ;  /* 0x0000000a080a722b */ /* 0x000fe40000000008 */
[----:B--2---:R-:W-:-:S08]  /*01e0*/  DMUL R4, R2, R2 ;  /* 0x0000000202047228 */ /* 0x004fd00000000000 */
[----:B------:R-:W-:-:S08]  /*01f0*/  DMUL R6, R2, R4 ;  /* 0x0000000402067228 */ /* 0x000fd00000000000 */
[----:B------:R-:W-:Y:S02]  /*0200*/  DMUL R2, R6, R10 ;  /* 0x0000000a06027228 */ /* 0x000fe40000000000 */
[----:B------:R-:W-:-:S06]  /*0210*/  FSETP.GEU.AND P1, PT, |R7|, 6.5827683646048100446e-37, PT ;  /* 0x036000000700780b */ /* 0x000fcc0003f2e200 */
        /* <DEDUP_REMOVED lines=10> */
[----:B------:R-:W-:Y:S05]  /*02c0*/  CALL.REL.NOINC `($__internal_12_$__cuda_sm20_div_rn_f64_full) ;  /* 0x0000000000987944 */ /* 0x000fea0003c00000 */
.L_x_183:
[----:B------:R-:W-:Y:S05]  /*02d0*/  BSYNC.RECONVERGENT B0 ;  /* 0x0000000000007941 */ /* 0x000fea0003800200 */
.L_x_182:
[----:B------:R-:W0:Y:S08]  /*02e0*/  LDC R7, c[0x0][0x38c] ;  /* 0x0000e300ff077b82 */ /* 0x000e300000000800 */
[----:B------:R-:W0:Y:S01]  /*02f0*/  LDC.64 R8, c[0x0][0x3a0] ;  /* 0x0000e800ff087b82 */ /* 0x000e220000000a00 */
[----:B------:R-:W-:-:S07]  /*0300*/  IMAD.MOV.U32 R10, RZ, RZ, 0x1 ;  /* 0x00000001ff0a7424 */ /* 0x000fce00078e00ff */
[----:B------:R-:W1:Y:S01]  /*0310*/  LDC.64 R16, c[0x0][0x390] ;  /* 0x0000e400ff107b82 */ /* 0x000e620000000a00 */
[----:B0-----:R-:W-:-:S07]  /*0320*/  IMAD.WIDE.U32 R8, R7, 0x8, R8 ;  /* 0x0000000807087825 */ /* 0x001fce00078e0008 */
[----:B------:R-:W0:Y:S01]  /*0330*/  LDC.64 R6, c[0x0][0x398] ;  /* 0x0000e600ff067b82 */ /* 0x000e220000000a00 */
[----:B------:R-:W2:Y:S01]  /*0340*/  LDG.E.64 R8, desc[UR4][R8.64] ;  /* 0x0000000408087981 */ /* 0x000ea2000c1e1b00 */
[----:B------:R-:W-:Y:S01]  /*0350*/  BSSY.RECONVERGENT B0, `(.L_x_184) ;  /* 0x0000016000007945 */ /* 0x000fe20003800200 */
[----:B0-----:R-:W-:-:S06]  /*0360*/  DADD R6, R6, R6 ;  /* 0x0000000006067229 */ /* 0x001fcc0000000006 */
[----:B------:R-:W0:Y:S02]  /*0370*/  MUFU.RCP64H R11, R7 ;  /* 0x00000007000b7308 */ /* 0x000e240000001800 */
[----:B0-----:R-:W-:-:S08]  /*0380*/  DFMA R14, -R6, R10, 1 ;  /* 0x3ff00000060e742b */ /* 0x001fd0000000010a */
[----:B------:R-:W-:-:S08]  /*0390*/  DFMA R14, R14, R14, R14 ;  /* 0x0000000e0e0e722b */ /* 0x000fd0000000000e */
[----:B------:R-:W-:Y:S02]  /*03a0*/  DFMA R14, R10, R14, R10 ;  /* 0x0000000e0a0e722b */ /* 0x000fe4000000000a */
[----:B--2---:R-:W-:-:S08]  /*03b0*/  DMUL R4, R4, R8 ;  /* 0x0000000804047228 */ /* 0x004fd00000000000 */
[----:B------:R-:W-:Y:S02]  /*03c0*/  DFMA R4, R4, -0.5, R2 ;  /* 0xbfe000000404782b */ /* 0x000fe40000000002 */
[----:B------:R-:W-:-:S06]  /*03d0*/  DFMA R2, -R6, R14, 1 ;  /* 0x3ff000000602742b */ /* 0x000fcc000000010e */
[----:B-1----:R-:W-:Y:S02]  /*03e0*/  DMUL R16, R4, R16 ;  /* 0x0000001004107228 */ /* 0x002fe40000000000 */
        /* <DEDUP_REMOVED lines=11> */
[----:B------:R-:W-:Y:S05]  /*04a0*/  CALL.REL.NOINC `($__internal_12_$__cuda_sm20_div_rn_f64_full) ;  /* 0x0000000000207944 */ /* 0x000fea0003c00000 */
.L_x_185:
[----:B------:R-:W-:Y:S05]  /*04b0*/  BSYNC.RECONVERGENT B0 ;  /* 0x0000000000007941 */ /* 0x000fea0003800200 */
.L_x_184:
[----:B------:R-:W0:Y:S01]  /*04c0*/  LDCU UR6, c[0x0][0x38c] ;  /* 0x00007180ff0677ac */ /* 0x000e220008000800 */
[----:B------:R-:W1:Y:S01]  /*04d0*/  LDC.64 R4, c[0x0][0x380] ;  /* 0x0000e000ff047b82 */ /* 0x000e620000000a00 */
[----:B0-----:R-:W-:-:S04]  /*04e0*/  IMAD R7, R0, UR6, R0 ;  /* 0x0000000600077c24 */ /* 0x001fc8000f8e0200 */
[----:B------:R-:W-:-:S04]  /*04f0*/  IMAD.IADD R7, R12, 0x1, R7 ;  /* 0x000000010c077824 */ /* 0x000fc800078e0207 */
[----:B-1----:R-:W-:-:S05]  /*0500*/  IMAD.WIDE R4, R7, 0x8, R4 ;  /* 0x0000000807047825 */ /* 0x002fca00078e0204 */
[----:B------:R-:W-:Y:S01]  /*0510*/  STG.E.64 desc[UR4][R4.64], R2 ;  /* 0x0000000204007986 */ /* 0x000fe2000c101b04 */
[----:B------:R-:W-:Y:S05]  /*0520*/  EXIT ;  /* 0x000000000000794d */ /* 0x000fea0003800000 */
        .weak           $__internal_12_$__cuda_sm20_div_rn_f64_full
        .type           $__internal_12_$__cuda_sm20_div_rn_f64_full,@function
        .size           $__internal_12_$__cuda_sm20_div_rn_f64_full,(.L_x_208 - $__internal_12_$__cuda_sm20_div_rn_f64_full)
$__internal_12_$__cuda_sm20_div_rn_f64_full:
[C---:B------:R-:W-:Y:S01]  /*0530*/  FSETP.GEU.AND P0, PT, |R9|.reuse, 1.469367938527859385e-39, PT ;  /* 0x001000000900780b */ /* 0x040fe20003f0e200 */
[--C-:B------:R-:W-:Y:S01]  /*0540*/  IMAD.MOV.U32 R8, RZ, RZ, R6.reuse ;  /* 0x000000ffff087224 */ /* 0x100fe200078e0006 */
[C---:B------:R-:W-:Y:S01]  /*0550*/  LOP3.LUT R10, R9.reuse, 0x800fffff, RZ, 0xc0, !PT ;  /* 0x800fffff090a7812 */ /* 0x040fe200078ec0ff */
[----:B------:R-:W-:Y:S01]  /*0560*/  IMAD.MOV.U32 R7, RZ, RZ, R3 ;  /* 0x000000ffff077224 */ /* 0x000fe200078e0003 */
[----:B------:R-:W-:Y:S01]  /*0570*/  LOP3.LUT R20, R9, 0x7ff00000, RZ, 0xc0, !PT ;  /* 0x7ff0000009147812 */ /* 0x000fe200078ec0ff */
[----:B------:R-:W-:Y:S01]  /*0580*/  IMAD.MOV.U32 R13, RZ, RZ, 0x1ca00000 ;  /* 0x1ca00000ff0d7424 */ /* 0x000fe200078e00ff */
[----:B------:R-:W-:Y:S01]  /*0590*/  LOP3.LUT R11, R10, 0x3ff00000, RZ, 0xfc, !PT ;  /* 0x3ff000000a0b7812 */ /* 0x000fe200078efcff */
[----:B------:R-:W-:Y:S01]  /*05a0*/  IMAD.MOV.U32 R10, RZ, RZ, R6 ;  /* 0x000000ffff0a7224 */ /* 0x000fe200078e0006 */
[C---:B------:R-:W-:Y:S01]  /*05b0*/  FSETP.GEU.AND P2, PT, |R7|.reuse, 1.469367938527859385e-39, PT ;  /* 0x001000000700780b */ /* 0x040fe20003f4e200 */
[----:B------:R-:W-:Y:S01]  /*05c0*/  IMAD.MOV.U32 R6, RZ, RZ, R16 ;  /* 0x000000ffff067224 */ /* 0x000fe200078e0010 */
[----:B------:R-:W-:Y:S01]  /*05d0*/  LOP3.LUT R15, R7, 0x7ff00000, RZ, 0xc0, !PT ;  /* 0x7ff00000070f7812 */ /* 0x000fe200078ec0ff */
[----:B------:R-:W-:Y:S01]  /*05e0*/  IMAD.MOV.U32 R16, RZ, RZ, 0x1 ;  /* 0x00000001ff107424 */ /* 0x000fe200078e00ff */
[----:B------:R-:W-:Y:S01]  /*05f0*/  BSSY.RECONVERGENT B1, `(.L_x_186) ;  /* 0x000004f000017945 */ /* 0x000fe20003800200 */
[----:B------:R-:W-:Y:S01]  /*0600*/  @!P0 DMUL R10, R8, 8.98846567431157953865e+307 ;  /* 0x7fe00000080a8828 */ /* 0x000fe20000000000 */
[----:B------:R-:W-:-:S05]  /*0610*/  ISETP.GE.U32.AND P1, PT, R15, R20, PT ;  /* 0x000000140f00720c */ /* 0x000fca0003f26070 */
[----:B------:R-:W0:Y:S02]  /*0620*/  MUFU.RCP64H R17, R11 ;  /* 0x0000000b00117308 */ /* 0x000e240000001800 */
[----:B------:R-:W-:-:S04]  /*0630*/  @!P2 LOP3.LUT R18, R9, 0x7ff00000, RZ, 0xc0, !PT ;  /* 0x7ff000000912a812 */ /* 0x000fc800078ec0ff */
[----:B------:R-:W-:-:S04]  /*0640*/  @!P2 ISETP.GE.U32.AND P3, PT, R15, R18, PT ;  /* 0x000000120f00a20c */ /* 0x000fc80003f66070 */
[----:B------:R-:W-:-:S04]  /*0650*/  @!P2 SEL R19, R13, 0x63400000, !P3 ;  /* 0x634000000d13a807 */ /* 0x000fc80005800000 */
[----:B------:R-:W-:Y:S01]  /*0660*/  @!P2 LOP3.LUT R22, R19, 0x80000000, R7, 0xf8, !PT ;  /* 0x800000001316a812 */ /* 0x000fe200078ef807 */
[----:B0-----:R-:W-:-:S03]  /*0670*/  DFMA R2, R16, -R10, 1 ;  /* 0x3ff000001002742b */ /* 0x001fc6000000080a */
[----:B------:R-:W-:Y:S01]  /*0680*/  @!P2 LOP3.LUT R23, R22, 0x100000, RZ, 0xfc, !PT ;  /* 0x001000001617a812 */ /* 0x000fe200078efcff */
[----:B------:R-:W-:-:S04]  /*0690*/  @!P2 IMAD.MOV.U32 R22, RZ, RZ, RZ ;  /* 0x000000ffff16a224 */ /* 0x000fc800078e00ff */
[----:B------:R-:W-:-:S08]  /*06a0*/  DFMA R2, R2, R2, R2 ;  /* 0x000000020202722b */ /* 0x000fd00000000002 */
[----:B------:R-:W-:Y:S01]  /*06b0*/  DFMA R16, R16, R2, R16 ;  /* 0x000000021010722b */ /* 0x000fe20000000010 */
[----:B------:R-:W-:Y:S01]  /*06c0*/  SEL R3, R13, 0x63400000, !P1 ;  /* 0x634000000d037807 */ /* 0x000fe20004800000 */
[----:B------:R-:W-:-:S03]  /*06d0*/  IMAD.MOV.U32 R2, RZ, RZ, R6 ;  /* 0x000000ffff027224 */ /* 0x000fc600078e0006 */
[----:B------:R-:W-:-:S03]  /*06e0*/  LOP3.LUT R3, R3, 0x800fffff, R7, 0xf8, !PT ;  /* 0x800fffff03037812 */ /* 0x000fc600078ef807 */
[----:B------:R-:W-:-:S03]  /*06f0*/  DFMA R18, R16, -R10, 1 ;  /* 0x3ff000001012742b */ /* 0x000fc6000000080a */
[----:B------:R-:W-:Y:S01]  /*0700*/  @!P2 DFMA R2, R2, 2, -R22 ;  /* 0x400000000202a82b */ /* 0x000fe20000000816 */
[----:B------:R-:W-:-:S04]  /*0710*/  IMAD.MOV.U32 R22, RZ, RZ, R15 ;  /* 0x000000ffff167224 */ /* 0x000fc800078e000f */
[----:B------:R-:W-:Y:S01]  /*0720*/  DFMA R16, R16, R18, R16 ;  /* 0x000000121010722b */ /* 0x000fe20000000010 */
[----:B------:R-:W-:Y:S01]  /*0730*/  IMAD.MOV.U32 R23, RZ, RZ, R20 ;  /* 0x000000ffff177224 */ /* 0x000fe200078e0014 */
[----:B------:R-:W-:-:S03]  /*0740*/  @!P0 LOP3.LUT R23, R11, 0x7ff00000, RZ, 0xc0, !PT ;  /* 0x7ff000000b178812 */ /* 0x000fc600078ec0ff */
[----:B------:R-:W-:Y:S02]  /*0750*/  @!P2 LOP3.LUT R22, R3, 0x7ff00000, RZ, 0xc0, !PT ;  /* 0x7ff000000316a812 */ /* 0x000fe400078ec0ff */
[----:B------:R-:W-:Y:S01]  /*0760*/  VIADD R25, R23, 0xffffffff ;  /* 0xffffffff17197836 */ /* 0x000fe20000000000 */
        /* <DEDUP_REMOVED lines=34> */
.L_x_187:
        /* <DEDUP_REMOVED lines=16> */
.L_x_190:
[----:B------:R-:W-:Y:S01]  /*0a90*/  LOP3.LUT R19, R9, 0x80000, RZ, 0xfc, !PT ;  /* 0x0008000009137812 */ /* 0x000fe200078efcff */
[----:B------:R-:W-:Y:S01]  /*0aa0*/  IMAD.MOV.U32 R18, RZ, RZ, R8 ;  /* 0x000000ffff127224 */ /* 0x000fe200078e0008 */
[----:B------:R-:W-:Y:S06]  /*0ab0*/  BRA `(.L_x_188) ;  /* 0x0000000000087947 */ /* 0x000fec0003800000 */
.L_x_189:
[----:B------:R-:W-:Y:S01]  /*0ac0*/  LOP3.LUT R19, R7, 0x80000, RZ, 0xfc, !PT ;  /* 0x0008000007137812 */ /* 0x000fe200078efcff */
[----:B------:R-:W-:-:S07]  /*0ad0*/  IMAD.MOV.U32 R18, RZ, RZ, R6 ;  /* 0x000000ffff127224 */ /* 0x000fce00078e0006 */
.L_x_188:
[----:B------:R-:W-:Y:S05]  /*0ae0*/  BSYNC.RECONVERGENT B1 ;  /* 0x0000000000017941 */ /* 0x000fea0003800200 */
.L_x_186:
[----:B------:R-:W-:Y:S02]  /*0af0*/  IMAD.MOV.U32 R15, RZ, RZ, 0x0 ;  /* 0x00000000ff0f7424 */ /* 0x000fe400078e00ff */
[----:B------:R-:W-:Y:S02]  /*0b00*/  IMAD.MOV.U32 R2, RZ, RZ, R18 ;  /* 0x000000ffff027224 */ /* 0x000fe400078e0012 */
[----:B------:R-:W-:Y:S01]  /*0b10*/  IMAD.MOV.U32 R3, RZ, RZ, R19 ;  /* 0x000000ffff037224 */ /* 0x000fe200078e0013 */
[----:B------:R-:W-:Y:S06]  /*0b20*/  RET.REL.NODEC R14 `(_Z5AGpsiPdiiddS_) ;  /* 0xfffffff40e347950 */ /* 0x000fec0003c3ffff */
.L_x_191:
        /* <DEDUP_REMOVED lines=13> */
.L_x_208:


//--------------------- .text._Z6zero2DPdii       --------------------------
	.section	.text._Z6zero2DPdii,"ax",@progbits
	.align	128
        .global         _Z6zero2DPdii
        .type           _Z6zero2DPdii,@function
        .size           _Z6zero2DPdii,(.L_x_224 - _Z6zero2DPdii)
        .other          _Z6zero2DPdii,@"STO_CUDA_ENTRY STV_DEFAULT"
_Z6zero2DPdii:
.text._Z6zero2DPdii:
        /* <DEDUP_REMOVED lines=15> */
[----:B------:R-:W-:-:S05]  /*00f0*/  IMAD R5, R0, UR7, R0 ;  /* 0x0000000700057c24 */ /* 0x000fca000f8e0200 */
[----:B------:R-:W-:-:S05]  /*0100*/  IADD3 R5, PT, PT, R4, R5, RZ ;  /* 0x0000000504057210 */ /* 0x000fca0007ffe0ff */
[----:B0-----:R-:W-:-:S05]  /*0110*/  IMAD.WIDE R2, R5, 0x8, R2 ;  /* 0x0000000805027825 */ /* 0x001fca00078e0202 */
[----:B-1----:R-:W-:Y:S01]  /*0120*/  STG.E.64 desc[UR4][R2.64], RZ ;  /* 0x000000ff02007986 */ /* 0x002fe2000c101b04 */
[----:B------:R-:W-:Y:S05]  /*0130*/  EXIT ;  /* 0x000000000000794d */ /* 0x000fea0003800000 */
.L_x_192:
        /* <DEDUP_REMOVED lines=12> */
.L_x_224:


//--------------------- .text._Z6fill1DPdid       --------------------------
	.section	.text._Z6fill1DPdid,"ax",@progbits
	.align	128
        .global         _Z6fill1DPdid
        .type           _Z6fill1DPdid,@function
        .size           _Z6fill1DPdid,(.L_x_225 - _Z6fill1DPdid)
        .other          _Z6fill1DPdid,@"STO_CUDA_ENTRY STV_DEFAULT"
_Z6fill1DPdid:
.text._Z6fill1DPdid:
[----:B------:R-:W-:Y:S01]  /*0000*/  LDC R1, c[0x0][0x37c] ;  /* 0x0000df00ff017b82 */ /* 0x000fe20000000800 */
[----:B------:R-:W0:Y:S07]  /*0010*/  S2R R0, SR_TID.X ;  /* 0x0000000000007919 */ /* 0x000e2e0000002100 */
[----:B------:R-:W0:Y:S01]  /*0020*/  S2UR UR4, SR_CTAID.X ;  /* 0x00000000000479c3 */ /* 0x000e220000002500 */
[----:B------:R-:W1:Y:S07]  /*0030*/  LDCU UR5, c[0x0][0x388] ;  /* 0x00007100ff0577ac */ /* 0x000e6e0008000800 */
[----:B------:R-:W0:Y:S02]  /*0040*/  LDC R7, c[0x0][0x360] ;  /* 0x0000d800ff077b82 */ /* 0x000e240000000800 */
[----:B0-----:R-:W-:-:S05]  /*0050*/  IMAD R7, R7, UR4, R0 ;  /* 0x0000000407077c24 */ /* 0x001fca000f8e0200 */
[----:B-1----:R-:W-:-:S13]  /*0060*/  ISETP.GT.AND P0, PT, R7, UR5, PT ;  /* 0x0000000507007c0c */ /* 0x002fda000bf04270 */
[----:B------:R-:W-:Y:S05]  /*0070*/  @P0 EXIT ;  /* 0x000000000000094d */ /* 0x000fea0003800000 */
[----:B------:R-:W0:Y:S01]  /*0080*/  LDC.64 R4, c[0x0][0x380] ;  /* 0x0000e000ff047b82 */ /* 0x000e220000000a00 */
[----:B------:R-:W1:Y:S01]  /*0090*/  LDCU.64 UR6, c[0x0][0x390] ;  /* 0x00007200ff0677ac */ /* 0x000e620008000a00 */
[----:B------:R-:W1:Y:S01]  /*00a0*/  I2F.F64 R2, R7 ;  /* 0x0000000700027312 */ /* 0x000e620000201c00 */
[----:B------:R-:W2:Y:S01]  /*00b0*/  LDCU.64 UR4, c[0x0][0x358] ;  /* 0x00006b00ff0477ac */ /* 0x000ea20008000a00 */
[----:B-1----:R-:W-:Y:S01]  /*00c0*/  DMUL R2, R2, UR6 ;  /* 0x0000000602027c28 */ /* 0x002fe20008000000 */
[----:B0-----:R-:W-:-:S06]  /*00d0*/  IMAD.WIDE R4, R7, 0x8, R4 ;  /* 0x0000000807047825 */ /* 0x001fcc00078e0204 */
[----:B--2---:R-:W-:Y:S01]  /*00e0*/  STG.E.64 desc[UR4][R4.64], R2 ;  /* 0x0000000204007986 */ /* 0x004fe2000c101b04 */
[----:B------:R-:W-:Y:S05]  /*00f0*/  EXIT ;  /* 0x000000000000794d */ /* 0x000fea0003800000 */
.L_x_193:
        /* <DEDUP_REMOVED lines=16> */
.L_x_225:


//--------------------- .nv.shared.reserved.0     --------------------------
	.section	.nv.shared.reserved.0,"aw",@nobits
	.weak		__nv_reservedSMEM_offset_0_alias
	.size		__nv_reservedSMEM_offset_0_alias, 0, 64
	.other		__nv_reservedSMEM_offset_0_alias,@"STO_CUDA_RESERVED_SHARED STV_DEFAULT"
__nv_reservedSMEM_offset_0_alias:
	.zero		0
	.zero		64


//--------------------- .nv.constant0._Z11relaxGBlackPdS_iiPbdddS_S_ --------------------------
	.section	.nv.constant0._Z11relaxGBlackPdS_iiPbdddS_S_,"a",@progbits
	.sectionflags	@""
	.align	4
.nv.constant0._Z11relaxGBlackPdS_iiPbdddS_S_:
	.zero		968


//--------------------- .nv.constant0._Z9relaxGRedPdS_iiPbdddS_S_ --------------------------
	.section	.nv.constant0._Z9relaxGRedPdS_iiPbdddS_S_,"a",@progbits
	.sectionflags	@""
	.align	4
.nv.constant0._Z9relaxGRedPdS_iiPbdddS_S_:
	.zero		968


//--------------------- .nv.constant0._Z5initGPdiiS_S_iid --------------------------
	.section	.nv.constant0._Z5initGPdiiS_S_iid,"a",@progbits
	.sectionflags	@""
	.align	4
.nv.constant0._Z5initGPdiiS_S_iid:
	.zero		944


//--------------------- .nv.constant0._Z7fillMagPdiiS_S_ --------------------------
	.section	.nv.constant0._Z7fillMagPdiiS_S_,"a",@progbits
	.sectionflags	@""
	.align	4
.nv.constant0._Z7fillMagPdiiS_S_:
	.zero		928


//--------------------- .nv.constant0._Z5fillVPdiiPbS_d --------------------------
	.section	.nv.constant0._Z5fillVPdiiPbS_d,"a",@progbits
	.sectionflags	@""
	.align	4
.nv.constant0._Z5fillVPdiiPbS_d:
	.zero		936


//--------------------- .nv.constant0._Z5fillUPdiiPbS_d --------------------------
	.section	.nv.constant0._Z5fillUPdiiPbS_d,"a",@progbits
	.sectionflags	@""
	.align	4
.nv.constant0._Z5fillUPdiiPbS_d:
	.zero		936


//--------------------- .nv.constant0._Z14relaxZetaBlackPdiiPbidS_d --------------------------
	.section	.nv.constant0._Z14relaxZetaBlackPdiiPbidS_d,"a",@progbits
	.sectionflags	@""
	.align	4
.nv.constant0._Z14relaxZetaBlackPdiiPbidS_d:
	.zero		952


//--------------------- .nv.constant0._Z12relaxZetaRedPdiiPbidS_d --------------------------
	.section	.nv.constant0._Z12relaxZetaRedPdiiPbidS_d,"a",@progbits
	.sectionflags	@""
	.align	4
.nv.constant0._Z12relaxZetaRedPdiiPbidS_d:
	.zero		952


//--------------------- .nv.constant0._Z13relaxPsiBlackPdiiPbdS_ --------------------------
	.section	.nv.constant0._Z13relaxPsiBlackPdiiPbdS_,"a",@progbits
	.sectionflags	@""
	.align	4
.nv.constant0._Z13relaxPsiBlackPdiiPbdS_:
	.zero		936


//--------------------- .nv.constant0._Z11relaxPsiRedPdiiPbdS_ --------------------------
	.section	.nv.constant0._Z11relaxPsiRedPdiiPbdS_,"a",@progbits
	.sectionflags	@""
	.align	4
.nv.constant0._Z11relaxPsiRedPdiiPbdS_:
	.zero		936


//--------------------- .nv.constant0._Z2mbPbiiiiiiii --------------------------
	.section	.nv.constant0._Z2mbPbiiiiiiii,"a",@progbits
	.sectionflags	@""
	.align	4
.nv.constant0._Z2mbPbiiiiiiii:
	.zero		936


//--------------------- .nv.constant0._Z9wierzzetaPdiiiiiiii --------------------------
	.section	.nv.constant0._Z9wierzzetaPdiiiiiiii,"a",@progbits
	.sectionflags	@""
	.align	4
.nv.constant0._Z9wierzzetaPdiiiiiiii:
	.zero		936


//--------------------- .nv.constant0._Z8bokizetaPdiiS_ddiiidS_iii --------------------------
	.section	.nv.constant0._Z8bokizetaPdiiS_ddiiidS_iii,"a",@progbits
	.sectionflags	@""
	.align	4
.nv.constant0._Z8bokizetaPdiiS_ddiiidS_iii:
	.zero		980


//--------------------- .nv.constant0._Z6nAGpsiPdiiiiiddiiiS_ --------------------------
	.section	.nv.constant0._Z6nAGpsiPdiiiiiddiiiS_,"a",@progbits
	.sectionflags	@""
	.align	4
.nv.constant0._Z6nAGpsiPdiiiiiddiiiS_:
	.zero		968


//--------------------- .nv.constant0._Z5AGpsiPdiiddS_ --------------------------
	.section	.nv.constant0._Z5AGpsiPdiiddS_,"a",@progbits
	.sectionflags	@""
	.align	4
.nv.constant0._Z5AGpsiPdiiddS_:
	.zero		936


//--------------------- .nv.constant0._Z6zero2DPdii --------------------------
	.section	.nv.constant0._Z6zero2DPdii,"a",@progbits
	.sectionflags	@""
	.align	4
.nv.constant0._Z6zero2DPdii:
	.zero		912


//--------------------- .nv.constant0._Z6fill1DPdid --------------------------
	.section	.nv.constant0._Z6fill1DPdid,"a",@progbits
	.sectionflags	@""
	.align	4
.nv.constant0._Z6fill1DPdid:
	.zero		920


//--------------------- SYMBOLS --------------------------

	.type		.nv.reservedSmem.offset0,@object
	.size		.nv.reservedSmem.offset0,0x4
